//
// Generated by NVIDIA NVVM Compiler
//
// Compiler Build ID: CL-36424714
// Cuda compilation tools, release 13.0, V13.0.88
// Based on NVVM 20.0.0
//

.version 9.0
.target sm_100
.address_size 64

	// .globl	default_function_kernel0
// _ZZ24default_function_kernel0E15pad_temp_shared has been demoted
// _ZZ24default_function_kernel0E13kernel_shared has been demoted
// _ZZ6conv2dPfPKfS_E5input has been demoted

.visible .entry default_function_kernel0(
	.param .u64 .ptr .align 1 default_function_kernel0_param_0,
	.param .u64 .ptr .align 1 default_function_kernel0_param_1,
	.param .u64 .ptr .align 1 default_function_kernel0_param_2
)
{
	.reg .pred 	%p<204>;
	.reg .b16 	%rs<133>;
	.reg .b32 	%r<579>;
	.reg .b32 	%f<400>;
	.reg .b64 	%rd<66>;
	// demoted variable
	.shared .align 4 .b8 _ZZ24default_function_kernel0E15pad_temp_shared[38400];
	// demoted variable
	.shared .align 4 .b8 _ZZ24default_function_kernel0E13kernel_shared[9216];
	ld.param.u64 	%rd4, [default_function_kernel0_param_0];
	ld.param.u64 	%rd5, [default_function_kernel0_param_1];
	cvta.to.global.u64 	%rd1, %rd5;
	cvta.to.global.u64 	%rd2, %rd4;
	mov.u32 	%r1, %ctaid.y;
	mul.lo.s32 	%r2, %r1, 28;
	mov.u32 	%r3, %tid.y;
	mov.u32 	%r4, %tid.x;
	mul.lo.s32 	%r113, %r4, 22;
	mad.lo.s32 	%r5, %r3, 172, %r113;
	mul.hi.u32 	%r114, %r5, 14316558;
	mul.lo.s32 	%r115, %r114, 300;
	sub.s32 	%r116, %r5, %r115;
	cvt.u16.u32 	%rs3, %r116;
	mul.hi.u16 	%rs4, %rs3, 6554;
	cvt.u32.u16 	%r6, %rs4;
	or.b32  	%r117, %r2, %r6;
	setp.eq.s32 	%p1, %r117, 0;
	add.s32 	%r118, %r2, %r6;
	setp.gt.u32 	%p2, %r118, 56;
	or.pred  	%p3, %p1, %p2;
	mov.f32 	%f374, 0f00000000;
	@%p3 bra 	$L__BB0_3;
	mov.u32 	%r120, %ctaid.x;
	shl.b32 	%r121, %r120, 3;
	mul.hi.u32 	%r122, %r5, 429496730;
	mul.lo.s32 	%r123, %r122, 10;
	sub.s32 	%r124, %r5, %r123;
	or.b32  	%r125, %r124, %r121;
	setp.eq.s32 	%p4, %r125, 0;
	add.s32 	%r126, %r121, %r124;
	setp.gt.u32 	%p5, %r126, 56;
	or.pred  	%p6, %p4, %p5;
	@%p6 bra 	$L__BB0_3;
	mov.u32 	%r127, %tid.z;
	mul.lo.s32 	%r129, %r1, 1568;
	mad.lo.s32 	%r130, %r127, 12544, %r129;
	add.s32 	%r131, %r130, %r126;
	mad.lo.s32 	%r132, %r114, 3136, %r131;
	mad.lo.s32 	%r133, %r6, 56, %r132;
	add.s32 	%r134, %r133, -57;
	mul.wide.s32 	%rd6, %r134, 4;
	add.s64 	%rd7, %rd2, %rd6;
	ld.global.nc.f32 	%f374, [%rd7];
$L__BB0_3:
	mov.u32 	%r8, %tid.z;
	mad.lo.s32 	%r9, %r8, 1200, %r5;
	shl.b32 	%r135, %r9, 2;
	mov.u32 	%r136, _ZZ24default_function_kernel0E15pad_temp_shared;
	add.s32 	%r10, %r136, %r135;
	st.shared.f32 	[%r10], %f374;
	add.s32 	%r11, %r5, 1;
	mul.hi.u32 	%r137, %r11, 14316558;
	mul.lo.s32 	%r138, %r137, 300;
	sub.s32 	%r139, %r11, %r138;
	cvt.u16.u32 	%rs5, %r139;
	mul.hi.u16 	%rs6, %rs5, 6554;
	cvt.u32.u16 	%r12, %rs6;
	or.b32  	%r140, %r2, %r12;
	setp.eq.s32 	%p7, %r140, 0;
	add.s32 	%r141, %r2, %r12;
	setp.gt.u32 	%p8, %r141, 56;
	or.pred  	%p9, %p7, %p8;
	mov.f32 	%f375, 0f00000000;
	@%p9 bra 	$L__BB0_6;
	mov.u32 	%r143, %ctaid.x;
	shl.b32 	%r144, %r143, 3;
	mul.hi.u32 	%r145, %r11, 429496730;
	mul.lo.s32 	%r146, %r145, 10;
	sub.s32 	%r147, %r11, %r146;
	add.s32 	%r13, %r144, %r147;
	setp.gt.u32 	%p10, %r13, 56;
	@%p10 bra 	$L__BB0_6;
	mul.lo.s32 	%r149, %r1, 1568;
	mad.lo.s32 	%r150, %r8, 12544, %r149;
	add.s32 	%r151, %r150, %r13;
	mad.lo.s32 	%r152, %r137, 3136, %r151;
	mad.lo.s32 	%r153, %r12, 56, %r152;
	add.s32 	%r154, %r153, -57;
	mul.wide.s32 	%rd8, %r154, 4;
	add.s64 	%rd9, %rd2, %rd8;
	ld.global.nc.f32 	%f375, [%rd9];
$L__BB0_6:
	st.shared.f32 	[%r10+4], %f375;
	add.s32 	%r14, %r5, 2;
	mul.hi.u32 	%r155, %r14, 14316558;
	mul.lo.s32 	%r156, %r155, 300;
	sub.s32 	%r157, %r14, %r156;
	cvt.u16.u32 	%rs7, %r157;
	mul.hi.u16 	%rs8, %rs7, 6554;
	cvt.u32.u16 	%r15, %rs8;
	or.b32  	%r158, %r2, %r15;
	setp.eq.s32 	%p11, %r158, 0;
	add.s32 	%r159, %r2, %r15;
	setp.gt.u32 	%p12, %r159, 56;
	or.pred  	%p13, %p11, %p12;
	mov.f32 	%f376, 0f00000000;
	@%p13 bra 	$L__BB0_9;
	mov.u32 	%r161, %ctaid.x;
	shl.b32 	%r162, %r161, 3;
	mul.hi.u32 	%r163, %r14, 429496730;
	mul.lo.s32 	%r164, %r163, 10;
	sub.s32 	%r165, %r14, %r164;
	or.b32  	%r166, %r165, %r162;
	setp.eq.s32 	%p14, %r166, 0;
	add.s32 	%r167, %r162, %r165;
	setp.gt.u32 	%p15, %r167, 56;
	or.pred  	%p16, %p14, %p15;
	@%p16 bra 	$L__BB0_9;
	mul.lo.s32 	%r169, %r1, 1568;
	mad.lo.s32 	%r170, %r8, 12544, %r169;
	add.s32 	%r171, %r170, %r167;
	mad.lo.s32 	%r172, %r155, 3136, %r171;
	mad.lo.s32 	%r173, %r15, 56, %r172;
	add.s32 	%r174, %r173, -57;
	mul.wide.s32 	%rd10, %r174, 4;
	add.s64 	%rd11, %rd2, %rd10;
	ld.global.nc.f32 	%f376, [%rd11];
$L__BB0_9:
	st.shared.f32 	[%r10+8], %f376;
	add.s32 	%r17, %r5, 3;
	mul.hi.u32 	%r175, %r17, 14316558;
	mul.lo.s32 	%r176, %r175, 300;
	sub.s32 	%r177, %r17, %r176;
	cvt.u16.u32 	%rs9, %r177;
	mul.hi.u16 	%rs10, %rs9, 6554;
	cvt.u32.u16 	%r18, %rs10;
	or.b32  	%r178, %r2, %r18;
	setp.eq.s32 	%p17, %r178, 0;
	add.s32 	%r179, %r2, %r18;
	setp.gt.u32 	%p18, %r179, 56;
	or.pred  	%p19, %p17, %p18;
	mov.f32 	%f377, 0f00000000;
	@%p19 bra 	$L__BB0_12;
	mov.u32 	%r181, %ctaid.x;
	shl.b32 	%r182, %r181, 3;
	mul.hi.u32 	%r183, %r17, 429496730;
	mul.lo.s32 	%r184, %r183, 10;
	sub.s32 	%r185, %r17, %r184;
	add.s32 	%r19, %r182, %r185;
	setp.gt.u32 	%p20, %r19, 56;
	@%p20 bra 	$L__BB0_12;
	mul.lo.s32 	%r187, %r1, 1568;
	mad.lo.s32 	%r188, %r8, 12544, %r187;
	add.s32 	%r189, %r188, %r19;
	mad.lo.s32 	%r190, %r175, 3136, %r189;
	mad.lo.s32 	%r191, %r18, 56, %r190;
	add.s32 	%r192, %r191, -57;
	mul.wide.s32 	%rd12, %r192, 4;
	add.s64 	%rd13, %rd2, %rd12;
	ld.global.nc.f32 	%f377, [%rd13];
$L__BB0_12:
	st.shared.f32 	[%r10+12], %f377;
	add.s32 	%r20, %r5, 4;
	mul.hi.u32 	%r193, %r20, 14316558;
	mul.lo.s32 	%r194, %r193, 300;
	sub.s32 	%r195, %r20, %r194;
	cvt.u16.u32 	%rs11, %r195;
	mul.hi.u16 	%rs12, %rs11, 6554;
	cvt.u32.u16 	%r21, %rs12;
	or.b32  	%r196, %r2, %r21;
	setp.eq.s32 	%p21, %r196, 0;
	add.s32 	%r197, %r2, %r21;
	setp.gt.u32 	%p22, %r197, 56;
	or.pred  	%p23, %p21, %p22;
	mov.f32 	%f378, 0f00000000;
	@%p23 bra 	$L__BB0_15;
	mov.u32 	%r199, %ctaid.x;
	shl.b32 	%r200, %r199, 3;
	mul.hi.u32 	%r201, %r20, 429496730;
	mul.lo.s32 	%r202, %r201, 10;
	sub.s32 	%r203, %r20, %r202;
	or.b32  	%r204, %r203, %r200;
	setp.eq.s32 	%p24, %r204, 0;
	add.s32 	%r205, %r200, %r203;
	setp.gt.u32 	%p25, %r205, 56;
	or.pred  	%p26, %p24, %p25;
	@%p26 bra 	$L__BB0_15;
	mul.lo.s32 	%r207, %r1, 1568;
	mad.lo.s32 	%r208, %r8, 12544, %r207;
	add.s32 	%r209, %r208, %r205;
	mad.lo.s32 	%r210, %r193, 3136, %r209;
	mad.lo.s32 	%r211, %r21, 56, %r210;
	add.s32 	%r212, %r211, -57;
	mul.wide.s32 	%rd14, %r212, 4;
	add.s64 	%rd15, %rd2, %rd14;
	ld.global.nc.f32 	%f378, [%rd15];
$L__BB0_15:
	st.shared.f32 	[%r10+16], %f378;
	add.s32 	%r23, %r5, 5;
	mul.hi.u32 	%r213, %r23, 14316558;
	mul.lo.s32 	%r214, %r213, 300;
	sub.s32 	%r215, %r23, %r214;
	cvt.u16.u32 	%rs13, %r215;
	mul.hi.u16 	%rs14, %rs13, 6554;
	cvt.u32.u16 	%r24, %rs14;
	or.b32  	%r216, %r2, %r24;
	setp.eq.s32 	%p27, %r216, 0;
	add.s32 	%r217, %r2, %r24;
	setp.gt.u32 	%p28, %r217, 56;
	or.pred  	%p29, %p27, %p28;
	mov.f32 	%f379, 0f00000000;
	@%p29 bra 	$L__BB0_18;
	mov.u32 	%r219, %ctaid.x;
	shl.b32 	%r220, %r219, 3;
	mul.hi.u32 	%r221, %r23, 429496730;
	mul.lo.s32 	%r222, %r221, 10;
	sub.s32 	%r223, %r23, %r222;
	add.s32 	%r25, %r220, %r223;
	setp.gt.u32 	%p30, %r25, 56;
	@%p30 bra 	$L__BB0_18;
	mul.lo.s32 	%r225, %r1, 1568;
	mad.lo.s32 	%r226, %r8, 12544, %r225;
	add.s32 	%r227, %r226, %r25;
	mad.lo.s32 	%r228, %r213, 3136, %r227;
	mad.lo.s32 	%r229, %r24, 56, %r228;
	add.s32 	%r230, %r229, -57;
	mul.wide.s32 	%rd16, %r230, 4;
	add.s64 	%rd17, %rd2, %rd16;
	ld.global.nc.f32 	%f379, [%rd17];
$L__BB0_18:
	st.shared.f32 	[%r10+20], %f379;
	add.s32 	%r26, %r5, 6;
	mul.hi.u32 	%r231, %r26, 14316558;
	mul.lo.s32 	%r232, %r231, 300;
	sub.s32 	%r233, %r26, %r232;
	cvt.u16.u32 	%rs15, %r233;
	mul.hi.u16 	%rs16, %rs15, 6554;
	cvt.u32.u16 	%r27, %rs16;
	or.b32  	%r234, %r2, %r27;
	setp.eq.s32 	%p31, %r234, 0;
	add.s32 	%r235, %r2, %r27;
	setp.gt.u32 	%p32, %r235, 56;
	or.pred  	%p33, %p31, %p32;
	mov.f32 	%f380, 0f00000000;
	@%p33 bra 	$L__BB0_21;
	mov.u32 	%r237, %ctaid.x;
	shl.b32 	%r238, %r237, 3;
	mul.hi.u32 	%r239, %r26, 429496730;
	mul.lo.s32 	%r240, %r239, 10;
	sub.s32 	%r241, %r26, %r240;
	or.b32  	%r242, %r241, %r238;
	setp.eq.s32 	%p34, %r242, 0;
	add.s32 	%r243, %r238, %r241;
	setp.gt.u32 	%p35, %r243, 56;
	or.pred  	%p36, %p34, %p35;
	@%p36 bra 	$L__BB0_21;
	mul.lo.s32 	%r245, %r1, 1568;
	mad.lo.s32 	%r246, %r8, 12544, %r245;
	add.s32 	%r247, %r246, %r243;
	mad.lo.s32 	%r248, %r231, 3136, %r247;
	mad.lo.s32 	%r249, %r27, 56, %r248;
	add.s32 	%r250, %r249, -57;
	mul.wide.s32 	%rd18, %r250, 4;
	add.s64 	%rd19, %rd2, %rd18;
	ld.global.nc.f32 	%f380, [%rd19];
$L__BB0_21:
	st.shared.f32 	[%r10+24], %f380;
	add.s32 	%r29, %r5, 7;
	mul.hi.u32 	%r251, %r29, 14316558;
	mul.lo.s32 	%r252, %r251, 300;
	sub.s32 	%r253, %r29, %r252;
	cvt.u16.u32 	%rs17, %r253;
	mul.hi.u16 	%rs18, %rs17, 6554;
	cvt.u32.u16 	%r30, %rs18;
	or.b32  	%r254, %r2, %r30;
	setp.eq.s32 	%p37, %r254, 0;
	add.s32 	%r255, %r2, %r30;
	setp.gt.u32 	%p38, %r255, 56;
	or.pred  	%p39, %p37, %p38;
	mov.f32 	%f381, 0f00000000;
	@%p39 bra 	$L__BB0_24;
	mov.u32 	%r257, %ctaid.x;
	shl.b32 	%r258, %r257, 3;
	mul.hi.u32 	%r259, %r29, 429496730;
	mul.lo.s32 	%r260, %r259, 10;
	sub.s32 	%r261, %r29, %r260;
	add.s32 	%r31, %r258, %r261;
	setp.gt.u32 	%p40, %r31, 56;
	@%p40 bra 	$L__BB0_24;
	mul.lo.s32 	%r263, %r1, 1568;
	mad.lo.s32 	%r264, %r8, 12544, %r263;
	add.s32 	%r265, %r264, %r31;
	mad.lo.s32 	%r266, %r251, 3136, %r265;
	mad.lo.s32 	%r267, %r30, 56, %r266;
	add.s32 	%r268, %r267, -57;
	mul.wide.s32 	%rd20, %r268, 4;
	add.s64 	%rd21, %rd2, %rd20;
	ld.global.nc.f32 	%f381, [%rd21];
$L__BB0_24:
	st.shared.f32 	[%r10+28], %f381;
	add.s32 	%r32, %r5, 8;
	mul.hi.u32 	%r269, %r32, 14316558;
	mul.lo.s32 	%r270, %r269, 300;
	sub.s32 	%r271, %r32, %r270;
	cvt.u16.u32 	%rs19, %r271;
	mul.hi.u16 	%rs20, %rs19, 6554;
	cvt.u32.u16 	%r33, %rs20;
	or.b32  	%r272, %r2, %r33;
	setp.eq.s32 	%p41, %r272, 0;
	add.s32 	%r273, %r2, %r33;
	setp.gt.u32 	%p42, %r273, 56;
	or.pred  	%p43, %p41, %p42;
	mov.f32 	%f382, 0f00000000;
	@%p43 bra 	$L__BB0_27;
	mov.u32 	%r275, %ctaid.x;
	shl.b32 	%r276, %r275, 3;
	mul.hi.u32 	%r277, %r32, 429496730;
	mul.lo.s32 	%r278, %r277, 10;
	sub.s32 	%r279, %r32, %r278;
	or.b32  	%r280, %r279, %r276;
	setp.eq.s32 	%p44, %r280, 0;
	add.s32 	%r281, %r276, %r279;
	setp.gt.u32 	%p45, %r281, 56;
	or.pred  	%p46, %p44, %p45;
	@%p46 bra 	$L__BB0_27;
	mul.lo.s32 	%r283, %r1, 1568;
	mad.lo.s32 	%r284, %r8, 12544, %r283;
	add.s32 	%r285, %r284, %r281;
	mad.lo.s32 	%r286, %r269, 3136, %r285;
	mad.lo.s32 	%r287, %r33, 56, %r286;
	add.s32 	%r288, %r287, -57;
	mul.wide.s32 	%rd22, %r288, 4;
	add.s64 	%rd23, %rd2, %rd22;
	ld.global.nc.f32 	%f382, [%rd23];
$L__BB0_27:
	st.shared.f32 	[%r10+32], %f382;
	add.s32 	%r35, %r5, 9;
	mul.hi.u32 	%r289, %r35, 14316558;
	mul.lo.s32 	%r290, %r289, 300;
	sub.s32 	%r291, %r35, %r290;
	cvt.u16.u32 	%rs21, %r291;
	mul.hi.u16 	%rs22, %rs21, 6554;
	cvt.u32.u16 	%r36, %rs22;
	or.b32  	%r292, %r2, %r36;
	setp.eq.s32 	%p47, %r292, 0;
	add.s32 	%r293, %r2, %r36;
	setp.gt.u32 	%p48, %r293, 56;
	or.pred  	%p49, %p47, %p48;
	mov.f32 	%f383, 0f00000000;
	@%p49 bra 	$L__BB0_30;
	mov.u32 	%r295, %ctaid.x;
	shl.b32 	%r296, %r295, 3;
	mul.hi.u32 	%r297, %r35, 429496730;
	mul.lo.s32 	%r298, %r297, 10;
	sub.s32 	%r299, %r35, %r298;
	add.s32 	%r37, %r296, %r299;
	setp.gt.u32 	%p50, %r37, 56;
	@%p50 bra 	$L__BB0_30;
	mul.lo.s32 	%r301, %r1, 1568;
	mad.lo.s32 	%r302, %r8, 12544, %r301;
	add.s32 	%r303, %r302, %r37;
	mad.lo.s32 	%r304, %r289, 3136, %r303;
	mad.lo.s32 	%r305, %r36, 56, %r304;
	add.s32 	%r306, %r305, -57;
	mul.wide.s32 	%rd24, %r306, 4;
	add.s64 	%rd25, %rd2, %rd24;
	ld.global.nc.f32 	%f383, [%rd25];
$L__BB0_30:
	st.shared.f32 	[%r10+36], %f383;
	add.s32 	%r38, %r5, 10;
	mul.hi.u32 	%r307, %r38, 14316558;
	mul.lo.s32 	%r308, %r307, 300;
	sub.s32 	%r309, %r38, %r308;
	cvt.u16.u32 	%rs23, %r309;
	mul.hi.u16 	%rs24, %rs23, 6554;
	cvt.u32.u16 	%r39, %rs24;
	or.b32  	%r310, %r2, %r39;
	setp.eq.s32 	%p51, %r310, 0;
	add.s32 	%r311, %r2, %r39;
	setp.gt.u32 	%p52, %r311, 56;
	or.pred  	%p53, %p51, %p52;
	mov.f32 	%f384, 0f00000000;
	@%p53 bra 	$L__BB0_33;
	mov.u32 	%r313, %ctaid.x;
	shl.b32 	%r314, %r313, 3;
	mul.hi.u32 	%r315, %r5, 429496730;
	mul.lo.s32 	%r316, %r315, 10;
	sub.s32 	%r317, %r5, %r316;
	or.b32  	%r318, %r317, %r314;
	setp.eq.s32 	%p54, %r318, 0;
	add.s32 	%r319, %r314, %r317;
	setp.gt.u32 	%p55, %r319, 56;
	or.pred  	%p56, %p54, %p55;
	@%p56 bra 	$L__BB0_33;
	mul.lo.s32 	%r321, %r1, 1568;
	mad.lo.s32 	%r322, %r8, 12544, %r321;
	add.s32 	%r323, %r322, %r319;
	mad.lo.s32 	%r324, %r307, 3136, %r323;
	mad.lo.s32 	%r325, %r39, 56, %r324;
	add.s32 	%r326, %r325, -57;
	mul.wide.s32 	%rd26, %r326, 4;
	add.s64 	%rd27, %rd2, %rd26;
	ld.global.nc.f32 	%f384, [%rd27];
$L__BB0_33:
	st.shared.f32 	[%r10+40], %f384;
	add.s32 	%r41, %r5, 11;
	mul.hi.u32 	%r327, %r41, 14316558;
	mul.lo.s32 	%r328, %r327, 300;
	sub.s32 	%r329, %r41, %r328;
	cvt.u16.u32 	%rs25, %r329;
	mul.hi.u16 	%rs26, %rs25, 6554;
	cvt.u32.u16 	%r42, %rs26;
	or.b32  	%r330, %r2, %r42;
	setp.eq.s32 	%p57, %r330, 0;
	add.s32 	%r331, %r2, %r42;
	setp.gt.u32 	%p58, %r331, 56;
	or.pred  	%p59, %p57, %p58;
	mov.f32 	%f385, 0f00000000;
	@%p59 bra 	$L__BB0_36;
	mov.u32 	%r333, %ctaid.x;
	shl.b32 	%r334, %r333, 3;
	mul.hi.u32 	%r335, %r11, 429496730;
	mul.lo.s32 	%r336, %r335, 10;
	sub.s32 	%r337, %r11, %r336;
	add.s32 	%r43, %r334, %r337;
	setp.gt.u32 	%p60, %r43, 56;
	@%p60 bra 	$L__BB0_36;
	mul.lo.s32 	%r339, %r1, 1568;
	mad.lo.s32 	%r340, %r8, 12544, %r339;
	add.s32 	%r341, %r340, %r43;
	mad.lo.s32 	%r342, %r327, 3136, %r341;
	mad.lo.s32 	%r343, %r42, 56, %r342;
	add.s32 	%r344, %r343, -57;
	mul.wide.s32 	%rd28, %r344, 4;
	add.s64 	%rd29, %rd2, %rd28;
	ld.global.nc.f32 	%f385, [%rd29];
$L__BB0_36:
	st.shared.f32 	[%r10+44], %f385;
	add.s32 	%r44, %r5, 12;
	mul.hi.u32 	%r345, %r44, 14316558;
	mul.lo.s32 	%r346, %r345, 300;
	sub.s32 	%r347, %r44, %r346;
	cvt.u16.u32 	%rs27, %r347;
	mul.hi.u16 	%rs28, %rs27, 6554;
	cvt.u32.u16 	%r45, %rs28;
	or.b32  	%r348, %r2, %r45;
	setp.eq.s32 	%p61, %r348, 0;
	add.s32 	%r349, %r2, %r45;
	setp.gt.u32 	%p62, %r349, 56;
	or.pred  	%p63, %p61, %p62;
	mov.f32 	%f386, 0f00000000;
	@%p63 bra 	$L__BB0_39;
	mov.u32 	%r351, %ctaid.x;
	shl.b32 	%r352, %r351, 3;
	mul.hi.u32 	%r353, %r14, 429496730;
	mul.lo.s32 	%r354, %r353, 10;
	sub.s32 	%r355, %r14, %r354;
	or.b32  	%r356, %r355, %r352;
	setp.eq.s32 	%p64, %r356, 0;
	add.s32 	%r357, %r352, %r355;
	setp.gt.u32 	%p65, %r357, 56;
	or.pred  	%p66, %p64, %p65;
	@%p66 bra 	$L__BB0_39;
	mul.lo.s32 	%r359, %r1, 1568;
	mad.lo.s32 	%r360, %r8, 12544, %r359;
	add.s32 	%r361, %r360, %r357;
	mad.lo.s32 	%r362, %r345, 3136, %r361;
	mad.lo.s32 	%r363, %r45, 56, %r362;
	add.s32 	%r364, %r363, -57;
	mul.wide.s32 	%rd30, %r364, 4;
	add.s64 	%rd31, %rd2, %rd30;
	ld.global.nc.f32 	%f386, [%rd31];
$L__BB0_39:
	st.shared.f32 	[%r10+48], %f386;
	add.s32 	%r47, %r5, 13;
	mul.hi.u32 	%r365, %r47, 14316558;
	mul.lo.s32 	%r366, %r365, 300;
	sub.s32 	%r367, %r47, %r366;
	cvt.u16.u32 	%rs29, %r367;
	mul.hi.u16 	%rs30, %rs29, 6554;
	cvt.u32.u16 	%r48, %rs30;
	or.b32  	%r368, %r2, %r48;
	setp.eq.s32 	%p67, %r368, 0;
	add.s32 	%r369, %r2, %r48;
	setp.gt.u32 	%p68, %r369, 56;
	or.pred  	%p69, %p67, %p68;
	mov.f32 	%f387, 0f00000000;
	@%p69 bra 	$L__BB0_42;
	mov.u32 	%r371, %ctaid.x;
	shl.b32 	%r372, %r371, 3;
	mul.hi.u32 	%r373, %r17, 429496730;
	mul.lo.s32 	%r374, %r373, 10;
	sub.s32 	%r375, %r17, %r374;
	add.s32 	%r49, %r372, %r375;
	setp.gt.u32 	%p70, %r49, 56;
	@%p70 bra 	$L__BB0_42;
	mul.lo.s32 	%r377, %r1, 1568;
	mad.lo.s32 	%r378, %r8, 12544, %r377;
	add.s32 	%r379, %r378, %r49;
	mad.lo.s32 	%r380, %r365, 3136, %r379;
	mad.lo.s32 	%r381, %r48, 56, %r380;
	add.s32 	%r382, %r381, -57;
	mul.wide.s32 	%rd32, %r382, 4;
	add.s64 	%rd33, %rd2, %rd32;
	ld.global.nc.f32 	%f387, [%rd33];
$L__BB0_42:
	st.shared.f32 	[%r10+52], %f387;
	shl.b32 	%r50, %r8, 2;
	add.s32 	%r51, %r5, 14;
	mul.hi.u32 	%r52, %r51, 14316558;
	add.s32 	%r383, %r50, %r52;
	setp.gt.u32 	%p71, %r383, 31;
	@%p71 bra 	$L__BB0_48;
	mul.hi.u32 	%r384, %r51, 429496730;
	mad.lo.s32 	%r385, %r8, 120, %r384;
	setp.gt.u32 	%p72, %r385, 959;
	setp.gt.u32 	%p73, %r9, 9585;
	or.pred  	%p74, %p72, %p73;
	setp.gt.u32 	%p75, %r5, 1185;
	or.pred  	%p76, %p74, %p75;
	mov.f32 	%f388, 0f00000000;
	@%p76 bra 	$L__BB0_48;
	cvt.u16.u32 	%rs31, %r51;
	shr.u16 	%rs32, %rs31, 2;
	mul.hi.u16 	%rs33, %rs32, 27963;
	shr.u16 	%rs34, %rs33, 5;
	mul.lo.s16 	%rs35, %rs34, 300;
	sub.s16 	%rs36, %rs31, %rs35;
	mul.hi.u16 	%rs37, %rs36, 6554;
	cvt.u32.u16 	%r53, %rs37;
	or.b32  	%r388, %r2, %r53;
	setp.eq.s32 	%p77, %r388, 0;
	add.s32 	%r389, %r2, %r53;
	setp.gt.u32 	%p78, %r389, 56;
	or.pred  	%p79, %p77, %p78;
	@%p79 bra 	$L__BB0_47;
	mov.u32 	%r391, %ctaid.x;
	shl.b32 	%r54, %r391, 3;
	cvt.u16.u32 	%rs38, %r20;
	mul.hi.u16 	%rs39, %rs38, -13107;
	shr.u16 	%rs40, %rs39, 3;
	mul.lo.s16 	%rs41, %rs40, 10;
	sub.s16 	%rs42, %rs38, %rs41;
	cvt.u32.u16 	%r55, %rs42;
	or.b32  	%r392, %r54, %r55;
	setp.eq.s32 	%p80, %r392, 0;
	add.s32 	%r393, %r54, %r55;
	setp.gt.u32 	%p81, %r393, 56;
	or.pred  	%p82, %p80, %p81;
	@%p82 bra 	$L__BB0_47;
	mul.lo.s32 	%r395, %r1, 1568;
	mad.lo.s32 	%r396, %r8, 12544, %r395;
	add.s32 	%r397, %r396, %r54;
	mad.lo.s32 	%r398, %r52, 3136, %r397;
	add.s32 	%r399, %r398, %r55;
	mad.lo.s32 	%r400, %r53, 56, %r399;
	add.s32 	%r401, %r400, -57;
	mul.wide.s32 	%rd34, %r401, 4;
	add.s64 	%rd35, %rd2, %rd34;
	ld.global.nc.f32 	%f388, [%rd35];
$L__BB0_47:
	st.shared.f32 	[%r10+56], %f388;
$L__BB0_48:
	add.s32 	%r56, %r5, 15;
	mul.hi.u32 	%r57, %r56, 14316558;
	add.s32 	%r402, %r50, %r57;
	setp.gt.u32 	%p83, %r402, 31;
	@%p83 bra 	$L__BB0_54;
	mul.hi.u32 	%r403, %r56, 429496730;
	mad.lo.s32 	%r404, %r8, 120, %r403;
	setp.gt.u32 	%p84, %r404, 959;
	setp.gt.u32 	%p85, %r9, 9584;
	or.pred  	%p86, %p84, %p85;
	setp.gt.u32 	%p87, %r5, 1184;
	or.pred  	%p88, %p86, %p87;
	mov.f32 	%f389, 0f00000000;
	@%p88 bra 	$L__BB0_54;
	cvt.u16.u32 	%rs43, %r56;
	shr.u16 	%rs44, %rs43, 2;
	mul.hi.u16 	%rs45, %rs44, 27963;
	shr.u16 	%rs46, %rs45, 5;
	mul.lo.s16 	%rs47, %rs46, 300;
	sub.s16 	%rs48, %rs43, %rs47;
	mul.hi.u16 	%rs49, %rs48, 6554;
	cvt.u32.u16 	%r58, %rs49;
	or.b32  	%r407, %r2, %r58;
	setp.eq.s32 	%p89, %r407, 0;
	add.s32 	%r408, %r2, %r58;
	setp.gt.u32 	%p90, %r408, 56;
	or.pred  	%p91, %p89, %p90;
	@%p91 bra 	$L__BB0_53;
	mov.u32 	%r410, %ctaid.x;
	shl.b32 	%r59, %r410, 3;
	cvt.u16.u32 	%rs50, %r23;
	mul.hi.u16 	%rs51, %rs50, -13107;
	shr.u16 	%rs52, %rs51, 3;
	mul.lo.s16 	%rs53, %rs52, 10;
	sub.s16 	%rs54, %rs50, %rs53;
	cvt.u32.u16 	%r60, %rs54;
	add.s32 	%r411, %r59, %r60;
	setp.gt.u32 	%p92, %r411, 56;
	@%p92 bra 	$L__BB0_53;
	mul.lo.s32 	%r412, %r1, 1568;
	mad.lo.s32 	%r413, %r8, 12544, %r412;
	add.s32 	%r414, %r413, %r59;
	mad.lo.s32 	%r415, %r57, 3136, %r414;
	add.s32 	%r416, %r415, %r60;
	mad.lo.s32 	%r417, %r58, 56, %r416;
	add.s32 	%r418, %r417, -57;
	mul.wide.s32 	%rd36, %r418, 4;
	add.s64 	%rd37, %rd2, %rd36;
	ld.global.nc.f32 	%f389, [%rd37];
$L__BB0_53:
	st.shared.f32 	[%r10+60], %f389;
$L__BB0_54:
	add.s32 	%r61, %r5, 16;
	mul.hi.u32 	%r62, %r61, 14316558;
	add.s32 	%r419, %r50, %r62;
	setp.gt.u32 	%p93, %r419, 31;
	@%p93 bra 	$L__BB0_60;
	mul.hi.u32 	%r420, %r61, 429496730;
	mad.lo.s32 	%r421, %r8, 120, %r420;
	setp.gt.u32 	%p94, %r421, 959;
	setp.gt.u32 	%p95, %r9, 9583;
	or.pred  	%p96, %p94, %p95;
	setp.gt.u32 	%p97, %r5, 1183;
	or.pred  	%p98, %p96, %p97;
	mov.f32 	%f390, 0f00000000;
	@%p98 bra 	$L__BB0_60;
	cvt.u16.u32 	%rs55, %r61;
	shr.u16 	%rs56, %rs55, 2;
	mul.hi.u16 	%rs57, %rs56, 27963;
	shr.u16 	%rs58, %rs57, 5;
	mul.lo.s16 	%rs59, %rs58, 300;
	sub.s16 	%rs60, %rs55, %rs59;
	mul.hi.u16 	%rs61, %rs60, 6554;
	cvt.u32.u16 	%r63, %rs61;
	or.b32  	%r424, %r2, %r63;
	setp.eq.s32 	%p99, %r424, 0;
	add.s32 	%r425, %r2, %r63;
	setp.gt.u32 	%p100, %r425, 56;
	or.pred  	%p101, %p99, %p100;
	@%p101 bra 	$L__BB0_59;
	mov.u32 	%r427, %ctaid.x;
	shl.b32 	%r64, %r427, 3;
	cvt.u16.u32 	%rs62, %r26;
	mul.hi.u16 	%rs63, %rs62, -13107;
	shr.u16 	%rs64, %rs63, 3;
	mul.lo.s16 	%rs65, %rs64, 10;
	sub.s16 	%rs66, %rs62, %rs65;
	cvt.u32.u16 	%r65, %rs66;
	or.b32  	%r428, %r64, %r65;
	setp.eq.s32 	%p102, %r428, 0;
	add.s32 	%r429, %r64, %r65;
	setp.gt.u32 	%p103, %r429, 56;
	or.pred  	%p104, %p102, %p103;
	@%p104 bra 	$L__BB0_59;
	mul.lo.s32 	%r431, %r1, 1568;
	mad.lo.s32 	%r432, %r8, 12544, %r431;
	add.s32 	%r433, %r432, %r64;
	mad.lo.s32 	%r434, %r62, 3136, %r433;
	add.s32 	%r435, %r434, %r65;
	mad.lo.s32 	%r436, %r63, 56, %r435;
	add.s32 	%r437, %r436, -57;
	mul.wide.s32 	%rd38, %r437, 4;
	add.s64 	%rd39, %rd2, %rd38;
	ld.global.nc.f32 	%f390, [%rd39];
$L__BB0_59:
	st.shared.f32 	[%r10+64], %f390;
$L__BB0_60:
	add.s32 	%r66, %r5, 17;
	mul.hi.u32 	%r67, %r66, 14316558;
	add.s32 	%r438, %r50, %r67;
	setp.gt.u32 	%p105, %r438, 31;
	@%p105 bra 	$L__BB0_66;
	mul.hi.u32 	%r439, %r66, 429496730;
	mad.lo.s32 	%r440, %r8, 120, %r439;
	setp.gt.u32 	%p106, %r440, 959;
	setp.gt.u32 	%p107, %r9, 9582;
	or.pred  	%p108, %p106, %p107;
	setp.gt.u32 	%p109, %r5, 1182;
	or.pred  	%p110, %p108, %p109;
	mov.f32 	%f391, 0f00000000;
	@%p110 bra 	$L__BB0_66;
	cvt.u16.u32 	%rs67, %r66;
	shr.u16 	%rs68, %rs67, 2;
	mul.hi.u16 	%rs69, %rs68, 27963;
	shr.u16 	%rs70, %rs69, 5;
	mul.lo.s16 	%rs71, %rs70, 300;
	sub.s16 	%rs72, %rs67, %rs71;
	mul.hi.u16 	%rs73, %rs72, 6554;
	cvt.u32.u16 	%r68, %rs73;
	or.b32  	%r443, %r2, %r68;
	setp.eq.s32 	%p111, %r443, 0;
	add.s32 	%r444, %r2, %r68;
	setp.gt.u32 	%p112, %r444, 56;
	or.pred  	%p113, %p111, %p112;
	@%p113 bra 	$L__BB0_65;
	mov.u32 	%r446, %ctaid.x;
	shl.b32 	%r69, %r446, 3;
	cvt.u16.u32 	%rs74, %r29;
	mul.hi.u16 	%rs75, %rs74, -13107;
	shr.u16 	%rs76, %rs75, 3;
	mul.lo.s16 	%rs77, %rs76, 10;
	sub.s16 	%rs78, %rs74, %rs77;
	cvt.u32.u16 	%r70, %rs78;
	add.s32 	%r447, %r69, %r70;
	setp.gt.u32 	%p114, %r447, 56;
	@%p114 bra 	$L__BB0_65;
	mul.lo.s32 	%r448, %r1, 1568;
	mad.lo.s32 	%r449, %r8, 12544, %r448;
	add.s32 	%r450, %r449, %r69;
	mad.lo.s32 	%r451, %r67, 3136, %r450;
	add.s32 	%r452, %r451, %r70;
	mad.lo.s32 	%r453, %r68, 56, %r452;
	add.s32 	%r454, %r453, -57;
	mul.wide.s32 	%rd40, %r454, 4;
	add.s64 	%rd41, %rd2, %rd40;
	ld.global.nc.f32 	%f391, [%rd41];
$L__BB0_65:
	st.shared.f32 	[%r10+68], %f391;
$L__BB0_66:
	add.s32 	%r71, %r5, 18;
	mul.hi.u32 	%r72, %r71, 14316558;
	add.s32 	%r455, %r50, %r72;
	setp.gt.u32 	%p115, %r455, 31;
	@%p115 bra 	$L__BB0_73;
	mul.hi.u32 	%r456, %r71, 429496730;
	mad.lo.s32 	%r457, %r8, 120, %r456;
	setp.gt.u32 	%p116, %r457, 959;
	setp.gt.u32 	%p117, %r9, 9581;
	or.pred  	%p118, %p116, %p117;
	@%p118 bra 	$L__BB0_73;
	setp.gt.u32 	%p119, %r5, 1181;
	setp.gt.u32 	%p120, %r4, 6;
	or.pred  	%p121, %p120, %p119;
	mov.f32 	%f392, 0f00000000;
	@%p121 bra 	$L__BB0_73;
	cvt.u16.u32 	%rs79, %r71;
	shr.u16 	%rs80, %rs79, 2;
	mul.hi.u16 	%rs81, %rs80, 27963;
	shr.u16 	%rs82, %rs81, 5;
	mul.lo.s16 	%rs83, %rs82, 300;
	sub.s16 	%rs84, %rs79, %rs83;
	mul.hi.u16 	%rs85, %rs84, 6554;
	cvt.u32.u16 	%r73, %rs85;
	or.b32  	%r459, %r2, %r73;
	setp.eq.s32 	%p122, %r459, 0;
	add.s32 	%r460, %r2, %r73;
	setp.gt.u32 	%p123, %r460, 56;
	or.pred  	%p124, %p122, %p123;
	@%p124 bra 	$L__BB0_72;
	mov.u32 	%r462, %ctaid.x;
	shl.b32 	%r74, %r462, 3;
	cvt.u16.u32 	%rs86, %r32;
	mul.hi.u16 	%rs87, %rs86, -13107;
	shr.u16 	%rs88, %rs87, 3;
	mul.lo.s16 	%rs89, %rs88, 10;
	sub.s16 	%rs90, %rs86, %rs89;
	cvt.u32.u16 	%r75, %rs90;
	or.b32  	%r463, %r74, %r75;
	setp.eq.s32 	%p125, %r463, 0;
	add.s32 	%r464, %r74, %r75;
	setp.gt.u32 	%p126, %r464, 56;
	or.pred  	%p127, %p125, %p126;
	@%p127 bra 	$L__BB0_72;
	mul.lo.s32 	%r466, %r1, 1568;
	mad.lo.s32 	%r467, %r8, 12544, %r466;
	add.s32 	%r468, %r467, %r74;
	mad.lo.s32 	%r469, %r72, 3136, %r468;
	add.s32 	%r470, %r469, %r75;
	mad.lo.s32 	%r471, %r73, 56, %r470;
	add.s32 	%r472, %r471, -57;
	mul.wide.s32 	%rd42, %r472, 4;
	add.s64 	%rd43, %rd2, %rd42;
	ld.global.nc.f32 	%f392, [%rd43];
$L__BB0_72:
	st.shared.f32 	[%r10+72], %f392;
$L__BB0_73:
	add.s32 	%r76, %r5, 19;
	mul.hi.u32 	%r77, %r76, 14316558;
	add.s32 	%r473, %r50, %r77;
	setp.gt.u32 	%p128, %r473, 31;
	@%p128 bra 	$L__BB0_80;
	mul.hi.u32 	%r474, %r76, 429496730;
	mad.lo.s32 	%r475, %r8, 120, %r474;
	setp.gt.u32 	%p129, %r475, 959;
	setp.gt.u32 	%p130, %r9, 9580;
	or.pred  	%p131, %p129, %p130;
	@%p131 bra 	$L__BB0_80;
	setp.gt.u32 	%p132, %r5, 1180;
	setp.gt.u32 	%p133, %r4, 6;
	or.pred  	%p134, %p133, %p132;
	mov.f32 	%f393, 0f00000000;
	@%p134 bra 	$L__BB0_80;
	cvt.u16.u32 	%rs91, %r76;
	shr.u16 	%rs92, %rs91, 2;
	mul.hi.u16 	%rs93, %rs92, 27963;
	shr.u16 	%rs94, %rs93, 5;
	mul.lo.s16 	%rs95, %rs94, 300;
	sub.s16 	%rs96, %rs91, %rs95;
	mul.hi.u16 	%rs97, %rs96, 6554;
	cvt.u32.u16 	%r78, %rs97;
	or.b32  	%r477, %r2, %r78;
	setp.eq.s32 	%p135, %r477, 0;
	add.s32 	%r478, %r2, %r78;
	setp.gt.u32 	%p136, %r478, 56;
	or.pred  	%p137, %p135, %p136;
	@%p137 bra 	$L__BB0_79;
	mov.u32 	%r480, %ctaid.x;
	shl.b32 	%r79, %r480, 3;
	cvt.u16.u32 	%rs98, %r35;
	mul.hi.u16 	%rs99, %rs98, -13107;
	shr.u16 	%rs100, %rs99, 3;
	mul.lo.s16 	%rs101, %rs100, 10;
	sub.s16 	%rs102, %rs98, %rs101;
	cvt.u32.u16 	%r80, %rs102;
	add.s32 	%r481, %r79, %r80;
	setp.gt.u32 	%p138, %r481, 56;
	@%p138 bra 	$L__BB0_79;
	mul.lo.s32 	%r482, %r1, 1568;
	mad.lo.s32 	%r483, %r8, 12544, %r482;
	add.s32 	%r484, %r483, %r79;
	mad.lo.s32 	%r485, %r77, 3136, %r484;
	add.s32 	%r486, %r485, %r80;
	mad.lo.s32 	%r487, %r78, 56, %r486;
	add.s32 	%r488, %r487, -57;
	mul.wide.s32 	%rd44, %r488, 4;
	add.s64 	%rd45, %rd2, %rd44;
	ld.global.nc.f32 	%f393, [%rd45];
$L__BB0_79:
	st.shared.f32 	[%r10+76], %f393;
$L__BB0_80:
	add.s32 	%r81, %r5, 20;
	mul.hi.u32 	%r82, %r81, 14316558;
	add.s32 	%r489, %r50, %r82;
	setp.gt.u32 	%p139, %r489, 31;
	@%p139 bra 	$L__BB0_87;
	mul.hi.u32 	%r490, %r5, 429496730;
	mad.lo.s32 	%r491, %r8, 120, %r490;
	setp.gt.u32 	%p140, %r491, 957;
	setp.gt.u32 	%p141, %r9, 9579;
	or.pred  	%p142, %p140, %p141;
	@%p142 bra 	$L__BB0_87;
	setp.gt.u32 	%p143, %r5, 1179;
	setp.gt.u32 	%p144, %r4, 6;
	or.pred  	%p145, %p144, %p143;
	mov.f32 	%f394, 0f00000000;
	@%p145 bra 	$L__BB0_87;
	cvt.u16.u32 	%rs103, %r81;
	shr.u16 	%rs104, %rs103, 2;
	mul.hi.u16 	%rs105, %rs104, 27963;
	shr.u16 	%rs106, %rs105, 5;
	mul.lo.s16 	%rs107, %rs106, 300;
	sub.s16 	%rs108, %rs103, %rs107;
	mul.hi.u16 	%rs109, %rs108, 6554;
	cvt.u32.u16 	%r83, %rs109;
	or.b32  	%r493, %r2, %r83;
	setp.eq.s32 	%p146, %r493, 0;
	add.s32 	%r494, %r2, %r83;
	setp.gt.u32 	%p147, %r494, 56;
	or.pred  	%p148, %p146, %p147;
	@%p148 bra 	$L__BB0_86;
	mov.u32 	%r496, %ctaid.x;
	shl.b32 	%r84, %r496, 3;
	cvt.u16.u32 	%rs110, %r5;
	mul.hi.u16 	%rs111, %rs110, -13107;
	shr.u16 	%rs112, %rs111, 3;
	mul.lo.s16 	%rs113, %rs112, 10;
	sub.s16 	%rs114, %rs110, %rs113;
	cvt.u32.u16 	%r85, %rs114;
	or.b32  	%r497, %r84, %r85;
	setp.eq.s32 	%p149, %r497, 0;
	add.s32 	%r498, %r84, %r85;
	setp.gt.u32 	%p150, %r498, 56;
	or.pred  	%p151, %p149, %p150;
	@%p151 bra 	$L__BB0_86;
	mul.lo.s32 	%r500, %r1, 1568;
	mad.lo.s32 	%r501, %r8, 12544, %r500;
	add.s32 	%r502, %r501, %r84;
	mad.lo.s32 	%r503, %r82, 3136, %r502;
	add.s32 	%r504, %r503, %r85;
	mad.lo.s32 	%r505, %r83, 56, %r504;
	add.s32 	%r506, %r505, -57;
	mul.wide.s32 	%rd46, %r506, 4;
	add.s64 	%rd47, %rd2, %rd46;
	ld.global.nc.f32 	%f394, [%rd47];
$L__BB0_86:
	st.shared.f32 	[%r10+80], %f394;
$L__BB0_87:
	add.s32 	%r86, %r5, 21;
	mul.hi.u32 	%r87, %r86, 14316558;
	add.s32 	%r507, %r50, %r87;
	setp.gt.u32 	%p152, %r507, 31;
	@%p152 bra 	$L__BB0_94;
	mul.hi.u32 	%r508, %r86, 429496730;
	mad.lo.s32 	%r509, %r8, 120, %r508;
	setp.gt.u32 	%p153, %r509, 959;
	setp.gt.u32 	%p154, %r9, 9578;
	or.pred  	%p155, %p153, %p154;
	@%p155 bra 	$L__BB0_94;
	setp.gt.u32 	%p156, %r5, 1178;
	setp.gt.u32 	%p157, %r4, 6;
	or.pred  	%p158, %p157, %p156;
	mov.f32 	%f395, 0f00000000;
	@%p158 bra 	$L__BB0_94;
	cvt.u16.u32 	%rs115, %r86;
	shr.u16 	%rs116, %rs115, 2;
	mul.hi.u16 	%rs117, %rs116, 27963;
	shr.u16 	%rs118, %rs117, 5;
	mul.lo.s16 	%rs119, %rs118, 300;
	sub.s16 	%rs120, %rs115, %rs119;
	mul.hi.u16 	%rs121, %rs120, 6554;
	cvt.u32.u16 	%r88, %rs121;
	or.b32  	%r511, %r2, %r88;
	setp.eq.s32 	%p159, %r511, 0;
	add.s32 	%r512, %r2, %r88;
	setp.gt.u32 	%p160, %r512, 56;
	or.pred  	%p161, %p159, %p160;
	@%p161 bra 	$L__BB0_93;
	mov.u32 	%r514, %ctaid.x;
	shl.b32 	%r89, %r514, 3;
	cvt.u16.u32 	%rs122, %r11;
	mul.hi.u16 	%rs123, %rs122, -13107;
	shr.u16 	%rs124, %rs123, 3;
	mul.lo.s16 	%rs125, %rs124, 10;
	sub.s16 	%rs126, %rs122, %rs125;
	cvt.u32.u16 	%r90, %rs126;
	add.s32 	%r515, %r89, %r90;
	setp.gt.u32 	%p162, %r515, 56;
	@%p162 bra 	$L__BB0_93;
	mul.lo.s32 	%r516, %r1, 1568;
	mad.lo.s32 	%r517, %r8, 12544, %r516;
	add.s32 	%r518, %r517, %r89;
	mad.lo.s32 	%r519, %r87, 3136, %r518;
	add.s32 	%r520, %r519, %r90;
	mad.lo.s32 	%r521, %r88, 56, %r520;
	add.s32 	%r522, %r521, -57;
	mul.wide.s32 	%rd48, %r522, 4;
	add.s64 	%rd49, %rd2, %rd48;
	ld.global.nc.f32 	%f395, [%rd49];
$L__BB0_93:
	st.shared.f32 	[%r10+84], %f395;
$L__BB0_94:
	shl.b32 	%r523, %r4, 1;
	mad.lo.s32 	%r91, %r3, 14, %r523;
	cvt.u16.u32 	%rs1, %r91;
	mul.hi.u16 	%rs127, %rs1, 10923;
	shr.u16 	%rs128, %rs127, 4;
	cvt.u32.u16 	%r524, %rs128;
	add.s32 	%r92, %r8, %r524;
	setp.gt.u32 	%p163, %r92, 7;
	mul.lo.s32 	%r93, %r3, 42;
	mul.lo.s32 	%r94, %r4, 6;
	mad.lo.s32 	%r525, %r8, 288, %r93;
	add.s32 	%r95, %r525, %r94;
	shl.b32 	%r526, %r95, 2;
	mov.u32 	%r527, _ZZ24default_function_kernel0E13kernel_shared;
	add.s32 	%r96, %r527, %r526;
	@%p163 bra 	$L__BB0_111;
	shl.b32 	%r528, %r8, 5;
	mul.hi.u16 	%rs129, %rs1, 21846;
	cvt.u32.u16 	%r529, %rs129;
	add.s32 	%r530, %r528, %r529;
	setp.gt.u32 	%p164, %r530, 255;
	@%p164 bra 	$L__BB0_111;
	mad.lo.s32 	%r97, %r8, 96, %r91;
	setp.gt.u32 	%p165, %r97, 767;
	@%p165 bra 	$L__BB0_101;
	setp.gt.u32 	%p166, %r95, 2303;
	@%p166 bra 	$L__BB0_101;
	add.s32 	%r531, %r93, %r94;
	setp.gt.u32 	%p167, %r531, 287;
	setp.gt.u32 	%p168, %r4, 6;
	or.pred  	%p169, %p168, %p167;
	@%p169 bra 	$L__BB0_101;
	mov.u32 	%r98, %ctaid.z;
	shl.b32 	%r532, %r98, 3;
	add.s32 	%r533, %r92, %r532;
	setp.gt.u32 	%p170, %r533, 31;
	@%p170 bra 	$L__BB0_101;
	mad.lo.s32 	%r534, %r98, 2304, %r95;
	mul.wide.u32 	%rd50, %r534, 4;
	add.s64 	%rd51, %rd1, %rd50;
	ld.global.nc.f32 	%f97, [%rd51];
	st.shared.f32 	[%r96], %f97;
$L__BB0_101:
	setp.gt.u32 	%p171, %r97, 767;
	@%p171 bra 	$L__BB0_106;
	setp.gt.u32 	%p172, %r95, 2302;
	@%p172 bra 	$L__BB0_106;
	add.s32 	%r535, %r93, %r94;
	setp.gt.u32 	%p173, %r535, 286;
	setp.gt.u32 	%p174, %r4, 6;
	or.pred  	%p175, %p174, %p173;
	@%p175 bra 	$L__BB0_106;
	mov.u32 	%r99, %ctaid.z;
	shl.b32 	%r536, %r99, 3;
	add.s32 	%r537, %r92, %r536;
	setp.gt.u32 	%p176, %r537, 31;
	@%p176 bra 	$L__BB0_106;
	mad.lo.s32 	%r538, %r99, 2304, %r95;
	mul.wide.u32 	%rd52, %r538, 4;
	add.s64 	%rd53, %rd1, %rd52;
	ld.global.nc.f32 	%f98, [%rd53+4];
	st.shared.f32 	[%r96+4], %f98;
$L__BB0_106:
	setp.gt.u32 	%p177, %r97, 767;
	@%p177 bra 	$L__BB0_111;
	setp.gt.u32 	%p178, %r95, 2301;
	@%p178 bra 	$L__BB0_111;
	add.s32 	%r539, %r93, %r94;
	setp.gt.u32 	%p179, %r539, 285;
	setp.gt.u32 	%p180, %r4, 6;
	or.pred  	%p181, %p180, %p179;
	@%p181 bra 	$L__BB0_111;
	mov.u32 	%r100, %ctaid.z;
	shl.b32 	%r540, %r100, 3;
	add.s32 	%r541, %r92, %r540;
	setp.gt.u32 	%p182, %r541, 31;
	@%p182 bra 	$L__BB0_111;
	mad.lo.s32 	%r542, %r100, 2304, %r95;
	mul.wide.u32 	%rd54, %r542, 4;
	add.s64 	%rd55, %rd1, %rd54;
	ld.global.nc.f32 	%f99, [%rd55+8];
	st.shared.f32 	[%r96+8], %f99;
$L__BB0_111:
	add.s16 	%rs2, %rs1, 1;
	mul.hi.u16 	%rs130, %rs2, 10923;
	shr.u16 	%rs131, %rs130, 4;
	cvt.u32.u16 	%r543, %rs131;
	add.s32 	%r101, %r8, %r543;
	setp.gt.u32 	%p183, %r101, 7;
	@%p183 bra 	$L__BB0_128;
	shl.b32 	%r544, %r8, 5;
	mul.hi.u16 	%rs132, %rs2, 21846;
	cvt.u32.u16 	%r545, %rs132;
	add.s32 	%r546, %r544, %r545;
	setp.gt.u32 	%p184, %r546, 255;
	@%p184 bra 	$L__BB0_128;
	mad.lo.s32 	%r102, %r8, 96, %r91;
	setp.gt.u32 	%p185, %r102, 766;
	@%p185 bra 	$L__BB0_118;
	setp.gt.u32 	%p186, %r95, 2300;
	@%p186 bra 	$L__BB0_118;
	add.s32 	%r547, %r93, %r94;
	setp.gt.u32 	%p187, %r547, 284;
	setp.gt.u32 	%p188, %r4, 6;
	or.pred  	%p189, %p188, %p187;
	@%p189 bra 	$L__BB0_118;
	mov.u32 	%r103, %ctaid.z;
	shl.b32 	%r548, %r103, 3;
	add.s32 	%r549, %r101, %r548;
	setp.gt.u32 	%p190, %r549, 31;
	@%p190 bra 	$L__BB0_118;
	mad.lo.s32 	%r550, %r103, 2304, %r95;
	mul.wide.u32 	%rd56, %r550, 4;
	add.s64 	%rd57, %rd1, %rd56;
	ld.global.nc.f32 	%f100, [%rd57+12];
	st.shared.f32 	[%r96+12], %f100;
$L__BB0_118:
	setp.gt.u32 	%p191, %r102, 766;
	@%p191 bra 	$L__BB0_123;
	setp.gt.u32 	%p192, %r95, 2299;
	@%p192 bra 	$L__BB0_123;
	add.s32 	%r551, %r93, %r94;
	setp.gt.u32 	%p193, %r551, 283;
	setp.gt.u32 	%p194, %r4, 6;
	or.pred  	%p195, %p194, %p193;
	@%p195 bra 	$L__BB0_123;
	mov.u32 	%r104, %ctaid.z;
	shl.b32 	%r552, %r104, 3;
	add.s32 	%r553, %r101, %r552;
	setp.gt.u32 	%p196, %r553, 31;
	@%p196 bra 	$L__BB0_123;
	mad.lo.s32 	%r554, %r104, 2304, %r95;
	mul.wide.u32 	%rd58, %r554, 4;
	add.s64 	%rd59, %rd1, %rd58;
	ld.global.nc.f32 	%f101, [%rd59+16];
	st.shared.f32 	[%r96+16], %f101;
$L__BB0_123:
	setp.gt.u32 	%p197, %r102, 766;
	@%p197 bra 	$L__BB0_128;
	setp.gt.u32 	%p198, %r95, 2298;
	@%p198 bra 	$L__BB0_128;
	add.s32 	%r555, %r93, %r94;
	setp.gt.u32 	%p199, %r555, 282;
	setp.gt.u32 	%p200, %r4, 6;
	or.pred  	%p201, %p200, %p199;
	@%p201 bra 	$L__BB0_128;
	mov.u32 	%r105, %ctaid.z;
	shl.b32 	%r556, %r105, 3;
	add.s32 	%r557, %r101, %r556;
	setp.gt.u32 	%p202, %r557, 31;
	@%p202 bra 	$L__BB0_128;
	mad.lo.s32 	%r558, %r105, 2304, %r95;
	mul.wide.u32 	%rd60, %r558, 4;
	add.s64 	%rd61, %rd1, %rd60;
	ld.global.nc.f32 	%f102, [%rd61+20];
	st.shared.f32 	[%r96+20], %f102;
$L__BB0_128:
	bar.sync 	0;
	mad.lo.s32 	%r561, %r8, 1152, %r527;
	add.s32 	%r577, %r561, 72;
	mov.f32 	%f396, 0f00000000;
	mov.b32 	%r578, 2400;
	shl.b32 	%r562, %r4, 2;
	mad.lo.s32 	%r563, %r3, 160, %r562;
	mov.f32 	%f397, %f396;
	mov.f32 	%f398, %f396;
	mov.f32 	%f399, %f396;
$L__BB0_129:
	mov.u32 	%r564, _ZZ24default_function_kernel0E15pad_temp_shared;
	add.s32 	%r565, %r564, %r563;
	add.s32 	%r566, %r565, %r578;
	ld.shared.f32 	%f104, [%r566+-2400];
	ld.shared.f32 	%f105, [%r566+-2396];
	ld.shared.f32 	%f106, [%r566+-2392];
	ld.shared.f32 	%f107, [%r566+-2360];
	ld.shared.f32 	%f108, [%r566+-2356];
	ld.shared.f32 	%f109, [%r566+-2352];
	ld.shared.f32 	%f110, [%r566+-2320];
	ld.shared.f32 	%f111, [%r566+-2316];
	ld.shared.f32 	%f112, [%r566+-2312];
	ld.shared.f32 	%f113, [%r566+-2280];
	ld.shared.f32 	%f114, [%r566+-2276];
	ld.shared.f32 	%f115, [%r566+-2272];
	ld.shared.f32 	%f116, [%r566+-1200];
	ld.shared.f32 	%f117, [%r566+-1196];
	ld.shared.f32 	%f118, [%r566+-1192];
	ld.shared.f32 	%f119, [%r566+-1160];
	ld.shared.f32 	%f120, [%r566+-1156];
	ld.shared.f32 	%f121, [%r566+-1152];
	ld.shared.f32 	%f122, [%r566+-1120];
	ld.shared.f32 	%f123, [%r566+-1116];
	ld.shared.f32 	%f124, [%r566+-1112];
	ld.shared.f32 	%f125, [%r566+-1080];
	ld.shared.f32 	%f126, [%r566+-1076];
	ld.shared.f32 	%f127, [%r566+-1072];
	ld.shared.f32 	%f128, [%r566];
	ld.shared.f32 	%f129, [%r566+4];
	ld.shared.f32 	%f130, [%r566+8];
	ld.shared.f32 	%f131, [%r566+40];
	ld.shared.f32 	%f132, [%r566+44];
	ld.shared.f32 	%f133, [%r566+48];
	ld.shared.f32 	%f134, [%r566+80];
	ld.shared.f32 	%f135, [%r566+84];
	ld.shared.f32 	%f136, [%r566+88];
	ld.shared.f32 	%f137, [%r566+120];
	ld.shared.f32 	%f138, [%r566+124];
	ld.shared.f32 	%f139, [%r566+128];
	ld.shared.f32 	%f140, [%r566+1200];
	ld.shared.f32 	%f141, [%r566+1204];
	ld.shared.f32 	%f142, [%r566+1208];
	ld.shared.f32 	%f143, [%r566+1240];
	ld.shared.f32 	%f144, [%r566+1244];
	ld.shared.f32 	%f145, [%r566+1248];
	ld.shared.f32 	%f146, [%r566+1280];
	ld.shared.f32 	%f147, [%r566+1284];
	ld.shared.f32 	%f148, [%r566+1288];
	ld.shared.f32 	%f149, [%r566+1320];
	ld.shared.f32 	%f150, [%r566+1324];
	ld.shared.f32 	%f151, [%r566+1328];
	ld.shared.f32 	%f152, [%r577+-72];
	ld.shared.f32 	%f153, [%r577+-68];
	ld.shared.f32 	%f154, [%r577+-64];
	ld.shared.f32 	%f155, [%r577+-36];
	ld.shared.f32 	%f156, [%r577+-32];
	ld.shared.f32 	%f157, [%r577+-28];
	ld.shared.f32 	%f158, [%r577];
	ld.shared.f32 	%f159, [%r577+4];
	ld.shared.f32 	%f160, [%r577+8];
	ld.shared.f32 	%f161, [%r577+36];
	ld.shared.f32 	%f162, [%r577+40];
	ld.shared.f32 	%f163, [%r577+44];
	fma.rn.f32 	%f164, %f104, %f152, %f399;
	fma.rn.f32 	%f165, %f107, %f152, %f398;
	fma.rn.f32 	%f166, %f110, %f152, %f397;
	fma.rn.f32 	%f167, %f113, %f152, %f396;
	fma.rn.f32 	%f168, %f105, %f153, %f164;
	fma.rn.f32 	%f169, %f108, %f153, %f165;
	fma.rn.f32 	%f170, %f111, %f153, %f166;
	fma.rn.f32 	%f171, %f114, %f153, %f167;
	fma.rn.f32 	%f172, %f106, %f154, %f168;
	fma.rn.f32 	%f173, %f109, %f154, %f169;
	fma.rn.f32 	%f174, %f112, %f154, %f170;
	fma.rn.f32 	%f175, %f115, %f154, %f171;
	fma.rn.f32 	%f176, %f116, %f155, %f172;
	fma.rn.f32 	%f177, %f119, %f155, %f173;
	fma.rn.f32 	%f178, %f122, %f155, %f174;
	fma.rn.f32 	%f179, %f125, %f155, %f175;
	fma.rn.f32 	%f180, %f117, %f156, %f176;
	fma.rn.f32 	%f181, %f120, %f156, %f177;
	fma.rn.f32 	%f182, %f123, %f156, %f178;
	fma.rn.f32 	%f183, %f126, %f156, %f179;
	fma.rn.f32 	%f184, %f118, %f157, %f180;
	fma.rn.f32 	%f185, %f121, %f157, %f181;
	fma.rn.f32 	%f186, %f124, %f157, %f182;
	fma.rn.f32 	%f187, %f127, %f157, %f183;
	fma.rn.f32 	%f188, %f128, %f158, %f184;
	fma.rn.f32 	%f189, %f131, %f158, %f185;
	fma.rn.f32 	%f190, %f134, %f158, %f186;
	fma.rn.f32 	%f191, %f137, %f158, %f187;
	fma.rn.f32 	%f192, %f129, %f159, %f188;
	fma.rn.f32 	%f193, %f132, %f159, %f189;
	fma.rn.f32 	%f194, %f135, %f159, %f190;
	fma.rn.f32 	%f195, %f138, %f159, %f191;
	fma.rn.f32 	%f196, %f130, %f160, %f192;
	fma.rn.f32 	%f197, %f133, %f160, %f193;
	fma.rn.f32 	%f198, %f136, %f160, %f194;
	fma.rn.f32 	%f199, %f139, %f160, %f195;
	fma.rn.f32 	%f200, %f140, %f161, %f196;
	fma.rn.f32 	%f201, %f143, %f161, %f197;
	fma.rn.f32 	%f202, %f146, %f161, %f198;
	fma.rn.f32 	%f203, %f149, %f161, %f199;
	fma.rn.f32 	%f204, %f141, %f162, %f200;
	fma.rn.f32 	%f205, %f144, %f162, %f201;
	fma.rn.f32 	%f206, %f147, %f162, %f202;
	fma.rn.f32 	%f207, %f150, %f162, %f203;
	fma.rn.f32 	%f208, %f142, %f163, %f204;
	fma.rn.f32 	%f209, %f145, %f163, %f205;
	fma.rn.f32 	%f210, %f148, %f163, %f206;
	fma.rn.f32 	%f211, %f151, %f163, %f207;
	ld.shared.f32 	%f212, [%r566+-2240];
	ld.shared.f32 	%f213, [%r566+-2236];
	ld.shared.f32 	%f214, [%r566+-2232];
	ld.shared.f32 	%f215, [%r566+-1040];
	ld.shared.f32 	%f216, [%r566+-1036];
	ld.shared.f32 	%f217, [%r566+-1032];
	ld.shared.f32 	%f218, [%r566+160];
	ld.shared.f32 	%f219, [%r566+164];
	ld.shared.f32 	%f220, [%r566+168];
	ld.shared.f32 	%f221, [%r566+1360];
	ld.shared.f32 	%f222, [%r566+1364];
	ld.shared.f32 	%f223, [%r566+1368];
	ld.shared.f32 	%f224, [%r577+-60];
	ld.shared.f32 	%f225, [%r577+-56];
	ld.shared.f32 	%f226, [%r577+-52];
	ld.shared.f32 	%f227, [%r577+-24];
	ld.shared.f32 	%f228, [%r577+-20];
	ld.shared.f32 	%f229, [%r577+-16];
	ld.shared.f32 	%f230, [%r577+12];
	ld.shared.f32 	%f231, [%r577+16];
	ld.shared.f32 	%f232, [%r577+20];
	ld.shared.f32 	%f233, [%r577+48];
	ld.shared.f32 	%f234, [%r577+52];
	ld.shared.f32 	%f235, [%r577+56];
	fma.rn.f32 	%f236, %f107, %f224, %f208;
	fma.rn.f32 	%f237, %f110, %f224, %f209;
	fma.rn.f32 	%f238, %f113, %f224, %f210;
	fma.rn.f32 	%f239, %f212, %f224, %f211;
	fma.rn.f32 	%f240, %f108, %f225, %f236;
	fma.rn.f32 	%f241, %f111, %f225, %f237;
	fma.rn.f32 	%f242, %f114, %f225, %f238;
	fma.rn.f32 	%f243, %f213, %f225, %f239;
	fma.rn.f32 	%f244, %f109, %f226, %f240;
	fma.rn.f32 	%f245, %f112, %f226, %f241;
	fma.rn.f32 	%f246, %f115, %f226, %f242;
	fma.rn.f32 	%f247, %f214, %f226, %f243;
	fma.rn.f32 	%f248, %f119, %f227, %f244;
	fma.rn.f32 	%f249, %f122, %f227, %f245;
	fma.rn.f32 	%f250, %f125, %f227, %f246;
	fma.rn.f32 	%f251, %f215, %f227, %f247;
	fma.rn.f32 	%f252, %f120, %f228, %f248;
	fma.rn.f32 	%f253, %f123, %f228, %f249;
	fma.rn.f32 	%f254, %f126, %f228, %f250;
	fma.rn.f32 	%f255, %f216, %f228, %f251;
	fma.rn.f32 	%f256, %f121, %f229, %f252;
	fma.rn.f32 	%f257, %f124, %f229, %f253;
	fma.rn.f32 	%f258, %f127, %f229, %f254;
	fma.rn.f32 	%f259, %f217, %f229, %f255;
	fma.rn.f32 	%f260, %f131, %f230, %f256;
	fma.rn.f32 	%f261, %f134, %f230, %f257;
	fma.rn.f32 	%f262, %f137, %f230, %f258;
	fma.rn.f32 	%f263, %f218, %f230, %f259;
	fma.rn.f32 	%f264, %f132, %f231, %f260;
	fma.rn.f32 	%f265, %f135, %f231, %f261;
	fma.rn.f32 	%f266, %f138, %f231, %f262;
	fma.rn.f32 	%f267, %f219, %f231, %f263;
	fma.rn.f32 	%f268, %f133, %f232, %f264;
	fma.rn.f32 	%f269, %f136, %f232, %f265;
	fma.rn.f32 	%f270, %f139, %f232, %f266;
	fma.rn.f32 	%f271, %f220, %f232, %f267;
	fma.rn.f32 	%f272, %f143, %f233, %f268;
	fma.rn.f32 	%f273, %f146, %f233, %f269;
	fma.rn.f32 	%f274, %f149, %f233, %f270;
	fma.rn.f32 	%f275, %f221, %f233, %f271;
	fma.rn.f32 	%f276, %f144, %f234, %f272;
	fma.rn.f32 	%f277, %f147, %f234, %f273;
	fma.rn.f32 	%f278, %f150, %f234, %f274;
	fma.rn.f32 	%f279, %f222, %f234, %f275;
	fma.rn.f32 	%f280, %f145, %f235, %f276;
	fma.rn.f32 	%f281, %f148, %f235, %f277;
	fma.rn.f32 	%f282, %f151, %f235, %f278;
	fma.rn.f32 	%f283, %f223, %f235, %f279;
	ld.shared.f32 	%f284, [%r566+-2200];
	ld.shared.f32 	%f285, [%r566+-2196];
	ld.shared.f32 	%f286, [%r566+-2192];
	ld.shared.f32 	%f287, [%r566+-1000];
	ld.shared.f32 	%f288, [%r566+-996];
	ld.shared.f32 	%f289, [%r566+-992];
	ld.shared.f32 	%f290, [%r566+200];
	ld.shared.f32 	%f291, [%r566+204];
	ld.shared.f32 	%f292, [%r566+208];
	ld.shared.f32 	%f293, [%r566+1400];
	ld.shared.f32 	%f294, [%r566+1404];
	ld.shared.f32 	%f295, [%r566+1408];
	ld.shared.f32 	%f296, [%r577+-48];
	ld.shared.f32 	%f297, [%r577+-44];
	ld.shared.f32 	%f298, [%r577+-40];
	ld.shared.f32 	%f299, [%r577+-12];
	ld.shared.f32 	%f300, [%r577+-8];
	ld.shared.f32 	%f301, [%r577+-4];
	ld.shared.f32 	%f302, [%r577+24];
	ld.shared.f32 	%f303, [%r577+28];
	ld.shared.f32 	%f304, [%r577+32];
	ld.shared.f32 	%f305, [%r577+60];
	ld.shared.f32 	%f306, [%r577+64];
	ld.shared.f32 	%f307, [%r577+68];
	fma.rn.f32 	%f308, %f110, %f296, %f280;
	fma.rn.f32 	%f309, %f113, %f296, %f281;
	fma.rn.f32 	%f310, %f212, %f296, %f282;
	fma.rn.f32 	%f311, %f284, %f296, %f283;
	fma.rn.f32 	%f312, %f111, %f297, %f308;
	fma.rn.f32 	%f313, %f114, %f297, %f309;
	fma.rn.f32 	%f314, %f213, %f297, %f310;
	fma.rn.f32 	%f315, %f285, %f297, %f311;
	fma.rn.f32 	%f316, %f112, %f298, %f312;
	fma.rn.f32 	%f317, %f115, %f298, %f313;
	fma.rn.f32 	%f318, %f214, %f298, %f314;
	fma.rn.f32 	%f319, %f286, %f298, %f315;
	fma.rn.f32 	%f320, %f122, %f299, %f316;
	fma.rn.f32 	%f321, %f125, %f299, %f317;
	fma.rn.f32 	%f322, %f215, %f299, %f318;
	fma.rn.f32 	%f323, %f287, %f299, %f319;
	fma.rn.f32 	%f324, %f123, %f300, %f320;
	fma.rn.f32 	%f325, %f126, %f300, %f321;
	fma.rn.f32 	%f326, %f216, %f300, %f322;
	fma.rn.f32 	%f327, %f288, %f300, %f323;
	fma.rn.f32 	%f328, %f124, %f301, %f324;
	fma.rn.f32 	%f329, %f127, %f301, %f325;
	fma.rn.f32 	%f330, %f217, %f301, %f326;
	fma.rn.f32 	%f331, %f289, %f301, %f327;
	fma.rn.f32 	%f332, %f134, %f302, %f328;
	fma.rn.f32 	%f333, %f137, %f302, %f329;
	fma.rn.f32 	%f334, %f218, %f302, %f330;
	fma.rn.f32 	%f335, %f290, %f302, %f331;
	fma.rn.f32 	%f336, %f135, %f303, %f332;
	fma.rn.f32 	%f337, %f138, %f303, %f333;
	fma.rn.f32 	%f338, %f219, %f303, %f334;
	fma.rn.f32 	%f339, %f291, %f303, %f335;
	fma.rn.f32 	%f340, %f136, %f304, %f336;
	fma.rn.f32 	%f341, %f139, %f304, %f337;
	fma.rn.f32 	%f342, %f220, %f304, %f338;
	fma.rn.f32 	%f343, %f292, %f304, %f339;
	fma.rn.f32 	%f344, %f146, %f305, %f340;
	fma.rn.f32 	%f345, %f149, %f305, %f341;
	fma.rn.f32 	%f346, %f221, %f305, %f342;
	fma.rn.f32 	%f347, %f293, %f305, %f343;
	fma.rn.f32 	%f348, %f147, %f306, %f344;
	fma.rn.f32 	%f349, %f150, %f306, %f345;
	fma.rn.f32 	%f350, %f222, %f306, %f346;
	fma.rn.f32 	%f351, %f294, %f306, %f347;
	fma.rn.f32 	%f399, %f148, %f307, %f348;
	fma.rn.f32 	%f398, %f151, %f307, %f349;
	fma.rn.f32 	%f397, %f223, %f307, %f350;
	fma.rn.f32 	%f396, %f295, %f307, %f351;
	add.s32 	%r578, %r578, 4800;
	add.s32 	%r577, %r577, 144;
	setp.ne.s32 	%p203, %r578, 40800;
	@%p203 bra 	$L__BB0_129;
	ld.param.u64 	%rd65, [default_function_kernel0_param_2];
	cvta.to.global.u64 	%rd62, %rd65;
	mov.u32 	%r567, %ctaid.z;
	mov.u32 	%r568, %tid.z;
	mov.u32 	%r569, %ctaid.y;
	mov.u32 	%r570, %ctaid.x;
	shl.b32 	%r571, %r570, 3;
	mad.lo.s32 	%r572, %r568, 3136, %r4;
	mad.lo.s32 	%r573, %r567, 25088, %r572;
	mad.lo.s32 	%r574, %r569, 1568, %r573;
	mad.lo.s32 	%r575, %r3, 224, %r574;
	add.s32 	%r576, %r575, %r571;
	mul.wide.u32 	%rd63, %r576, 4;
	add.s64 	%rd64, %rd62, %rd63;
	st.global.f32 	[%rd64], %f399;
	st.global.f32 	[%rd64+224], %f398;
	st.global.f32 	[%rd64+448], %f397;
	st.global.f32 	[%rd64+672], %f396;
	ret;

}
	// .globl	_Z9transformPfS_
.visible .entry _Z9transformPfS_(
	.param .u64 .ptr .align 1 _Z9transformPfS__param_0,
	.param .u64 .ptr .align 1 _Z9transformPfS__param_1
)
{
	.reg .pred 	%p<7>;
	.reg .b16 	%rs<6>;
	.reg .b32 	%r<45>;
	.reg .b32 	%f<2>;
	.reg .b64 	%rd<9>;

	ld.param.u64 	%rd3, [_Z9transformPfS__param_0];
	ld.param.u64 	%rd4, [_Z9transformPfS__param_1];
	mov.u32 	%r21, %ctaid.x;
	mov.u32 	%r1, %ntid.x;
	mov.u32 	%r22, %tid.x;
	mad.lo.s32 	%r40, %r21, %r1, %r22;
	setp.gt.u32 	%p1, %r40, 100351;
	@%p1 bra 	$L__BB1_9;
	mov.u32 	%r23, %nctaid.x;
	mul.lo.s32 	%r3, %r23, %r1;
	cvta.to.global.u64 	%rd1, %rd3;
	cvta.to.global.u64 	%rd2, %rd4;
$L__BB1_2:
	mul.wide.u32 	%rd5, %r40, 4;
	add.s64 	%rd6, %rd1, %rd5;
	ld.global.f32 	%f1, [%rd6];
	mul.hi.u32 	%r24, %r40, 1402438301;
	shr.u32 	%r25, %r24, 10;
	mul.lo.s32 	%r26, %r25, 3136;
	sub.s32 	%r27, %r40, %r26;
	cvt.u16.u32 	%rs1, %r27;
	mul.hi.u16 	%rs2, %rs1, 2341;
	shr.u16 	%rs3, %rs2, 1;
	cvt.u32.u16 	%r5, %rs3;
	add.s32 	%r28, %r5, 1;
	mul.lo.s16 	%rs4, %rs3, 56;
	sub.s16 	%rs5, %rs1, %rs4;
	cvt.u32.u16 	%r6, %rs5;
	add.s32 	%r29, %r6, 1;
	shr.u32 	%r30, %r28, 2;
	min.u32 	%r41, %r30, 13;
	shr.u32 	%r31, %r29, 2;
	min.u32 	%r8, %r31, 13;
	shl.b32 	%r32, %r8, 5;
	mad.lo.s32 	%r33, %r25, 7056, %r32;
	mul.wide.u16 	%r34, %rs3, 6;
	add.s32 	%r35, %r33, %r34;
	add.s32 	%r9, %r35, %r6;
	shl.b32 	%r10, %r8, 2;
$L__BB1_3:
	shl.b32 	%r36, %r41, 2;
	add.s32 	%r37, %r36, 5;
	setp.le.u32 	%p2, %r37, %r5;
	@%p2 bra 	$L__BB1_8;
	mad.lo.s32 	%r43, %r41, 480, %r9;
	mov.u32 	%r42, %r10;
	mov.u32 	%r44, %r8;
$L__BB1_5:
	add.s32 	%r38, %r42, 5;
	setp.le.u32 	%p3, %r38, %r6;
	@%p3 bra 	$L__BB1_7;
	add.s32 	%r39, %r43, 7;
	mul.wide.u32 	%rd7, %r39, 4;
	add.s64 	%rd8, %rd2, %rd7;
	st.global.f32 	[%rd8], %f1;
	add.s32 	%r16, %r44, -1;
	add.s32 	%r43, %r43, -32;
	add.s32 	%r42, %r42, -4;
	setp.gt.s32 	%p4, %r44, 0;
	mov.u32 	%r44, %r16;
	@%p4 bra 	$L__BB1_5;
$L__BB1_7:
	add.s32 	%r19, %r41, -1;
	setp.gt.s32 	%p5, %r41, 0;
	mov.u32 	%r41, %r19;
	@%p5 bra 	$L__BB1_3;
$L__BB1_8:
	add.s32 	%r40, %r40, %r3;
	setp.lt.u32 	%p6, %r40, 100352;
	@%p6 bra 	$L__BB1_2;
$L__BB1_9:
	ret;

}
	// .globl	_Z6conv2dPfPKfS_
.visible .entry _Z6conv2dPfPKfS_(
	.param .u64 .ptr .align 1 _Z6conv2dPfPKfS__param_0,
	.param .u64 .ptr .align 1 _Z6conv2dPfPKfS__param_1,
	.param .u64 .ptr .align 1 _Z6conv2dPfPKfS__param_2
)
{
	.reg .pred 	%p<12>;
	.reg .b32 	%r<119>;
	.reg .b32 	%f<1530>;
	.reg .b64 	%rd<162>;
	// demoted variable
	.shared .align 4 .b8 _ZZ6conv2dPfPKfS_E5input[1152];
	ld.param.u64 	%rd4, [_Z6conv2dPfPKfS__param_0];
	mov.u32 	%r1, %ctaid.x;
	mul.hi.u32 	%r26, %r1, 1402438301;
	shr.u32 	%r2, %r26, 6;
	mov.u32 	%r3, %tid.x;
	shr.u32 	%r115, %r3, 5;
	and.b32  	%r5, %r3, 31;
	shl.b32 	%r6, %r2, 3;
	setp.gt.u32 	%p1, %r3, 255;
	add.s32 	%r114, %r115, %r6;
	setp.gt.u32 	%p2, %r114, 31;
	or.pred  	%p3, %p1, %p2;
	@%p3 bra 	$L__BB2_5;
	mov.u32 	%r28, %ntid.x;
	shr.u32 	%r8, %r28, 5;
	shl.b32 	%r29, %r5, 2;
	mov.u32 	%r30, _ZZ6conv2dPfPKfS_E5input;
	add.s32 	%r9, %r30, %r29;
	mad.lo.s32 	%r31, %r1, 36, %r5;
	mul.lo.s32 	%r32, %r2, 7056;
	sub.s32 	%r10, %r31, %r32;
	cvta.to.global.u64 	%rd1, %rd4;
$L__BB2_2:
	mad.lo.s32 	%r117, %r115, 144, %r9;
	mad.lo.s32 	%r116, %r114, 7056, %r10;
	mov.u32 	%r118, %r5;
$L__BB2_3:
	mul.wide.u32 	%rd7, %r116, 4;
	add.s64 	%rd8, %rd1, %rd7;
	ld.global.nc.f32 	%f17, [%rd8];
	st.shared.f32 	[%r117], %f17;
	add.s32 	%r18, %r118, 32;
	add.s32 	%r117, %r117, 128;
	add.s32 	%r116, %r116, 32;
	setp.lt.u32 	%p4, %r118, 4;
	mov.u32 	%r118, %r18;
	@%p4 bra 	$L__BB2_3;
	add.s32 	%r115, %r115, %r8;
	setp.lt.u32 	%p5, %r115, 8;
	add.s32 	%r114, %r115, %r6;
	setp.lt.u32 	%p6, %r114, 32;
	and.pred  	%p7, %p5, %p6;
	@%p7 bra 	$L__BB2_2;
$L__BB2_5:
	ld.param.u64 	%rd161, [_Z6conv2dPfPKfS__param_2];
	ld.param.u64 	%rd160, [_Z6conv2dPfPKfS__param_1];
	cvta.to.global.u64 	%rd2, %rd161;
	cvta.to.global.u64 	%rd9, %rd160;
	bar.sync 	0;
	mad.lo.s32 	%r34, %r2, 2304, %r3;
	mul.wide.u32 	%rd10, %r34, 4;
	add.s64 	%rd11, %rd9, %rd10;
	ld.global.nc.f32 	%f18, [%rd11];
	add.s32 	%r35, %r34, 32;
	mul.wide.u32 	%rd12, %r35, 4;
	add.s64 	%rd13, %rd9, %rd12;
	ld.global.nc.f32 	%f19, [%rd13];
	add.s32 	%r36, %r34, 64;
	mul.wide.u32 	%rd14, %r36, 4;
	add.s64 	%rd15, %rd9, %rd14;
	ld.global.nc.f32 	%f20, [%rd15];
	add.s32 	%r37, %r34, 96;
	mul.wide.u32 	%rd16, %r37, 4;
	add.s64 	%rd17, %rd9, %rd16;
	ld.global.nc.f32 	%f21, [%rd17];
	add.s32 	%r38, %r34, 128;
	mul.wide.u32 	%rd18, %r38, 4;
	add.s64 	%rd19, %rd9, %rd18;
	ld.global.nc.f32 	%f22, [%rd19];
	add.s32 	%r39, %r34, 160;
	mul.wide.u32 	%rd20, %r39, 4;
	add.s64 	%rd21, %rd9, %rd20;
	ld.global.nc.f32 	%f23, [%rd21];
	add.s32 	%r40, %r34, 192;
	mul.wide.u32 	%rd22, %r40, 4;
	add.s64 	%rd23, %rd9, %rd22;
	ld.global.nc.f32 	%f24, [%rd23];
	add.s32 	%r41, %r34, 224;
	mul.wide.u32 	%rd24, %r41, 4;
	add.s64 	%rd25, %rd9, %rd24;
	ld.global.nc.f32 	%f25, [%rd25];
	add.s32 	%r42, %r34, 256;
	mul.wide.u32 	%rd26, %r42, 4;
	add.s64 	%rd27, %rd9, %rd26;
	ld.global.nc.f32 	%f26, [%rd27];
	ld.shared.f32 	%f27, [_ZZ6conv2dPfPKfS_E5input];
	fma.rn.f32 	%f28, %f27, %f18, 0f00000000;
	ld.shared.f32 	%f29, [_ZZ6conv2dPfPKfS_E5input+4];
	fma.rn.f32 	%f30, %f29, %f18, 0f00000000;
	fma.rn.f32 	%f31, %f29, %f19, %f28;
	ld.shared.f32 	%f32, [_ZZ6conv2dPfPKfS_E5input+8];
	fma.rn.f32 	%f33, %f32, %f18, 0f00000000;
	fma.rn.f32 	%f34, %f32, %f19, %f30;
	fma.rn.f32 	%f35, %f32, %f20, %f31;
	ld.shared.f32 	%f36, [_ZZ6conv2dPfPKfS_E5input+12];
	fma.rn.f32 	%f37, %f36, %f18, 0f00000000;
	fma.rn.f32 	%f38, %f36, %f19, %f33;
	fma.rn.f32 	%f39, %f36, %f20, %f34;
	ld.shared.f32 	%f40, [_ZZ6conv2dPfPKfS_E5input+16];
	fma.rn.f32 	%f41, %f40, %f19, %f37;
	fma.rn.f32 	%f42, %f40, %f20, %f38;
	ld.shared.f32 	%f43, [_ZZ6conv2dPfPKfS_E5input+20];
	fma.rn.f32 	%f44, %f43, %f20, %f41;
	ld.shared.f32 	%f45, [_ZZ6conv2dPfPKfS_E5input+24];
	fma.rn.f32 	%f46, %f45, %f18, 0f00000000;
	fma.rn.f32 	%f47, %f45, %f21, %f35;
	ld.shared.f32 	%f48, [_ZZ6conv2dPfPKfS_E5input+28];
	fma.rn.f32 	%f49, %f48, %f18, 0f00000000;
	fma.rn.f32 	%f50, %f48, %f19, %f46;
	fma.rn.f32 	%f51, %f48, %f21, %f39;
	fma.rn.f32 	%f52, %f48, %f22, %f47;
	ld.shared.f32 	%f53, [_ZZ6conv2dPfPKfS_E5input+32];
	fma.rn.f32 	%f54, %f53, %f18, 0f00000000;
	fma.rn.f32 	%f55, %f53, %f19, %f49;
	fma.rn.f32 	%f56, %f53, %f20, %f50;
	fma.rn.f32 	%f57, %f53, %f21, %f42;
	fma.rn.f32 	%f58, %f53, %f22, %f51;
	fma.rn.f32 	%f59, %f53, %f23, %f52;
	ld.shared.f32 	%f60, [_ZZ6conv2dPfPKfS_E5input+36];
	fma.rn.f32 	%f61, %f60, %f18, 0f00000000;
	fma.rn.f32 	%f62, %f60, %f19, %f54;
	fma.rn.f32 	%f63, %f60, %f20, %f55;
	fma.rn.f32 	%f64, %f60, %f21, %f44;
	fma.rn.f32 	%f65, %f60, %f22, %f57;
	fma.rn.f32 	%f66, %f60, %f23, %f58;
	ld.shared.f32 	%f67, [_ZZ6conv2dPfPKfS_E5input+40];
	fma.rn.f32 	%f68, %f67, %f19, %f61;
	fma.rn.f32 	%f69, %f67, %f20, %f62;
	fma.rn.f32 	%f70, %f67, %f22, %f64;
	fma.rn.f32 	%f71, %f67, %f23, %f65;
	ld.shared.f32 	%f72, [_ZZ6conv2dPfPKfS_E5input+44];
	fma.rn.f32 	%f73, %f72, %f20, %f68;
	fma.rn.f32 	%f74, %f72, %f23, %f70;
	ld.shared.f32 	%f75, [_ZZ6conv2dPfPKfS_E5input+48];
	fma.rn.f32 	%f76, %f75, %f18, 0f00000000;
	fma.rn.f32 	%f77, %f75, %f21, %f56;
	fma.rn.f32 	%f78, %f75, %f24, %f59;
	ld.shared.f32 	%f79, [_ZZ6conv2dPfPKfS_E5input+52];
	fma.rn.f32 	%f80, %f79, %f18, 0f00000000;
	fma.rn.f32 	%f81, %f79, %f19, %f76;
	fma.rn.f32 	%f82, %f79, %f21, %f63;
	fma.rn.f32 	%f83, %f79, %f22, %f77;
	fma.rn.f32 	%f84, %f79, %f24, %f66;
	fma.rn.f32 	%f85, %f79, %f25, %f78;
	ld.shared.f32 	%f86, [_ZZ6conv2dPfPKfS_E5input+56];
	fma.rn.f32 	%f87, %f86, %f18, 0f00000000;
	fma.rn.f32 	%f88, %f86, %f19, %f80;
	fma.rn.f32 	%f89, %f86, %f20, %f81;
	fma.rn.f32 	%f90, %f86, %f21, %f69;
	fma.rn.f32 	%f91, %f86, %f22, %f82;
	fma.rn.f32 	%f92, %f86, %f23, %f83;
	fma.rn.f32 	%f93, %f86, %f24, %f71;
	fma.rn.f32 	%f94, %f86, %f25, %f84;
	fma.rn.f32 	%f95, %f86, %f26, %f85;
	ld.shared.f32 	%f96, [_ZZ6conv2dPfPKfS_E5input+60];
	fma.rn.f32 	%f97, %f96, %f18, 0f00000000;
	fma.rn.f32 	%f98, %f96, %f19, %f87;
	fma.rn.f32 	%f99, %f96, %f20, %f88;
	fma.rn.f32 	%f100, %f96, %f21, %f73;
	fma.rn.f32 	%f101, %f96, %f22, %f90;
	fma.rn.f32 	%f102, %f96, %f23, %f91;
	fma.rn.f32 	%f103, %f96, %f24, %f74;
	fma.rn.f32 	%f104, %f96, %f25, %f93;
	fma.rn.f32 	%f105, %f96, %f26, %f94;
	ld.shared.f32 	%f106, [_ZZ6conv2dPfPKfS_E5input+64];
	fma.rn.f32 	%f107, %f106, %f19, %f97;
	fma.rn.f32 	%f108, %f106, %f20, %f98;
	fma.rn.f32 	%f109, %f106, %f22, %f100;
	fma.rn.f32 	%f110, %f106, %f23, %f101;
	fma.rn.f32 	%f111, %f106, %f25, %f103;
	fma.rn.f32 	%f112, %f106, %f26, %f104;
	ld.shared.f32 	%f113, [_ZZ6conv2dPfPKfS_E5input+68];
	fma.rn.f32 	%f114, %f113, %f20, %f107;
	fma.rn.f32 	%f115, %f113, %f23, %f109;
	fma.rn.f32 	%f116, %f113, %f26, %f111;
	ld.shared.f32 	%f117, [_ZZ6conv2dPfPKfS_E5input+72];
	fma.rn.f32 	%f118, %f117, %f18, 0f00000000;
	fma.rn.f32 	%f119, %f117, %f21, %f89;
	fma.rn.f32 	%f120, %f117, %f24, %f92;
	ld.shared.f32 	%f121, [_ZZ6conv2dPfPKfS_E5input+76];
	fma.rn.f32 	%f122, %f121, %f18, 0f00000000;
	fma.rn.f32 	%f123, %f121, %f19, %f118;
	fma.rn.f32 	%f124, %f121, %f21, %f99;
	fma.rn.f32 	%f125, %f121, %f22, %f119;
	fma.rn.f32 	%f126, %f121, %f24, %f102;
	fma.rn.f32 	%f127, %f121, %f25, %f120;
	ld.shared.f32 	%f128, [_ZZ6conv2dPfPKfS_E5input+80];
	fma.rn.f32 	%f129, %f128, %f18, 0f00000000;
	fma.rn.f32 	%f130, %f128, %f19, %f122;
	fma.rn.f32 	%f131, %f128, %f20, %f123;
	fma.rn.f32 	%f132, %f128, %f21, %f108;
	fma.rn.f32 	%f133, %f128, %f22, %f124;
	fma.rn.f32 	%f134, %f128, %f23, %f125;
	fma.rn.f32 	%f135, %f128, %f24, %f110;
	fma.rn.f32 	%f136, %f128, %f25, %f126;
	fma.rn.f32 	%f137, %f128, %f26, %f127;
	ld.shared.f32 	%f138, [_ZZ6conv2dPfPKfS_E5input+84];
	fma.rn.f32 	%f139, %f138, %f18, 0f00000000;
	fma.rn.f32 	%f140, %f138, %f19, %f129;
	fma.rn.f32 	%f141, %f138, %f20, %f130;
	fma.rn.f32 	%f142, %f138, %f21, %f114;
	fma.rn.f32 	%f143, %f138, %f22, %f132;
	fma.rn.f32 	%f144, %f138, %f23, %f133;
	fma.rn.f32 	%f145, %f138, %f24, %f115;
	fma.rn.f32 	%f146, %f138, %f25, %f135;
	fma.rn.f32 	%f147, %f138, %f26, %f136;
	ld.shared.f32 	%f148, [_ZZ6conv2dPfPKfS_E5input+88];
	fma.rn.f32 	%f149, %f148, %f19, %f139;
	fma.rn.f32 	%f150, %f148, %f20, %f140;
	fma.rn.f32 	%f151, %f148, %f22, %f142;
	fma.rn.f32 	%f152, %f148, %f23, %f143;
	fma.rn.f32 	%f153, %f148, %f25, %f145;
	fma.rn.f32 	%f154, %f148, %f26, %f146;
	ld.shared.f32 	%f155, [_ZZ6conv2dPfPKfS_E5input+92];
	fma.rn.f32 	%f156, %f155, %f20, %f149;
	fma.rn.f32 	%f157, %f155, %f23, %f151;
	fma.rn.f32 	%f158, %f155, %f26, %f153;
	ld.shared.f32 	%f159, [_ZZ6conv2dPfPKfS_E5input+96];
	fma.rn.f32 	%f160, %f159, %f21, %f131;
	fma.rn.f32 	%f161, %f159, %f24, %f134;
	ld.shared.f32 	%f162, [_ZZ6conv2dPfPKfS_E5input+100];
	fma.rn.f32 	%f163, %f162, %f21, %f141;
	fma.rn.f32 	%f164, %f162, %f22, %f160;
	fma.rn.f32 	%f165, %f162, %f24, %f144;
	fma.rn.f32 	%f166, %f162, %f25, %f161;
	ld.shared.f32 	%f167, [_ZZ6conv2dPfPKfS_E5input+104];
	fma.rn.f32 	%f168, %f167, %f21, %f150;
	fma.rn.f32 	%f169, %f167, %f22, %f163;
	fma.rn.f32 	%f170, %f167, %f23, %f164;
	fma.rn.f32 	%f171, %f167, %f24, %f152;
	fma.rn.f32 	%f172, %f167, %f25, %f165;
	fma.rn.f32 	%f173, %f167, %f26, %f166;
	ld.shared.f32 	%f174, [_ZZ6conv2dPfPKfS_E5input+108];
	fma.rn.f32 	%f175, %f174, %f21, %f156;
	fma.rn.f32 	%f176, %f174, %f22, %f168;
	fma.rn.f32 	%f177, %f174, %f23, %f169;
	fma.rn.f32 	%f178, %f174, %f24, %f157;
	fma.rn.f32 	%f179, %f174, %f25, %f171;
	fma.rn.f32 	%f180, %f174, %f26, %f172;
	ld.shared.f32 	%f181, [_ZZ6conv2dPfPKfS_E5input+112];
	fma.rn.f32 	%f182, %f181, %f22, %f175;
	fma.rn.f32 	%f183, %f181, %f23, %f176;
	fma.rn.f32 	%f184, %f181, %f25, %f178;
	fma.rn.f32 	%f185, %f181, %f26, %f179;
	ld.shared.f32 	%f186, [_ZZ6conv2dPfPKfS_E5input+116];
	fma.rn.f32 	%f187, %f186, %f23, %f182;
	fma.rn.f32 	%f188, %f186, %f26, %f184;
	ld.shared.f32 	%f189, [_ZZ6conv2dPfPKfS_E5input+120];
	fma.rn.f32 	%f190, %f189, %f24, %f170;
	ld.shared.f32 	%f191, [_ZZ6conv2dPfPKfS_E5input+124];
	fma.rn.f32 	%f192, %f191, %f24, %f177;
	fma.rn.f32 	%f193, %f191, %f25, %f190;
	ld.shared.f32 	%f194, [_ZZ6conv2dPfPKfS_E5input+128];
	fma.rn.f32 	%f195, %f194, %f24, %f183;
	fma.rn.f32 	%f196, %f194, %f25, %f192;
	fma.rn.f32 	%f197, %f194, %f26, %f193;
	ld.shared.f32 	%f198, [_ZZ6conv2dPfPKfS_E5input+132];
	fma.rn.f32 	%f199, %f198, %f24, %f187;
	fma.rn.f32 	%f200, %f198, %f25, %f195;
	fma.rn.f32 	%f201, %f198, %f26, %f196;
	ld.shared.f32 	%f202, [_ZZ6conv2dPfPKfS_E5input+136];
	fma.rn.f32 	%f203, %f202, %f25, %f199;
	fma.rn.f32 	%f204, %f202, %f26, %f200;
	ld.shared.f32 	%f205, [_ZZ6conv2dPfPKfS_E5input+140];
	fma.rn.f32 	%f206, %f205, %f26, %f203;
	add.s32 	%r43, %r34, 288;
	mul.wide.u32 	%rd28, %r43, 4;
	add.s64 	%rd29, %rd9, %rd28;
	ld.global.nc.f32 	%f207, [%rd29];
	add.s32 	%r44, %r34, 320;
	mul.wide.u32 	%rd30, %r44, 4;
	add.s64 	%rd31, %rd9, %rd30;
	ld.global.nc.f32 	%f208, [%rd31];
	add.s32 	%r45, %r34, 352;
	mul.wide.u32 	%rd32, %r45, 4;
	add.s64 	%rd33, %rd9, %rd32;
	ld.global.nc.f32 	%f209, [%rd33];
	add.s32 	%r46, %r34, 384;
	mul.wide.u32 	%rd34, %r46, 4;
	add.s64 	%rd35, %rd9, %rd34;
	ld.global.nc.f32 	%f210, [%rd35];
	add.s32 	%r47, %r34, 416;
	mul.wide.u32 	%rd36, %r47, 4;
	add.s64 	%rd37, %rd9, %rd36;
	ld.global.nc.f32 	%f211, [%rd37];
	add.s32 	%r48, %r34, 448;
	mul.wide.u32 	%rd38, %r48, 4;
	add.s64 	%rd39, %rd9, %rd38;
	ld.global.nc.f32 	%f212, [%rd39];
	add.s32 	%r49, %r34, 480;
	mul.wide.u32 	%rd40, %r49, 4;
	add.s64 	%rd41, %rd9, %rd40;
	ld.global.nc.f32 	%f213, [%rd41];
	add.s32 	%r50, %r34, 512;
	mul.wide.u32 	%rd42, %r50, 4;
	add.s64 	%rd43, %rd9, %rd42;
	ld.global.nc.f32 	%f214, [%rd43];
	add.s32 	%r51, %r34, 544;
	mul.wide.u32 	%rd44, %r51, 4;
	add.s64 	%rd45, %rd9, %rd44;
	ld.global.nc.f32 	%f215, [%rd45];
	ld.shared.f32 	%f216, [_ZZ6conv2dPfPKfS_E5input+144];
	fma.rn.f32 	%f217, %f216, %f207, %f95;
	ld.shared.f32 	%f218, [_ZZ6conv2dPfPKfS_E5input+148];
	fma.rn.f32 	%f219, %f218, %f207, %f105;
	fma.rn.f32 	%f220, %f218, %f208, %f217;
	ld.shared.f32 	%f221, [_ZZ6conv2dPfPKfS_E5input+152];
	fma.rn.f32 	%f222, %f221, %f207, %f112;
	fma.rn.f32 	%f223, %f221, %f208, %f219;
	fma.rn.f32 	%f224, %f221, %f209, %f220;
	ld.shared.f32 	%f225, [_ZZ6conv2dPfPKfS_E5input+156];
	fma.rn.f32 	%f226, %f225, %f207, %f116;
	fma.rn.f32 	%f227, %f225, %f208, %f222;
	fma.rn.f32 	%f228, %f225, %f209, %f223;
	ld.shared.f32 	%f229, [_ZZ6conv2dPfPKfS_E5input+160];
	fma.rn.f32 	%f230, %f229, %f208, %f226;
	fma.rn.f32 	%f231, %f229, %f209, %f227;
	ld.shared.f32 	%f232, [_ZZ6conv2dPfPKfS_E5input+164];
	fma.rn.f32 	%f233, %f232, %f209, %f230;
	ld.shared.f32 	%f234, [_ZZ6conv2dPfPKfS_E5input+168];
	fma.rn.f32 	%f235, %f234, %f207, %f137;
	fma.rn.f32 	%f236, %f234, %f210, %f224;
	ld.shared.f32 	%f237, [_ZZ6conv2dPfPKfS_E5input+172];
	fma.rn.f32 	%f238, %f237, %f207, %f147;
	fma.rn.f32 	%f239, %f237, %f208, %f235;
	fma.rn.f32 	%f240, %f237, %f210, %f228;
	fma.rn.f32 	%f241, %f237, %f211, %f236;
	ld.shared.f32 	%f242, [_ZZ6conv2dPfPKfS_E5input+176];
	fma.rn.f32 	%f243, %f242, %f207, %f154;
	fma.rn.f32 	%f244, %f242, %f208, %f238;
	fma.rn.f32 	%f245, %f242, %f209, %f239;
	fma.rn.f32 	%f246, %f242, %f210, %f231;
	fma.rn.f32 	%f247, %f242, %f211, %f240;
	fma.rn.f32 	%f248, %f242, %f212, %f241;
	ld.shared.f32 	%f249, [_ZZ6conv2dPfPKfS_E5input+180];
	fma.rn.f32 	%f250, %f249, %f207, %f158;
	fma.rn.f32 	%f251, %f249, %f208, %f243;
	fma.rn.f32 	%f252, %f249, %f209, %f244;
	fma.rn.f32 	%f253, %f249, %f210, %f233;
	fma.rn.f32 	%f254, %f249, %f211, %f246;
	fma.rn.f32 	%f255, %f249, %f212, %f247;
	ld.shared.f32 	%f256, [_ZZ6conv2dPfPKfS_E5input+184];
	fma.rn.f32 	%f257, %f256, %f208, %f250;
	fma.rn.f32 	%f258, %f256, %f209, %f251;
	fma.rn.f32 	%f259, %f256, %f211, %f253;
	fma.rn.f32 	%f260, %f256, %f212, %f254;
	ld.shared.f32 	%f261, [_ZZ6conv2dPfPKfS_E5input+188];
	fma.rn.f32 	%f262, %f261, %f209, %f257;
	fma.rn.f32 	%f263, %f261, %f212, %f259;
	ld.shared.f32 	%f264, [_ZZ6conv2dPfPKfS_E5input+192];
	fma.rn.f32 	%f265, %f264, %f207, %f173;
	fma.rn.f32 	%f266, %f264, %f210, %f245;
	fma.rn.f32 	%f267, %f264, %f213, %f248;
	ld.shared.f32 	%f268, [_ZZ6conv2dPfPKfS_E5input+196];
	fma.rn.f32 	%f269, %f268, %f207, %f180;
	fma.rn.f32 	%f270, %f268, %f208, %f265;
	fma.rn.f32 	%f271, %f268, %f210, %f252;
	fma.rn.f32 	%f272, %f268, %f211, %f266;
	fma.rn.f32 	%f273, %f268, %f213, %f255;
	fma.rn.f32 	%f274, %f268, %f214, %f267;
	ld.shared.f32 	%f275, [_ZZ6conv2dPfPKfS_E5input+200];
	fma.rn.f32 	%f276, %f275, %f207, %f185;
	fma.rn.f32 	%f277, %f275, %f208, %f269;
	fma.rn.f32 	%f278, %f275, %f209, %f270;
	fma.rn.f32 	%f279, %f275, %f210, %f258;
	fma.rn.f32 	%f280, %f275, %f211, %f271;
	fma.rn.f32 	%f281, %f275, %f212, %f272;
	fma.rn.f32 	%f282, %f275, %f213, %f260;
	fma.rn.f32 	%f283, %f275, %f214, %f273;
	fma.rn.f32 	%f284, %f275, %f215, %f274;
	ld.shared.f32 	%f285, [_ZZ6conv2dPfPKfS_E5input+204];
	fma.rn.f32 	%f286, %f285, %f207, %f188;
	fma.rn.f32 	%f287, %f285, %f208, %f276;
	fma.rn.f32 	%f288, %f285, %f209, %f277;
	fma.rn.f32 	%f289, %f285, %f210, %f262;
	fma.rn.f32 	%f290, %f285, %f211, %f279;
	fma.rn.f32 	%f291, %f285, %f212, %f280;
	fma.rn.f32 	%f292, %f285, %f213, %f263;
	fma.rn.f32 	%f293, %f285, %f214, %f282;
	fma.rn.f32 	%f294, %f285, %f215, %f283;
	ld.shared.f32 	%f295, [_ZZ6conv2dPfPKfS_E5input+208];
	fma.rn.f32 	%f296, %f295, %f208, %f286;
	fma.rn.f32 	%f297, %f295, %f209, %f287;
	fma.rn.f32 	%f298, %f295, %f211, %f289;
	fma.rn.f32 	%f299, %f295, %f212, %f290;
	fma.rn.f32 	%f300, %f295, %f214, %f292;
	fma.rn.f32 	%f301, %f295, %f215, %f293;
	ld.shared.f32 	%f302, [_ZZ6conv2dPfPKfS_E5input+212];
	fma.rn.f32 	%f303, %f302, %f209, %f296;
	fma.rn.f32 	%f304, %f302, %f212, %f298;
	fma.rn.f32 	%f305, %f302, %f215, %f300;
	ld.shared.f32 	%f306, [_ZZ6conv2dPfPKfS_E5input+216];
	fma.rn.f32 	%f307, %f306, %f207, %f197;
	fma.rn.f32 	%f308, %f306, %f210, %f278;
	fma.rn.f32 	%f309, %f306, %f213, %f281;
	ld.shared.f32 	%f310, [_ZZ6conv2dPfPKfS_E5input+220];
	fma.rn.f32 	%f311, %f310, %f207, %f201;
	fma.rn.f32 	%f312, %f310, %f208, %f307;
	fma.rn.f32 	%f313, %f310, %f210, %f288;
	fma.rn.f32 	%f314, %f310, %f211, %f308;
	fma.rn.f32 	%f315, %f310, %f213, %f291;
	fma.rn.f32 	%f316, %f310, %f214, %f309;
	ld.shared.f32 	%f317, [_ZZ6conv2dPfPKfS_E5input+224];
	fma.rn.f32 	%f318, %f317, %f207, %f204;
	fma.rn.f32 	%f319, %f317, %f208, %f311;
	fma.rn.f32 	%f320, %f317, %f209, %f312;
	fma.rn.f32 	%f321, %f317, %f210, %f297;
	fma.rn.f32 	%f322, %f317, %f211, %f313;
	fma.rn.f32 	%f323, %f317, %f212, %f314;
	fma.rn.f32 	%f324, %f317, %f213, %f299;
	fma.rn.f32 	%f325, %f317, %f214, %f315;
	fma.rn.f32 	%f326, %f317, %f215, %f316;
	ld.shared.f32 	%f327, [_ZZ6conv2dPfPKfS_E5input+228];
	fma.rn.f32 	%f328, %f327, %f207, %f206;
	fma.rn.f32 	%f329, %f327, %f208, %f318;
	fma.rn.f32 	%f330, %f327, %f209, %f319;
	fma.rn.f32 	%f331, %f327, %f210, %f303;
	fma.rn.f32 	%f332, %f327, %f211, %f321;
	fma.rn.f32 	%f333, %f327, %f212, %f322;
	fma.rn.f32 	%f334, %f327, %f213, %f304;
	fma.rn.f32 	%f335, %f327, %f214, %f324;
	fma.rn.f32 	%f336, %f327, %f215, %f325;
	ld.shared.f32 	%f337, [_ZZ6conv2dPfPKfS_E5input+232];
	fma.rn.f32 	%f338, %f337, %f208, %f328;
	fma.rn.f32 	%f339, %f337, %f209, %f329;
	fma.rn.f32 	%f340, %f337, %f211, %f331;
	fma.rn.f32 	%f341, %f337, %f212, %f332;
	fma.rn.f32 	%f342, %f337, %f214, %f334;
	fma.rn.f32 	%f343, %f337, %f215, %f335;
	ld.shared.f32 	%f344, [_ZZ6conv2dPfPKfS_E5input+236];
	fma.rn.f32 	%f345, %f344, %f209, %f338;
	fma.rn.f32 	%f346, %f344, %f212, %f340;
	fma.rn.f32 	%f347, %f344, %f215, %f342;
	ld.shared.f32 	%f348, [_ZZ6conv2dPfPKfS_E5input+240];
	fma.rn.f32 	%f349, %f348, %f210, %f320;
	fma.rn.f32 	%f350, %f348, %f213, %f323;
	ld.shared.f32 	%f351, [_ZZ6conv2dPfPKfS_E5input+244];
	fma.rn.f32 	%f352, %f351, %f210, %f330;
	fma.rn.f32 	%f353, %f351, %f211, %f349;
	fma.rn.f32 	%f354, %f351, %f213, %f333;
	fma.rn.f32 	%f355, %f351, %f214, %f350;
	ld.shared.f32 	%f356, [_ZZ6conv2dPfPKfS_E5input+248];
	fma.rn.f32 	%f357, %f356, %f210, %f339;
	fma.rn.f32 	%f358, %f356, %f211, %f352;
	fma.rn.f32 	%f359, %f356, %f212, %f353;
	fma.rn.f32 	%f360, %f356, %f213, %f341;
	fma.rn.f32 	%f361, %f356, %f214, %f354;
	fma.rn.f32 	%f362, %f356, %f215, %f355;
	ld.shared.f32 	%f363, [_ZZ6conv2dPfPKfS_E5input+252];
	fma.rn.f32 	%f364, %f363, %f210, %f345;
	fma.rn.f32 	%f365, %f363, %f211, %f357;
	fma.rn.f32 	%f366, %f363, %f212, %f358;
	fma.rn.f32 	%f367, %f363, %f213, %f346;
	fma.rn.f32 	%f368, %f363, %f214, %f360;
	fma.rn.f32 	%f369, %f363, %f215, %f361;
	ld.shared.f32 	%f370, [_ZZ6conv2dPfPKfS_E5input+256];
	fma.rn.f32 	%f371, %f370, %f211, %f364;
	fma.rn.f32 	%f372, %f370, %f212, %f365;
	fma.rn.f32 	%f373, %f370, %f214, %f367;
	fma.rn.f32 	%f374, %f370, %f215, %f368;
	ld.shared.f32 	%f375, [_ZZ6conv2dPfPKfS_E5input+260];
	fma.rn.f32 	%f376, %f375, %f212, %f371;
	fma.rn.f32 	%f377, %f375, %f215, %f373;
	ld.shared.f32 	%f378, [_ZZ6conv2dPfPKfS_E5input+264];
	fma.rn.f32 	%f379, %f378, %f213, %f359;
	ld.shared.f32 	%f380, [_ZZ6conv2dPfPKfS_E5input+268];
	fma.rn.f32 	%f381, %f380, %f213, %f366;
	fma.rn.f32 	%f382, %f380, %f214, %f379;
	ld.shared.f32 	%f383, [_ZZ6conv2dPfPKfS_E5input+272];
	fma.rn.f32 	%f384, %f383, %f213, %f372;
	fma.rn.f32 	%f385, %f383, %f214, %f381;
	fma.rn.f32 	%f386, %f383, %f215, %f382;
	ld.shared.f32 	%f387, [_ZZ6conv2dPfPKfS_E5input+276];
	fma.rn.f32 	%f388, %f387, %f213, %f376;
	fma.rn.f32 	%f389, %f387, %f214, %f384;
	fma.rn.f32 	%f390, %f387, %f215, %f385;
	ld.shared.f32 	%f391, [_ZZ6conv2dPfPKfS_E5input+280];
	fma.rn.f32 	%f392, %f391, %f214, %f388;
	fma.rn.f32 	%f393, %f391, %f215, %f389;
	ld.shared.f32 	%f394, [_ZZ6conv2dPfPKfS_E5input+284];
	fma.rn.f32 	%f395, %f394, %f215, %f392;
	add.s32 	%r52, %r34, 576;
	mul.wide.u32 	%rd46, %r52, 4;
	add.s64 	%rd47, %rd9, %rd46;
	ld.global.nc.f32 	%f396, [%rd47];
	add.s32 	%r53, %r34, 608;
	mul.wide.u32 	%rd48, %r53, 4;
	add.s64 	%rd49, %rd9, %rd48;
	ld.global.nc.f32 	%f397, [%rd49];
	add.s32 	%r54, %r34, 640;
	mul.wide.u32 	%rd50, %r54, 4;
	add.s64 	%rd51, %rd9, %rd50;
	ld.global.nc.f32 	%f398, [%rd51];
	add.s32 	%r55, %r34, 672;
	mul.wide.u32 	%rd52, %r55, 4;
	add.s64 	%rd53, %rd9, %rd52;
	ld.global.nc.f32 	%f399, [%rd53];
	add.s32 	%r56, %r34, 704;
	mul.wide.u32 	%rd54, %r56, 4;
	add.s64 	%rd55, %rd9, %rd54;
	ld.global.nc.f32 	%f400, [%rd55];
	add.s32 	%r57, %r34, 736;
	mul.wide.u32 	%rd56, %r57, 4;
	add.s64 	%rd57, %rd9, %rd56;
	ld.global.nc.f32 	%f401, [%rd57];
	add.s32 	%r58, %r34, 768;
	mul.wide.u32 	%rd58, %r58, 4;
	add.s64 	%rd59, %rd9, %rd58;
	ld.global.nc.f32 	%f402, [%rd59];
	add.s32 	%r59, %r34, 800;
	mul.wide.u32 	%rd60, %r59, 4;
	add.s64 	%rd61, %rd9, %rd60;
	ld.global.nc.f32 	%f403, [%rd61];
	add.s32 	%r60, %r34, 832;
	mul.wide.u32 	%rd62, %r60, 4;
	add.s64 	%rd63, %rd9, %rd62;
	ld.global.nc.f32 	%f404, [%rd63];
	ld.shared.f32 	%f405, [_ZZ6conv2dPfPKfS_E5input+288];
	fma.rn.f32 	%f406, %f405, %f396, %f284;
	ld.shared.f32 	%f407, [_ZZ6conv2dPfPKfS_E5input+292];
	fma.rn.f32 	%f408, %f407, %f396, %f294;
	fma.rn.f32 	%f409, %f407, %f397, %f406;
	ld.shared.f32 	%f410, [_ZZ6conv2dPfPKfS_E5input+296];
	fma.rn.f32 	%f411, %f410, %f396, %f301;
	fma.rn.f32 	%f412, %f410, %f397, %f408;
	fma.rn.f32 	%f413, %f410, %f398, %f409;
	ld.shared.f32 	%f414, [_ZZ6conv2dPfPKfS_E5input+300];
	fma.rn.f32 	%f415, %f414, %f396, %f305;
	fma.rn.f32 	%f416, %f414, %f397, %f411;
	fma.rn.f32 	%f417, %f414, %f398, %f412;
	ld.shared.f32 	%f418, [_ZZ6conv2dPfPKfS_E5input+304];
	fma.rn.f32 	%f419, %f418, %f397, %f415;
	fma.rn.f32 	%f420, %f418, %f398, %f416;
	ld.shared.f32 	%f421, [_ZZ6conv2dPfPKfS_E5input+308];
	fma.rn.f32 	%f422, %f421, %f398, %f419;
	ld.shared.f32 	%f423, [_ZZ6conv2dPfPKfS_E5input+312];
	fma.rn.f32 	%f424, %f423, %f396, %f326;
	fma.rn.f32 	%f425, %f423, %f399, %f413;
	ld.shared.f32 	%f426, [_ZZ6conv2dPfPKfS_E5input+316];
	fma.rn.f32 	%f427, %f426, %f396, %f336;
	fma.rn.f32 	%f428, %f426, %f397, %f424;
	fma.rn.f32 	%f429, %f426, %f399, %f417;
	fma.rn.f32 	%f430, %f426, %f400, %f425;
	ld.shared.f32 	%f431, [_ZZ6conv2dPfPKfS_E5input+320];
	fma.rn.f32 	%f432, %f431, %f396, %f343;
	fma.rn.f32 	%f433, %f431, %f397, %f427;
	fma.rn.f32 	%f434, %f431, %f398, %f428;
	fma.rn.f32 	%f435, %f431, %f399, %f420;
	fma.rn.f32 	%f436, %f431, %f400, %f429;
	fma.rn.f32 	%f437, %f431, %f401, %f430;
	ld.shared.f32 	%f438, [_ZZ6conv2dPfPKfS_E5input+324];
	fma.rn.f32 	%f439, %f438, %f396, %f347;
	fma.rn.f32 	%f440, %f438, %f397, %f432;
	fma.rn.f32 	%f441, %f438, %f398, %f433;
	fma.rn.f32 	%f442, %f438, %f399, %f422;
	fma.rn.f32 	%f443, %f438, %f400, %f435;
	fma.rn.f32 	%f444, %f438, %f401, %f436;
	ld.shared.f32 	%f445, [_ZZ6conv2dPfPKfS_E5input+328];
	fma.rn.f32 	%f446, %f445, %f397, %f439;
	fma.rn.f32 	%f447, %f445, %f398, %f440;
	fma.rn.f32 	%f448, %f445, %f400, %f442;
	fma.rn.f32 	%f449, %f445, %f401, %f443;
	ld.shared.f32 	%f450, [_ZZ6conv2dPfPKfS_E5input+332];
	fma.rn.f32 	%f451, %f450, %f398, %f446;
	fma.rn.f32 	%f452, %f450, %f401, %f448;
	ld.shared.f32 	%f453, [_ZZ6conv2dPfPKfS_E5input+336];
	fma.rn.f32 	%f454, %f453, %f396, %f362;
	fma.rn.f32 	%f455, %f453, %f399, %f434;
	fma.rn.f32 	%f456, %f453, %f402, %f437;
	ld.shared.f32 	%f457, [_ZZ6conv2dPfPKfS_E5input+340];
	fma.rn.f32 	%f458, %f457, %f396, %f369;
	fma.rn.f32 	%f459, %f457, %f397, %f454;
	fma.rn.f32 	%f460, %f457, %f399, %f441;
	fma.rn.f32 	%f461, %f457, %f400, %f455;
	fma.rn.f32 	%f462, %f457, %f402, %f444;
	fma.rn.f32 	%f463, %f457, %f403, %f456;
	ld.shared.f32 	%f464, [_ZZ6conv2dPfPKfS_E5input+344];
	fma.rn.f32 	%f465, %f464, %f396, %f374;
	fma.rn.f32 	%f466, %f464, %f397, %f458;
	fma.rn.f32 	%f467, %f464, %f398, %f459;
	fma.rn.f32 	%f468, %f464, %f399, %f447;
	fma.rn.f32 	%f469, %f464, %f400, %f460;
	fma.rn.f32 	%f470, %f464, %f401, %f461;
	fma.rn.f32 	%f471, %f464, %f402, %f449;
	fma.rn.f32 	%f472, %f464, %f403, %f462;
	fma.rn.f32 	%f473, %f464, %f404, %f463;
	ld.shared.f32 	%f474, [_ZZ6conv2dPfPKfS_E5input+348];
	fma.rn.f32 	%f475, %f474, %f396, %f377;
	fma.rn.f32 	%f476, %f474, %f397, %f465;
	fma.rn.f32 	%f477, %f474, %f398, %f466;
	fma.rn.f32 	%f478, %f474, %f399, %f451;
	fma.rn.f32 	%f479, %f474, %f400, %f468;
	fma.rn.f32 	%f480, %f474, %f401, %f469;
	fma.rn.f32 	%f481, %f474, %f402, %f452;
	fma.rn.f32 	%f482, %f474, %f403, %f471;
	fma.rn.f32 	%f483, %f474, %f404, %f472;
	ld.shared.f32 	%f484, [_ZZ6conv2dPfPKfS_E5input+352];
	fma.rn.f32 	%f485, %f484, %f397, %f475;
	fma.rn.f32 	%f486, %f484, %f398, %f476;
	fma.rn.f32 	%f487, %f484, %f400, %f478;
	fma.rn.f32 	%f488, %f484, %f401, %f479;
	fma.rn.f32 	%f489, %f484, %f403, %f481;
	fma.rn.f32 	%f490, %f484, %f404, %f482;
	ld.shared.f32 	%f491, [_ZZ6conv2dPfPKfS_E5input+356];
	fma.rn.f32 	%f492, %f491, %f398, %f485;
	fma.rn.f32 	%f493, %f491, %f401, %f487;
	fma.rn.f32 	%f494, %f491, %f404, %f489;
	ld.shared.f32 	%f495, [_ZZ6conv2dPfPKfS_E5input+360];
	fma.rn.f32 	%f496, %f495, %f396, %f386;
	fma.rn.f32 	%f497, %f495, %f399, %f467;
	fma.rn.f32 	%f498, %f495, %f402, %f470;
	ld.shared.f32 	%f499, [_ZZ6conv2dPfPKfS_E5input+364];
	fma.rn.f32 	%f500, %f499, %f396, %f390;
	fma.rn.f32 	%f501, %f499, %f397, %f496;
	fma.rn.f32 	%f502, %f499, %f399, %f477;
	fma.rn.f32 	%f503, %f499, %f400, %f497;
	fma.rn.f32 	%f504, %f499, %f402, %f480;
	fma.rn.f32 	%f505, %f499, %f403, %f498;
	ld.shared.f32 	%f506, [_ZZ6conv2dPfPKfS_E5input+368];
	fma.rn.f32 	%f507, %f506, %f396, %f393;
	fma.rn.f32 	%f508, %f506, %f397, %f500;
	fma.rn.f32 	%f509, %f506, %f398, %f501;
	fma.rn.f32 	%f510, %f506, %f399, %f486;
	fma.rn.f32 	%f511, %f506, %f400, %f502;
	fma.rn.f32 	%f512, %f506, %f401, %f503;
	fma.rn.f32 	%f513, %f506, %f402, %f488;
	fma.rn.f32 	%f514, %f506, %f403, %f504;
	fma.rn.f32 	%f515, %f506, %f404, %f505;
	ld.shared.f32 	%f516, [_ZZ6conv2dPfPKfS_E5input+372];
	fma.rn.f32 	%f517, %f516, %f396, %f395;
	fma.rn.f32 	%f518, %f516, %f397, %f507;
	fma.rn.f32 	%f519, %f516, %f398, %f508;
	fma.rn.f32 	%f520, %f516, %f399, %f492;
	fma.rn.f32 	%f521, %f516, %f400, %f510;
	fma.rn.f32 	%f522, %f516, %f401, %f511;
	fma.rn.f32 	%f523, %f516, %f402, %f493;
	fma.rn.f32 	%f524, %f516, %f403, %f513;
	fma.rn.f32 	%f525, %f516, %f404, %f514;
	ld.shared.f32 	%f526, [_ZZ6conv2dPfPKfS_E5input+376];
	fma.rn.f32 	%f527, %f526, %f397, %f517;
	fma.rn.f32 	%f528, %f526, %f398, %f518;
	fma.rn.f32 	%f529, %f526, %f400, %f520;
	fma.rn.f32 	%f530, %f526, %f401, %f521;
	fma.rn.f32 	%f531, %f526, %f403, %f523;
	fma.rn.f32 	%f532, %f526, %f404, %f524;
	ld.shared.f32 	%f533, [_ZZ6conv2dPfPKfS_E5input+380];
	fma.rn.f32 	%f534, %f533, %f398, %f527;
	fma.rn.f32 	%f535, %f533, %f401, %f529;
	fma.rn.f32 	%f536, %f533, %f404, %f531;
	ld.shared.f32 	%f537, [_ZZ6conv2dPfPKfS_E5input+384];
	fma.rn.f32 	%f538, %f537, %f399, %f509;
	fma.rn.f32 	%f539, %f537, %f402, %f512;
	ld.shared.f32 	%f540, [_ZZ6conv2dPfPKfS_E5input+388];
	fma.rn.f32 	%f541, %f540, %f399, %f519;
	fma.rn.f32 	%f542, %f540, %f400, %f538;
	fma.rn.f32 	%f543, %f540, %f402, %f522;
	fma.rn.f32 	%f544, %f540, %f403, %f539;
	ld.shared.f32 	%f545, [_ZZ6conv2dPfPKfS_E5input+392];
	fma.rn.f32 	%f546, %f545, %f399, %f528;
	fma.rn.f32 	%f547, %f545, %f400, %f541;
	fma.rn.f32 	%f548, %f545, %f401, %f542;
	fma.rn.f32 	%f549, %f545, %f402, %f530;
	fma.rn.f32 	%f550, %f545, %f403, %f543;
	fma.rn.f32 	%f551, %f545, %f404, %f544;
	ld.shared.f32 	%f552, [_ZZ6conv2dPfPKfS_E5input+396];
	fma.rn.f32 	%f553, %f552, %f399, %f534;
	fma.rn.f32 	%f554, %f552, %f400, %f546;
	fma.rn.f32 	%f555, %f552, %f401, %f547;
	fma.rn.f32 	%f556, %f552, %f402, %f535;
	fma.rn.f32 	%f557, %f552, %f403, %f549;
	fma.rn.f32 	%f558, %f552, %f404, %f550;
	ld.shared.f32 	%f559, [_ZZ6conv2dPfPKfS_E5input+400];
	fma.rn.f32 	%f560, %f559, %f400, %f553;
	fma.rn.f32 	%f561, %f559, %f401, %f554;
	fma.rn.f32 	%f562, %f559, %f403, %f556;
	fma.rn.f32 	%f563, %f559, %f404, %f557;
	ld.shared.f32 	%f564, [_ZZ6conv2dPfPKfS_E5input+404];
	fma.rn.f32 	%f565, %f564, %f401, %f560;
	fma.rn.f32 	%f566, %f564, %f404, %f562;
	ld.shared.f32 	%f567, [_ZZ6conv2dPfPKfS_E5input+408];
	fma.rn.f32 	%f568, %f567, %f402, %f548;
	ld.shared.f32 	%f569, [_ZZ6conv2dPfPKfS_E5input+412];
	fma.rn.f32 	%f570, %f569, %f402, %f555;
	fma.rn.f32 	%f571, %f569, %f403, %f568;
	ld.shared.f32 	%f572, [_ZZ6conv2dPfPKfS_E5input+416];
	fma.rn.f32 	%f573, %f572, %f402, %f561;
	fma.rn.f32 	%f574, %f572, %f403, %f570;
	fma.rn.f32 	%f575, %f572, %f404, %f571;
	ld.shared.f32 	%f576, [_ZZ6conv2dPfPKfS_E5input+420];
	fma.rn.f32 	%f577, %f576, %f402, %f565;
	fma.rn.f32 	%f578, %f576, %f403, %f573;
	fma.rn.f32 	%f579, %f576, %f404, %f574;
	ld.shared.f32 	%f580, [_ZZ6conv2dPfPKfS_E5input+424];
	fma.rn.f32 	%f581, %f580, %f403, %f577;
	fma.rn.f32 	%f582, %f580, %f404, %f578;
	ld.shared.f32 	%f583, [_ZZ6conv2dPfPKfS_E5input+428];
	fma.rn.f32 	%f584, %f583, %f404, %f581;
	add.s32 	%r61, %r34, 864;
	mul.wide.u32 	%rd64, %r61, 4;
	add.s64 	%rd65, %rd9, %rd64;
	ld.global.nc.f32 	%f585, [%rd65];
	add.s32 	%r62, %r34, 896;
	mul.wide.u32 	%rd66, %r62, 4;
	add.s64 	%rd67, %rd9, %rd66;
	ld.global.nc.f32 	%f586, [%rd67];
	add.s32 	%r63, %r34, 928;
	mul.wide.u32 	%rd68, %r63, 4;
	add.s64 	%rd69, %rd9, %rd68;
	ld.global.nc.f32 	%f587, [%rd69];
	add.s32 	%r64, %r34, 960;
	mul.wide.u32 	%rd70, %r64, 4;
	add.s64 	%rd71, %rd9, %rd70;
	ld.global.nc.f32 	%f588, [%rd71];
	add.s32 	%r65, %r34, 992;
	mul.wide.u32 	%rd72, %r65, 4;
	add.s64 	%rd73, %rd9, %rd72;
	ld.global.nc.f32 	%f589, [%rd73];
	add.s32 	%r66, %r34, 1024;
	mul.wide.u32 	%rd74, %r66, 4;
	add.s64 	%rd75, %rd9, %rd74;
	ld.global.nc.f32 	%f590, [%rd75];
	add.s32 	%r67, %r34, 1056;
	mul.wide.u32 	%rd76, %r67, 4;
	add.s64 	%rd77, %rd9, %rd76;
	ld.global.nc.f32 	%f591, [%rd77];
	add.s32 	%r68, %r34, 1088;
	mul.wide.u32 	%rd78, %r68, 4;
	add.s64 	%rd79, %rd9, %rd78;
	ld.global.nc.f32 	%f592, [%rd79];
	add.s32 	%r69, %r34, 1120;
	mul.wide.u32 	%rd80, %r69, 4;
	add.s64 	%rd81, %rd9, %rd80;
	ld.global.nc.f32 	%f593, [%rd81];
	ld.shared.f32 	%f594, [_ZZ6conv2dPfPKfS_E5input+432];
	fma.rn.f32 	%f595, %f594, %f585, %f473;
	ld.shared.f32 	%f596, [_ZZ6conv2dPfPKfS_E5input+436];
	fma.rn.f32 	%f597, %f596, %f585, %f483;
	fma.rn.f32 	%f598, %f596, %f586, %f595;
	ld.shared.f32 	%f599, [_ZZ6conv2dPfPKfS_E5input+440];
	fma.rn.f32 	%f600, %f599, %f585, %f490;
	fma.rn.f32 	%f601, %f599, %f586, %f597;
	fma.rn.f32 	%f602, %f599, %f587, %f598;
	ld.shared.f32 	%f603, [_ZZ6conv2dPfPKfS_E5input+444];
	fma.rn.f32 	%f604, %f603, %f585, %f494;
	fma.rn.f32 	%f605, %f603, %f586, %f600;
	fma.rn.f32 	%f606, %f603, %f587, %f601;
	ld.shared.f32 	%f607, [_ZZ6conv2dPfPKfS_E5input+448];
	fma.rn.f32 	%f608, %f607, %f586, %f604;
	fma.rn.f32 	%f609, %f607, %f587, %f605;
	ld.shared.f32 	%f610, [_ZZ6conv2dPfPKfS_E5input+452];
	fma.rn.f32 	%f611, %f610, %f587, %f608;
	ld.shared.f32 	%f612, [_ZZ6conv2dPfPKfS_E5input+456];
	fma.rn.f32 	%f613, %f612, %f585, %f515;
	fma.rn.f32 	%f614, %f612, %f588, %f602;
	ld.shared.f32 	%f615, [_ZZ6conv2dPfPKfS_E5input+460];
	fma.rn.f32 	%f616, %f615, %f585, %f525;
	fma.rn.f32 	%f617, %f615, %f586, %f613;
	fma.rn.f32 	%f618, %f615, %f588, %f606;
	fma.rn.f32 	%f619, %f615, %f589, %f614;
	ld.shared.f32 	%f620, [_ZZ6conv2dPfPKfS_E5input+464];
	fma.rn.f32 	%f621, %f620, %f585, %f532;
	fma.rn.f32 	%f622, %f620, %f586, %f616;
	fma.rn.f32 	%f623, %f620, %f587, %f617;
	fma.rn.f32 	%f624, %f620, %f588, %f609;
	fma.rn.f32 	%f625, %f620, %f589, %f618;
	fma.rn.f32 	%f626, %f620, %f590, %f619;
	ld.shared.f32 	%f627, [_ZZ6conv2dPfPKfS_E5input+468];
	fma.rn.f32 	%f628, %f627, %f585, %f536;
	fma.rn.f32 	%f629, %f627, %f586, %f621;
	fma.rn.f32 	%f630, %f627, %f587, %f622;
	fma.rn.f32 	%f631, %f627, %f588, %f611;
	fma.rn.f32 	%f632, %f627, %f589, %f624;
	fma.rn.f32 	%f633, %f627, %f590, %f625;
	ld.shared.f32 	%f634, [_ZZ6conv2dPfPKfS_E5input+472];
	fma.rn.f32 	%f635, %f634, %f586, %f628;
	fma.rn.f32 	%f636, %f634, %f587, %f629;
	fma.rn.f32 	%f637, %f634, %f589, %f631;
	fma.rn.f32 	%f638, %f634, %f590, %f632;
	ld.shared.f32 	%f639, [_ZZ6conv2dPfPKfS_E5input+476];
	fma.rn.f32 	%f640, %f639, %f587, %f635;
	fma.rn.f32 	%f641, %f639, %f590, %f637;
	ld.shared.f32 	%f642, [_ZZ6conv2dPfPKfS_E5input+480];
	fma.rn.f32 	%f643, %f642, %f585, %f551;
	fma.rn.f32 	%f644, %f642, %f588, %f623;
	fma.rn.f32 	%f645, %f642, %f591, %f626;
	ld.shared.f32 	%f646, [_ZZ6conv2dPfPKfS_E5input+484];
	fma.rn.f32 	%f647, %f646, %f585, %f558;
	fma.rn.f32 	%f648, %f646, %f586, %f643;
	fma.rn.f32 	%f649, %f646, %f588, %f630;
	fma.rn.f32 	%f650, %f646, %f589, %f644;
	fma.rn.f32 	%f651, %f646, %f591, %f633;
	fma.rn.f32 	%f652, %f646, %f592, %f645;
	ld.shared.f32 	%f653, [_ZZ6conv2dPfPKfS_E5input+488];
	fma.rn.f32 	%f654, %f653, %f585, %f563;
	fma.rn.f32 	%f655, %f653, %f586, %f647;
	fma.rn.f32 	%f656, %f653, %f587, %f648;
	fma.rn.f32 	%f657, %f653, %f588, %f636;
	fma.rn.f32 	%f658, %f653, %f589, %f649;
	fma.rn.f32 	%f659, %f653, %f590, %f650;
	fma.rn.f32 	%f660, %f653, %f591, %f638;
	fma.rn.f32 	%f661, %f653, %f592, %f651;
	fma.rn.f32 	%f662, %f653, %f593, %f652;
	ld.shared.f32 	%f663, [_ZZ6conv2dPfPKfS_E5input+492];
	fma.rn.f32 	%f664, %f663, %f585, %f566;
	fma.rn.f32 	%f665, %f663, %f586, %f654;
	fma.rn.f32 	%f666, %f663, %f587, %f655;
	fma.rn.f32 	%f667, %f663, %f588, %f640;
	fma.rn.f32 	%f668, %f663, %f589, %f657;
	fma.rn.f32 	%f669, %f663, %f590, %f658;
	fma.rn.f32 	%f670, %f663, %f591, %f641;
	fma.rn.f32 	%f671, %f663, %f592, %f660;
	fma.rn.f32 	%f672, %f663, %f593, %f661;
	ld.shared.f32 	%f673, [_ZZ6conv2dPfPKfS_E5input+496];
	fma.rn.f32 	%f674, %f673, %f586, %f664;
	fma.rn.f32 	%f675, %f673, %f587, %f665;
	fma.rn.f32 	%f676, %f673, %f589, %f667;
	fma.rn.f32 	%f677, %f673, %f590, %f668;
	fma.rn.f32 	%f678, %f673, %f592, %f670;
	fma.rn.f32 	%f679, %f673, %f593, %f671;
	ld.shared.f32 	%f680, [_ZZ6conv2dPfPKfS_E5input+500];
	fma.rn.f32 	%f681, %f680, %f587, %f674;
	fma.rn.f32 	%f682, %f680, %f590, %f676;
	fma.rn.f32 	%f683, %f680, %f593, %f678;
	ld.shared.f32 	%f684, [_ZZ6conv2dPfPKfS_E5input+504];
	fma.rn.f32 	%f685, %f684, %f585, %f575;
	fma.rn.f32 	%f686, %f684, %f588, %f656;
	fma.rn.f32 	%f687, %f684, %f591, %f659;
	ld.shared.f32 	%f688, [_ZZ6conv2dPfPKfS_E5input+508];
	fma.rn.f32 	%f689, %f688, %f585, %f579;
	fma.rn.f32 	%f690, %f688, %f586, %f685;
	fma.rn.f32 	%f691, %f688, %f588, %f666;
	fma.rn.f32 	%f692, %f688, %f589, %f686;
	fma.rn.f32 	%f693, %f688, %f591, %f669;
	fma.rn.f32 	%f694, %f688, %f592, %f687;
	ld.shared.f32 	%f695, [_ZZ6conv2dPfPKfS_E5input+512];
	fma.rn.f32 	%f696, %f695, %f585, %f582;
	fma.rn.f32 	%f697, %f695, %f586, %f689;
	fma.rn.f32 	%f698, %f695, %f587, %f690;
	fma.rn.f32 	%f699, %f695, %f588, %f675;
	fma.rn.f32 	%f700, %f695, %f589, %f691;
	fma.rn.f32 	%f701, %f695, %f590, %f692;
	fma.rn.f32 	%f702, %f695, %f591, %f677;
	fma.rn.f32 	%f703, %f695, %f592, %f693;
	fma.rn.f32 	%f704, %f695, %f593, %f694;
	ld.shared.f32 	%f705, [_ZZ6conv2dPfPKfS_E5input+516];
	fma.rn.f32 	%f706, %f705, %f585, %f584;
	fma.rn.f32 	%f707, %f705, %f586, %f696;
	fma.rn.f32 	%f708, %f705, %f587, %f697;
	fma.rn.f32 	%f709, %f705, %f588, %f681;
	fma.rn.f32 	%f710, %f705, %f589, %f699;
	fma.rn.f32 	%f711, %f705, %f590, %f700;
	fma.rn.f32 	%f712, %f705, %f591, %f682;
	fma.rn.f32 	%f713, %f705, %f592, %f702;
	fma.rn.f32 	%f714, %f705, %f593, %f703;
	ld.shared.f32 	%f715, [_ZZ6conv2dPfPKfS_E5input+520];
	fma.rn.f32 	%f716, %f715, %f586, %f706;
	fma.rn.f32 	%f717, %f715, %f587, %f707;
	fma.rn.f32 	%f718, %f715, %f589, %f709;
	fma.rn.f32 	%f719, %f715, %f590, %f710;
	fma.rn.f32 	%f720, %f715, %f592, %f712;
	fma.rn.f32 	%f721, %f715, %f593, %f713;
	ld.shared.f32 	%f722, [_ZZ6conv2dPfPKfS_E5input+524];
	fma.rn.f32 	%f723, %f722, %f587, %f716;
	fma.rn.f32 	%f724, %f722, %f590, %f718;
	fma.rn.f32 	%f725, %f722, %f593, %f720;
	ld.shared.f32 	%f726, [_ZZ6conv2dPfPKfS_E5input+528];
	fma.rn.f32 	%f727, %f726, %f588, %f698;
	fma.rn.f32 	%f728, %f726, %f591, %f701;
	ld.shared.f32 	%f729, [_ZZ6conv2dPfPKfS_E5input+532];
	fma.rn.f32 	%f730, %f729, %f588, %f708;
	fma.rn.f32 	%f731, %f729, %f589, %f727;
	fma.rn.f32 	%f732, %f729, %f591, %f711;
	fma.rn.f32 	%f733, %f729, %f592, %f728;
	ld.shared.f32 	%f734, [_ZZ6conv2dPfPKfS_E5input+536];
	fma.rn.f32 	%f735, %f734, %f588, %f717;
	fma.rn.f32 	%f736, %f734, %f589, %f730;
	fma.rn.f32 	%f737, %f734, %f590, %f731;
	fma.rn.f32 	%f738, %f734, %f591, %f719;
	fma.rn.f32 	%f739, %f734, %f592, %f732;
	fma.rn.f32 	%f740, %f734, %f593, %f733;
	ld.shared.f32 	%f741, [_ZZ6conv2dPfPKfS_E5input+540];
	fma.rn.f32 	%f742, %f741, %f588, %f723;
	fma.rn.f32 	%f743, %f741, %f589, %f735;
	fma.rn.f32 	%f744, %f741, %f590, %f736;
	fma.rn.f32 	%f745, %f741, %f591, %f724;
	fma.rn.f32 	%f746, %f741, %f592, %f738;
	fma.rn.f32 	%f747, %f741, %f593, %f739;
	ld.shared.f32 	%f748, [_ZZ6conv2dPfPKfS_E5input+544];
	fma.rn.f32 	%f749, %f748, %f589, %f742;
	fma.rn.f32 	%f750, %f748, %f590, %f743;
	fma.rn.f32 	%f751, %f748, %f592, %f745;
	fma.rn.f32 	%f752, %f748, %f593, %f746;
	ld.shared.f32 	%f753, [_ZZ6conv2dPfPKfS_E5input+548];
	fma.rn.f32 	%f754, %f753, %f590, %f749;
	fma.rn.f32 	%f755, %f753, %f593, %f751;
	ld.shared.f32 	%f756, [_ZZ6conv2dPfPKfS_E5input+552];
	fma.rn.f32 	%f757, %f756, %f591, %f737;
	ld.shared.f32 	%f758, [_ZZ6conv2dPfPKfS_E5input+556];
	fma.rn.f32 	%f759, %f758, %f591, %f744;
	fma.rn.f32 	%f760, %f758, %f592, %f757;
	ld.shared.f32 	%f761, [_ZZ6conv2dPfPKfS_E5input+560];
	fma.rn.f32 	%f762, %f761, %f591, %f750;
	fma.rn.f32 	%f763, %f761, %f592, %f759;
	fma.rn.f32 	%f764, %f761, %f593, %f760;
	ld.shared.f32 	%f765, [_ZZ6conv2dPfPKfS_E5input+564];
	fma.rn.f32 	%f766, %f765, %f591, %f754;
	fma.rn.f32 	%f767, %f765, %f592, %f762;
	fma.rn.f32 	%f768, %f765, %f593, %f763;
	ld.shared.f32 	%f769, [_ZZ6conv2dPfPKfS_E5input+568];
	fma.rn.f32 	%f770, %f769, %f592, %f766;
	fma.rn.f32 	%f771, %f769, %f593, %f767;
	ld.shared.f32 	%f772, [_ZZ6conv2dPfPKfS_E5input+572];
	fma.rn.f32 	%f773, %f772, %f593, %f770;
	add.s32 	%r70, %r34, 1152;
	mul.wide.u32 	%rd82, %r70, 4;
	add.s64 	%rd83, %rd9, %rd82;
	ld.global.nc.f32 	%f774, [%rd83];
	add.s32 	%r71, %r34, 1184;
	mul.wide.u32 	%rd84, %r71, 4;
	add.s64 	%rd85, %rd9, %rd84;
	ld.global.nc.f32 	%f775, [%rd85];
	add.s32 	%r72, %r34, 1216;
	mul.wide.u32 	%rd86, %r72, 4;
	add.s64 	%rd87, %rd9, %rd86;
	ld.global.nc.f32 	%f776, [%rd87];
	add.s32 	%r73, %r34, 1248;
	mul.wide.u32 	%rd88, %r73, 4;
	add.s64 	%rd89, %rd9, %rd88;
	ld.global.nc.f32 	%f777, [%rd89];
	add.s32 	%r74, %r34, 1280;
	mul.wide.u32 	%rd90, %r74, 4;
	add.s64 	%rd91, %rd9, %rd90;
	ld.global.nc.f32 	%f778, [%rd91];
	add.s32 	%r75, %r34, 1312;
	mul.wide.u32 	%rd92, %r75, 4;
	add.s64 	%rd93, %rd9, %rd92;
	ld.global.nc.f32 	%f779, [%rd93];
	add.s32 	%r76, %r34, 1344;
	mul.wide.u32 	%rd94, %r76, 4;
	add.s64 	%rd95, %rd9, %rd94;
	ld.global.nc.f32 	%f780, [%rd95];
	add.s32 	%r77, %r34, 1376;
	mul.wide.u32 	%rd96, %r77, 4;
	add.s64 	%rd97, %rd9, %rd96;
	ld.global.nc.f32 	%f781, [%rd97];
	add.s32 	%r78, %r34, 1408;
	mul.wide.u32 	%rd98, %r78, 4;
	add.s64 	%rd99, %rd9, %rd98;
	ld.global.nc.f32 	%f782, [%rd99];
	ld.shared.f32 	%f783, [_ZZ6conv2dPfPKfS_E5input+576];
	fma.rn.f32 	%f784, %f783, %f774, %f662;
	ld.shared.f32 	%f785, [_ZZ6conv2dPfPKfS_E5input+580];
	fma.rn.f32 	%f786, %f785, %f774, %f672;
	fma.rn.f32 	%f787, %f785, %f775, %f784;
	ld.shared.f32 	%f788, [_ZZ6conv2dPfPKfS_E5input+584];
	fma.rn.f32 	%f789, %f788, %f774, %f679;
	fma.rn.f32 	%f790, %f788, %f775, %f786;
	fma.rn.f32 	%f791, %f788, %f776, %f787;
	ld.shared.f32 	%f792, [_ZZ6conv2dPfPKfS_E5input+588];
	fma.rn.f32 	%f793, %f792, %f774, %f683;
	fma.rn.f32 	%f794, %f792, %f775, %f789;
	fma.rn.f32 	%f795, %f792, %f776, %f790;
	ld.shared.f32 	%f796, [_ZZ6conv2dPfPKfS_E5input+592];
	fma.rn.f32 	%f797, %f796, %f775, %f793;
	fma.rn.f32 	%f798, %f796, %f776, %f794;
	ld.shared.f32 	%f799, [_ZZ6conv2dPfPKfS_E5input+596];
	fma.rn.f32 	%f800, %f799, %f776, %f797;
	ld.shared.f32 	%f801, [_ZZ6conv2dPfPKfS_E5input+600];
	fma.rn.f32 	%f802, %f801, %f774, %f704;
	fma.rn.f32 	%f803, %f801, %f777, %f791;
	ld.shared.f32 	%f804, [_ZZ6conv2dPfPKfS_E5input+604];
	fma.rn.f32 	%f805, %f804, %f774, %f714;
	fma.rn.f32 	%f806, %f804, %f775, %f802;
	fma.rn.f32 	%f807, %f804, %f777, %f795;
	fma.rn.f32 	%f808, %f804, %f778, %f803;
	ld.shared.f32 	%f809, [_ZZ6conv2dPfPKfS_E5input+608];
	fma.rn.f32 	%f810, %f809, %f774, %f721;
	fma.rn.f32 	%f811, %f809, %f775, %f805;
	fma.rn.f32 	%f812, %f809, %f776, %f806;
	fma.rn.f32 	%f813, %f809, %f777, %f798;
	fma.rn.f32 	%f814, %f809, %f778, %f807;
	fma.rn.f32 	%f815, %f809, %f779, %f808;
	ld.shared.f32 	%f816, [_ZZ6conv2dPfPKfS_E5input+612];
	fma.rn.f32 	%f817, %f816, %f774, %f725;
	fma.rn.f32 	%f818, %f816, %f775, %f810;
	fma.rn.f32 	%f819, %f816, %f776, %f811;
	fma.rn.f32 	%f820, %f816, %f777, %f800;
	fma.rn.f32 	%f821, %f816, %f778, %f813;
	fma.rn.f32 	%f822, %f816, %f779, %f814;
	ld.shared.f32 	%f823, [_ZZ6conv2dPfPKfS_E5input+616];
	fma.rn.f32 	%f824, %f823, %f775, %f817;
	fma.rn.f32 	%f825, %f823, %f776, %f818;
	fma.rn.f32 	%f826, %f823, %f778, %f820;
	fma.rn.f32 	%f827, %f823, %f779, %f821;
	ld.shared.f32 	%f828, [_ZZ6conv2dPfPKfS_E5input+620];
	fma.rn.f32 	%f829, %f828, %f776, %f824;
	fma.rn.f32 	%f830, %f828, %f779, %f826;
	ld.shared.f32 	%f831, [_ZZ6conv2dPfPKfS_E5input+624];
	fma.rn.f32 	%f832, %f831, %f774, %f740;
	fma.rn.f32 	%f833, %f831, %f777, %f812;
	fma.rn.f32 	%f834, %f831, %f780, %f815;
	ld.shared.f32 	%f835, [_ZZ6conv2dPfPKfS_E5input+628];
	fma.rn.f32 	%f836, %f835, %f774, %f747;
	fma.rn.f32 	%f837, %f835, %f775, %f832;
	fma.rn.f32 	%f838, %f835, %f777, %f819;
	fma.rn.f32 	%f839, %f835, %f778, %f833;
	fma.rn.f32 	%f840, %f835, %f780, %f822;
	fma.rn.f32 	%f841, %f835, %f781, %f834;
	ld.shared.f32 	%f842, [_ZZ6conv2dPfPKfS_E5input+632];
	fma.rn.f32 	%f843, %f842, %f774, %f752;
	fma.rn.f32 	%f844, %f842, %f775, %f836;
	fma.rn.f32 	%f845, %f842, %f776, %f837;
	fma.rn.f32 	%f846, %f842, %f777, %f825;
	fma.rn.f32 	%f847, %f842, %f778, %f838;
	fma.rn.f32 	%f848, %f842, %f779, %f839;
	fma.rn.f32 	%f849, %f842, %f780, %f827;
	fma.rn.f32 	%f850, %f842, %f781, %f840;
	fma.rn.f32 	%f851, %f842, %f782, %f841;
	ld.shared.f32 	%f852, [_ZZ6conv2dPfPKfS_E5input+636];
	fma.rn.f32 	%f853, %f852, %f774, %f755;
	fma.rn.f32 	%f854, %f852, %f775, %f843;
	fma.rn.f32 	%f855, %f852, %f776, %f844;
	fma.rn.f32 	%f856, %f852, %f777, %f829;
	fma.rn.f32 	%f857, %f852, %f778, %f846;
	fma.rn.f32 	%f858, %f852, %f779, %f847;
	fma.rn.f32 	%f859, %f852, %f780, %f830;
	fma.rn.f32 	%f860, %f852, %f781, %f849;
	fma.rn.f32 	%f861, %f852, %f782, %f850;
	ld.shared.f32 	%f862, [_ZZ6conv2dPfPKfS_E5input+640];
	fma.rn.f32 	%f863, %f862, %f775, %f853;
	fma.rn.f32 	%f864, %f862, %f776, %f854;
	fma.rn.f32 	%f865, %f862, %f778, %f856;
	fma.rn.f32 	%f866, %f862, %f779, %f857;
	fma.rn.f32 	%f867, %f862, %f781, %f859;
	fma.rn.f32 	%f868, %f862, %f782, %f860;
	ld.shared.f32 	%f869, [_ZZ6conv2dPfPKfS_E5input+644];
	fma.rn.f32 	%f870, %f869, %f776, %f863;
	fma.rn.f32 	%f871, %f869, %f779, %f865;
	fma.rn.f32 	%f872, %f869, %f782, %f867;
	ld.shared.f32 	%f873, [_ZZ6conv2dPfPKfS_E5input+648];
	fma.rn.f32 	%f874, %f873, %f774, %f764;
	fma.rn.f32 	%f875, %f873, %f777, %f845;
	fma.rn.f32 	%f876, %f873, %f780, %f848;
	ld.shared.f32 	%f877, [_ZZ6conv2dPfPKfS_E5input+652];
	fma.rn.f32 	%f878, %f877, %f774, %f768;
	fma.rn.f32 	%f879, %f877, %f775, %f874;
	fma.rn.f32 	%f880, %f877, %f777, %f855;
	fma.rn.f32 	%f881, %f877, %f778, %f875;
	fma.rn.f32 	%f882, %f877, %f780, %f858;
	fma.rn.f32 	%f883, %f877, %f781, %f876;
	ld.shared.f32 	%f884, [_ZZ6conv2dPfPKfS_E5input+656];
	fma.rn.f32 	%f885, %f884, %f774, %f771;
	fma.rn.f32 	%f886, %f884, %f775, %f878;
	fma.rn.f32 	%f887, %f884, %f776, %f879;
	fma.rn.f32 	%f888, %f884, %f777, %f864;
	fma.rn.f32 	%f889, %f884, %f778, %f880;
	fma.rn.f32 	%f890, %f884, %f779, %f881;
	fma.rn.f32 	%f891, %f884, %f780, %f866;
	fma.rn.f32 	%f892, %f884, %f781, %f882;
	fma.rn.f32 	%f893, %f884, %f782, %f883;
	ld.shared.f32 	%f894, [_ZZ6conv2dPfPKfS_E5input+660];
	fma.rn.f32 	%f895, %f894, %f774, %f773;
	fma.rn.f32 	%f896, %f894, %f775, %f885;
	fma.rn.f32 	%f897, %f894, %f776, %f886;
	fma.rn.f32 	%f898, %f894, %f777, %f870;
	fma.rn.f32 	%f899, %f894, %f778, %f888;
	fma.rn.f32 	%f900, %f894, %f779, %f889;
	fma.rn.f32 	%f901, %f894, %f780, %f871;
	fma.rn.f32 	%f902, %f894, %f781, %f891;
	fma.rn.f32 	%f903, %f894, %f782, %f892;
	ld.shared.f32 	%f904, [_ZZ6conv2dPfPKfS_E5input+664];
	fma.rn.f32 	%f905, %f904, %f775, %f895;
	fma.rn.f32 	%f906, %f904, %f776, %f896;
	fma.rn.f32 	%f907, %f904, %f778, %f898;
	fma.rn.f32 	%f908, %f904, %f779, %f899;
	fma.rn.f32 	%f909, %f904, %f781, %f901;
	fma.rn.f32 	%f910, %f904, %f782, %f902;
	ld.shared.f32 	%f911, [_ZZ6conv2dPfPKfS_E5input+668];
	fma.rn.f32 	%f912, %f911, %f776, %f905;
	fma.rn.f32 	%f913, %f911, %f779, %f907;
	fma.rn.f32 	%f914, %f911, %f782, %f909;
	ld.shared.f32 	%f915, [_ZZ6conv2dPfPKfS_E5input+672];
	fma.rn.f32 	%f916, %f915, %f777, %f887;
	fma.rn.f32 	%f917, %f915, %f780, %f890;
	ld.shared.f32 	%f918, [_ZZ6conv2dPfPKfS_E5input+676];
	fma.rn.f32 	%f919, %f918, %f777, %f897;
	fma.rn.f32 	%f920, %f918, %f778, %f916;
	fma.rn.f32 	%f921, %f918, %f780, %f900;
	fma.rn.f32 	%f922, %f918, %f781, %f917;
	ld.shared.f32 	%f923, [_ZZ6conv2dPfPKfS_E5input+680];
	fma.rn.f32 	%f924, %f923, %f777, %f906;
	fma.rn.f32 	%f925, %f923, %f778, %f919;
	fma.rn.f32 	%f926, %f923, %f779, %f920;
	fma.rn.f32 	%f927, %f923, %f780, %f908;
	fma.rn.f32 	%f928, %f923, %f781, %f921;
	fma.rn.f32 	%f929, %f923, %f782, %f922;
	ld.shared.f32 	%f930, [_ZZ6conv2dPfPKfS_E5input+684];
	fma.rn.f32 	%f931, %f930, %f777, %f912;
	fma.rn.f32 	%f932, %f930, %f778, %f924;
	fma.rn.f32 	%f933, %f930, %f779, %f925;
	fma.rn.f32 	%f934, %f930, %f780, %f913;
	fma.rn.f32 	%f935, %f930, %f781, %f927;
	fma.rn.f32 	%f936, %f930, %f782, %f928;
	ld.shared.f32 	%f937, [_ZZ6conv2dPfPKfS_E5input+688];
	fma.rn.f32 	%f938, %f937, %f778, %f931;
	fma.rn.f32 	%f939, %f937, %f779, %f932;
	fma.rn.f32 	%f940, %f937, %f781, %f934;
	fma.rn.f32 	%f941, %f937, %f782, %f935;
	ld.shared.f32 	%f942, [_ZZ6conv2dPfPKfS_E5input+692];
	fma.rn.f32 	%f943, %f942, %f779, %f938;
	fma.rn.f32 	%f944, %f942, %f782, %f940;
	ld.shared.f32 	%f945, [_ZZ6conv2dPfPKfS_E5input+696];
	fma.rn.f32 	%f946, %f945, %f780, %f926;
	ld.shared.f32 	%f947, [_ZZ6conv2dPfPKfS_E5input+700];
	fma.rn.f32 	%f948, %f947, %f780, %f933;
	fma.rn.f32 	%f949, %f947, %f781, %f946;
	ld.shared.f32 	%f950, [_ZZ6conv2dPfPKfS_E5input+704];
	fma.rn.f32 	%f951, %f950, %f780, %f939;
	fma.rn.f32 	%f952, %f950, %f781, %f948;
	fma.rn.f32 	%f953, %f950, %f782, %f949;
	ld.shared.f32 	%f954, [_ZZ6conv2dPfPKfS_E5input+708];
	fma.rn.f32 	%f955, %f954, %f780, %f943;
	fma.rn.f32 	%f956, %f954, %f781, %f951;
	fma.rn.f32 	%f957, %f954, %f782, %f952;
	ld.shared.f32 	%f958, [_ZZ6conv2dPfPKfS_E5input+712];
	fma.rn.f32 	%f959, %f958, %f781, %f955;
	fma.rn.f32 	%f960, %f958, %f782, %f956;
	ld.shared.f32 	%f961, [_ZZ6conv2dPfPKfS_E5input+716];
	fma.rn.f32 	%f962, %f961, %f782, %f959;
	add.s32 	%r79, %r34, 1440;
	mul.wide.u32 	%rd100, %r79, 4;
	add.s64 	%rd101, %rd9, %rd100;
	ld.global.nc.f32 	%f963, [%rd101];
	add.s32 	%r80, %r34, 1472;
	mul.wide.u32 	%rd102, %r80, 4;
	add.s64 	%rd103, %rd9, %rd102;
	ld.global.nc.f32 	%f964, [%rd103];
	add.s32 	%r81, %r34, 1504;
	mul.wide.u32 	%rd104, %r81, 4;
	add.s64 	%rd105, %rd9, %rd104;
	ld.global.nc.f32 	%f965, [%rd105];
	add.s32 	%r82, %r34, 1536;
	mul.wide.u32 	%rd106, %r82, 4;
	add.s64 	%rd107, %rd9, %rd106;
	ld.global.nc.f32 	%f966, [%rd107];
	add.s32 	%r83, %r34, 1568;
	mul.wide.u32 	%rd108, %r83, 4;
	add.s64 	%rd109, %rd9, %rd108;
	ld.global.nc.f32 	%f967, [%rd109];
	add.s32 	%r84, %r34, 1600;
	mul.wide.u32 	%rd110, %r84, 4;
	add.s64 	%rd111, %rd9, %rd110;
	ld.global.nc.f32 	%f968, [%rd111];
	add.s32 	%r85, %r34, 1632;
	mul.wide.u32 	%rd112, %r85, 4;
	add.s64 	%rd113, %rd9, %rd112;
	ld.global.nc.f32 	%f969, [%rd113];
	add.s32 	%r86, %r34, 1664;
	mul.wide.u32 	%rd114, %r86, 4;
	add.s64 	%rd115, %rd9, %rd114;
	ld.global.nc.f32 	%f970, [%rd115];
	add.s32 	%r87, %r34, 1696;
	mul.wide.u32 	%rd116, %r87, 4;
	add.s64 	%rd117, %rd9, %rd116;
	ld.global.nc.f32 	%f971, [%rd117];
	ld.shared.f32 	%f972, [_ZZ6conv2dPfPKfS_E5input+720];
	fma.rn.f32 	%f973, %f972, %f963, %f851;
	ld.shared.f32 	%f974, [_ZZ6conv2dPfPKfS_E5input+724];
	fma.rn.f32 	%f975, %f974, %f963, %f861;
	fma.rn.f32 	%f976, %f974, %f964, %f973;
	ld.shared.f32 	%f977, [_ZZ6conv2dPfPKfS_E5input+728];
	fma.rn.f32 	%f978, %f977, %f963, %f868;
	fma.rn.f32 	%f979, %f977, %f964, %f975;
	fma.rn.f32 	%f980, %f977, %f965, %f976;
	ld.shared.f32 	%f981, [_ZZ6conv2dPfPKfS_E5input+732];
	fma.rn.f32 	%f982, %f981, %f963, %f872;
	fma.rn.f32 	%f983, %f981, %f964, %f978;
	fma.rn.f32 	%f984, %f981, %f965, %f979;
	ld.shared.f32 	%f985, [_ZZ6conv2dPfPKfS_E5input+736];
	fma.rn.f32 	%f986, %f985, %f964, %f982;
	fma.rn.f32 	%f987, %f985, %f965, %f983;
	ld.shared.f32 	%f988, [_ZZ6conv2dPfPKfS_E5input+740];
	fma.rn.f32 	%f989, %f988, %f965, %f986;
	ld.shared.f32 	%f990, [_ZZ6conv2dPfPKfS_E5input+744];
	fma.rn.f32 	%f991, %f990, %f963, %f893;
	fma.rn.f32 	%f992, %f990, %f966, %f980;
	ld.shared.f32 	%f993, [_ZZ6conv2dPfPKfS_E5input+748];
	fma.rn.f32 	%f994, %f993, %f963, %f903;
	fma.rn.f32 	%f995, %f993, %f964, %f991;
	fma.rn.f32 	%f996, %f993, %f966, %f984;
	fma.rn.f32 	%f997, %f993, %f967, %f992;
	ld.shared.f32 	%f998, [_ZZ6conv2dPfPKfS_E5input+752];
	fma.rn.f32 	%f999, %f998, %f963, %f910;
	fma.rn.f32 	%f1000, %f998, %f964, %f994;
	fma.rn.f32 	%f1001, %f998, %f965, %f995;
	fma.rn.f32 	%f1002, %f998, %f966, %f987;
	fma.rn.f32 	%f1003, %f998, %f967, %f996;
	fma.rn.f32 	%f1004, %f998, %f968, %f997;
	ld.shared.f32 	%f1005, [_ZZ6conv2dPfPKfS_E5input+756];
	fma.rn.f32 	%f1006, %f1005, %f963, %f914;
	fma.rn.f32 	%f1007, %f1005, %f964, %f999;
	fma.rn.f32 	%f1008, %f1005, %f965, %f1000;
	fma.rn.f32 	%f1009, %f1005, %f966, %f989;
	fma.rn.f32 	%f1010, %f1005, %f967, %f1002;
	fma.rn.f32 	%f1011, %f1005, %f968, %f1003;
	ld.shared.f32 	%f1012, [_ZZ6conv2dPfPKfS_E5input+760];
	fma.rn.f32 	%f1013, %f1012, %f964, %f1006;
	fma.rn.f32 	%f1014, %f1012, %f965, %f1007;
	fma.rn.f32 	%f1015, %f1012, %f967, %f1009;
	fma.rn.f32 	%f1016, %f1012, %f968, %f1010;
	ld.shared.f32 	%f1017, [_ZZ6conv2dPfPKfS_E5input+764];
	fma.rn.f32 	%f1018, %f1017, %f965, %f1013;
	fma.rn.f32 	%f1019, %f1017, %f968, %f1015;
	ld.shared.f32 	%f1020, [_ZZ6conv2dPfPKfS_E5input+768];
	fma.rn.f32 	%f1021, %f1020, %f963, %f929;
	fma.rn.f32 	%f1022, %f1020, %f966, %f1001;
	fma.rn.f32 	%f1023, %f1020, %f969, %f1004;
	ld.shared.f32 	%f1024, [_ZZ6conv2dPfPKfS_E5input+772];
	fma.rn.f32 	%f1025, %f1024, %f963, %f936;
	fma.rn.f32 	%f1026, %f1024, %f964, %f1021;
	fma.rn.f32 	%f1027, %f1024, %f966, %f1008;
	fma.rn.f32 	%f1028, %f1024, %f967, %f1022;
	fma.rn.f32 	%f1029, %f1024, %f969, %f1011;
	fma.rn.f32 	%f1030, %f1024, %f970, %f1023;
	ld.shared.f32 	%f1031, [_ZZ6conv2dPfPKfS_E5input+776];
	fma.rn.f32 	%f1032, %f1031, %f963, %f941;
	fma.rn.f32 	%f1033, %f1031, %f964, %f1025;
	fma.rn.f32 	%f1034, %f1031, %f965, %f1026;
	fma.rn.f32 	%f1035, %f1031, %f966, %f1014;
	fma.rn.f32 	%f1036, %f1031, %f967, %f1027;
	fma.rn.f32 	%f1037, %f1031, %f968, %f1028;
	fma.rn.f32 	%f1038, %f1031, %f969, %f1016;
	fma.rn.f32 	%f1039, %f1031, %f970, %f1029;
	fma.rn.f32 	%f1040, %f1031, %f971, %f1030;
	ld.shared.f32 	%f1041, [_ZZ6conv2dPfPKfS_E5input+780];
	fma.rn.f32 	%f1042, %f1041, %f963, %f944;
	fma.rn.f32 	%f1043, %f1041, %f964, %f1032;
	fma.rn.f32 	%f1044, %f1041, %f965, %f1033;
	fma.rn.f32 	%f1045, %f1041, %f966, %f1018;
	fma.rn.f32 	%f1046, %f1041, %f967, %f1035;
	fma.rn.f32 	%f1047, %f1041, %f968, %f1036;
	fma.rn.f32 	%f1048, %f1041, %f969, %f1019;
	fma.rn.f32 	%f1049, %f1041, %f970, %f1038;
	fma.rn.f32 	%f1050, %f1041, %f971, %f1039;
	ld.shared.f32 	%f1051, [_ZZ6conv2dPfPKfS_E5input+784];
	fma.rn.f32 	%f1052, %f1051, %f964, %f1042;
	fma.rn.f32 	%f1053, %f1051, %f965, %f1043;
	fma.rn.f32 	%f1054, %f1051, %f967, %f1045;
	fma.rn.f32 	%f1055, %f1051, %f968, %f1046;
	fma.rn.f32 	%f1056, %f1051, %f970, %f1048;
	fma.rn.f32 	%f1057, %f1051, %f971, %f1049;
	ld.shared.f32 	%f1058, [_ZZ6conv2dPfPKfS_E5input+788];
	fma.rn.f32 	%f1059, %f1058, %f965, %f1052;
	fma.rn.f32 	%f1060, %f1058, %f968, %f1054;
	fma.rn.f32 	%f1061, %f1058, %f971, %f1056;
	ld.shared.f32 	%f1062, [_ZZ6conv2dPfPKfS_E5input+792];
	fma.rn.f32 	%f1063, %f1062, %f963, %f953;
	fma.rn.f32 	%f1064, %f1062, %f966, %f1034;
	fma.rn.f32 	%f1065, %f1062, %f969, %f1037;
	ld.shared.f32 	%f1066, [_ZZ6conv2dPfPKfS_E5input+796];
	fma.rn.f32 	%f1067, %f1066, %f963, %f957;
	fma.rn.f32 	%f1068, %f1066, %f964, %f1063;
	fma.rn.f32 	%f1069, %f1066, %f966, %f1044;
	fma.rn.f32 	%f1070, %f1066, %f967, %f1064;
	fma.rn.f32 	%f1071, %f1066, %f969, %f1047;
	fma.rn.f32 	%f1072, %f1066, %f970, %f1065;
	ld.shared.f32 	%f1073, [_ZZ6conv2dPfPKfS_E5input+800];
	fma.rn.f32 	%f1074, %f1073, %f963, %f960;
	fma.rn.f32 	%f1075, %f1073, %f964, %f1067;
	fma.rn.f32 	%f1076, %f1073, %f965, %f1068;
	fma.rn.f32 	%f1077, %f1073, %f966, %f1053;
	fma.rn.f32 	%f1078, %f1073, %f967, %f1069;
	fma.rn.f32 	%f1079, %f1073, %f968, %f1070;
	fma.rn.f32 	%f1080, %f1073, %f969, %f1055;
	fma.rn.f32 	%f1081, %f1073, %f970, %f1071;
	fma.rn.f32 	%f1082, %f1073, %f971, %f1072;
	ld.shared.f32 	%f1083, [_ZZ6conv2dPfPKfS_E5input+804];
	fma.rn.f32 	%f1084, %f1083, %f963, %f962;
	fma.rn.f32 	%f1085, %f1083, %f964, %f1074;
	fma.rn.f32 	%f1086, %f1083, %f965, %f1075;
	fma.rn.f32 	%f1087, %f1083, %f966, %f1059;
	fma.rn.f32 	%f1088, %f1083, %f967, %f1077;
	fma.rn.f32 	%f1089, %f1083, %f968, %f1078;
	fma.rn.f32 	%f1090, %f1083, %f969, %f1060;
	fma.rn.f32 	%f1091, %f1083, %f970, %f1080;
	fma.rn.f32 	%f1092, %f1083, %f971, %f1081;
	ld.shared.f32 	%f1093, [_ZZ6conv2dPfPKfS_E5input+808];
	fma.rn.f32 	%f1094, %f1093, %f964, %f1084;
	fma.rn.f32 	%f1095, %f1093, %f965, %f1085;
	fma.rn.f32 	%f1096, %f1093, %f967, %f1087;
	fma.rn.f32 	%f1097, %f1093, %f968, %f1088;
	fma.rn.f32 	%f1098, %f1093, %f970, %f1090;
	fma.rn.f32 	%f1099, %f1093, %f971, %f1091;
	ld.shared.f32 	%f1100, [_ZZ6conv2dPfPKfS_E5input+812];
	fma.rn.f32 	%f1101, %f1100, %f965, %f1094;
	fma.rn.f32 	%f1102, %f1100, %f968, %f1096;
	fma.rn.f32 	%f1103, %f1100, %f971, %f1098;
	ld.shared.f32 	%f1104, [_ZZ6conv2dPfPKfS_E5input+816];
	fma.rn.f32 	%f1105, %f1104, %f966, %f1076;
	fma.rn.f32 	%f1106, %f1104, %f969, %f1079;
	ld.shared.f32 	%f1107, [_ZZ6conv2dPfPKfS_E5input+820];
	fma.rn.f32 	%f1108, %f1107, %f966, %f1086;
	fma.rn.f32 	%f1109, %f1107, %f967, %f1105;
	fma.rn.f32 	%f1110, %f1107, %f969, %f1089;
	fma.rn.f32 	%f1111, %f1107, %f970, %f1106;
	ld.shared.f32 	%f1112, [_ZZ6conv2dPfPKfS_E5input+824];
	fma.rn.f32 	%f1113, %f1112, %f966, %f1095;
	fma.rn.f32 	%f1114, %f1112, %f967, %f1108;
	fma.rn.f32 	%f1115, %f1112, %f968, %f1109;
	fma.rn.f32 	%f1116, %f1112, %f969, %f1097;
	fma.rn.f32 	%f1117, %f1112, %f970, %f1110;
	fma.rn.f32 	%f1118, %f1112, %f971, %f1111;
	ld.shared.f32 	%f1119, [_ZZ6conv2dPfPKfS_E5input+828];
	fma.rn.f32 	%f1120, %f1119, %f966, %f1101;
	fma.rn.f32 	%f1121, %f1119, %f967, %f1113;
	fma.rn.f32 	%f1122, %f1119, %f968, %f1114;
	fma.rn.f32 	%f1123, %f1119, %f969, %f1102;
	fma.rn.f32 	%f1124, %f1119, %f970, %f1116;
	fma.rn.f32 	%f1125, %f1119, %f971, %f1117;
	ld.shared.f32 	%f1126, [_ZZ6conv2dPfPKfS_E5input+832];
	fma.rn.f32 	%f1127, %f1126, %f967, %f1120;
	fma.rn.f32 	%f1128, %f1126, %f968, %f1121;
	fma.rn.f32 	%f1129, %f1126, %f970, %f1123;
	fma.rn.f32 	%f1130, %f1126, %f971, %f1124;
	ld.shared.f32 	%f1131, [_ZZ6conv2dPfPKfS_E5input+836];
	fma.rn.f32 	%f1132, %f1131, %f968, %f1127;
	fma.rn.f32 	%f1133, %f1131, %f971, %f1129;
	ld.shared.f32 	%f1134, [_ZZ6conv2dPfPKfS_E5input+840];
	fma.rn.f32 	%f1135, %f1134, %f969, %f1115;
	ld.shared.f32 	%f1136, [_ZZ6conv2dPfPKfS_E5input+844];
	fma.rn.f32 	%f1137, %f1136, %f969, %f1122;
	fma.rn.f32 	%f1138, %f1136, %f970, %f1135;
	ld.shared.f32 	%f1139, [_ZZ6conv2dPfPKfS_E5input+848];
	fma.rn.f32 	%f1140, %f1139, %f969, %f1128;
	fma.rn.f32 	%f1141, %f1139, %f970, %f1137;
	fma.rn.f32 	%f1142, %f1139, %f971, %f1138;
	ld.shared.f32 	%f1143, [_ZZ6conv2dPfPKfS_E5input+852];
	fma.rn.f32 	%f1144, %f1143, %f969, %f1132;
	fma.rn.f32 	%f1145, %f1143, %f970, %f1140;
	fma.rn.f32 	%f1146, %f1143, %f971, %f1141;
	ld.shared.f32 	%f1147, [_ZZ6conv2dPfPKfS_E5input+856];
	fma.rn.f32 	%f1148, %f1147, %f970, %f1144;
	fma.rn.f32 	%f1149, %f1147, %f971, %f1145;
	ld.shared.f32 	%f1150, [_ZZ6conv2dPfPKfS_E5input+860];
	fma.rn.f32 	%f1151, %f1150, %f971, %f1148;
	add.s32 	%r88, %r34, 1728;
	mul.wide.u32 	%rd118, %r88, 4;
	add.s64 	%rd119, %rd9, %rd118;
	ld.global.nc.f32 	%f1152, [%rd119];
	add.s32 	%r89, %r34, 1760;
	mul.wide.u32 	%rd120, %r89, 4;
	add.s64 	%rd121, %rd9, %rd120;
	ld.global.nc.f32 	%f1153, [%rd121];
	add.s32 	%r90, %r34, 1792;
	mul.wide.u32 	%rd122, %r90, 4;
	add.s64 	%rd123, %rd9, %rd122;
	ld.global.nc.f32 	%f1154, [%rd123];
	add.s32 	%r91, %r34, 1824;
	mul.wide.u32 	%rd124, %r91, 4;
	add.s64 	%rd125, %rd9, %rd124;
	ld.global.nc.f32 	%f1155, [%rd125];
	add.s32 	%r92, %r34, 1856;
	mul.wide.u32 	%rd126, %r92, 4;
	add.s64 	%rd127, %rd9, %rd126;
	ld.global.nc.f32 	%f1156, [%rd127];
	add.s32 	%r93, %r34, 1888;
	mul.wide.u32 	%rd128, %r93, 4;
	add.s64 	%rd129, %rd9, %rd128;
	ld.global.nc.f32 	%f1157, [%rd129];
	add.s32 	%r94, %r34, 1920;
	mul.wide.u32 	%rd130, %r94, 4;
	add.s64 	%rd131, %rd9, %rd130;
	ld.global.nc.f32 	%f1158, [%rd131];
	add.s32 	%r95, %r34, 1952;
	mul.wide.u32 	%rd132, %r95, 4;
	add.s64 	%rd133, %rd9, %rd132;
	ld.global.nc.f32 	%f1159, [%rd133];
	add.s32 	%r96, %r34, 1984;
	mul.wide.u32 	%rd134, %r96, 4;
	add.s64 	%rd135, %rd9, %rd134;
	ld.global.nc.f32 	%f1160, [%rd135];
	ld.shared.f32 	%f1161, [_ZZ6conv2dPfPKfS_E5input+864];
	fma.rn.f32 	%f1162, %f1161, %f1152, %f1040;
	ld.shared.f32 	%f1163, [_ZZ6conv2dPfPKfS_E5input+868];
	fma.rn.f32 	%f1164, %f1163, %f1152, %f1050;
	fma.rn.f32 	%f1165, %f1163, %f1153, %f1162;
	ld.shared.f32 	%f1166, [_ZZ6conv2dPfPKfS_E5input+872];
	fma.rn.f32 	%f1167, %f1166, %f1152, %f1057;
	fma.rn.f32 	%f1168, %f1166, %f1153, %f1164;
	fma.rn.f32 	%f1169, %f1166, %f1154, %f1165;
	ld.shared.f32 	%f1170, [_ZZ6conv2dPfPKfS_E5input+876];
	fma.rn.f32 	%f1171, %f1170, %f1152, %f1061;
	fma.rn.f32 	%f1172, %f1170, %f1153, %f1167;
	fma.rn.f32 	%f1173, %f1170, %f1154, %f1168;
	ld.shared.f32 	%f1174, [_ZZ6conv2dPfPKfS_E5input+880];
	fma.rn.f32 	%f1175, %f1174, %f1153, %f1171;
	fma.rn.f32 	%f1176, %f1174, %f1154, %f1172;
	ld.shared.f32 	%f1177, [_ZZ6conv2dPfPKfS_E5input+884];
	fma.rn.f32 	%f1178, %f1177, %f1154, %f1175;
	ld.shared.f32 	%f1179, [_ZZ6conv2dPfPKfS_E5input+888];
	fma.rn.f32 	%f1180, %f1179, %f1152, %f1082;
	fma.rn.f32 	%f1181, %f1179, %f1155, %f1169;
	ld.shared.f32 	%f1182, [_ZZ6conv2dPfPKfS_E5input+892];
	fma.rn.f32 	%f1183, %f1182, %f1152, %f1092;
	fma.rn.f32 	%f1184, %f1182, %f1153, %f1180;
	fma.rn.f32 	%f1185, %f1182, %f1155, %f1173;
	fma.rn.f32 	%f1186, %f1182, %f1156, %f1181;
	ld.shared.f32 	%f1187, [_ZZ6conv2dPfPKfS_E5input+896];
	fma.rn.f32 	%f1188, %f1187, %f1152, %f1099;
	fma.rn.f32 	%f1189, %f1187, %f1153, %f1183;
	fma.rn.f32 	%f1190, %f1187, %f1154, %f1184;
	fma.rn.f32 	%f1191, %f1187, %f1155, %f1176;
	fma.rn.f32 	%f1192, %f1187, %f1156, %f1185;
	fma.rn.f32 	%f1193, %f1187, %f1157, %f1186;
	ld.shared.f32 	%f1194, [_ZZ6conv2dPfPKfS_E5input+900];
	fma.rn.f32 	%f1195, %f1194, %f1152, %f1103;
	fma.rn.f32 	%f1196, %f1194, %f1153, %f1188;
	fma.rn.f32 	%f1197, %f1194, %f1154, %f1189;
	fma.rn.f32 	%f1198, %f1194, %f1155, %f1178;
	fma.rn.f32 	%f1199, %f1194, %f1156, %f1191;
	fma.rn.f32 	%f1200, %f1194, %f1157, %f1192;
	ld.shared.f32 	%f1201, [_ZZ6conv2dPfPKfS_E5input+904];
	fma.rn.f32 	%f1202, %f1201, %f1153, %f1195;
	fma.rn.f32 	%f1203, %f1201, %f1154, %f1196;
	fma.rn.f32 	%f1204, %f1201, %f1156, %f1198;
	fma.rn.f32 	%f1205, %f1201, %f1157, %f1199;
	ld.shared.f32 	%f1206, [_ZZ6conv2dPfPKfS_E5input+908];
	fma.rn.f32 	%f1207, %f1206, %f1154, %f1202;
	fma.rn.f32 	%f1208, %f1206, %f1157, %f1204;
	ld.shared.f32 	%f1209, [_ZZ6conv2dPfPKfS_E5input+912];
	fma.rn.f32 	%f1210, %f1209, %f1152, %f1118;
	fma.rn.f32 	%f1211, %f1209, %f1155, %f1190;
	fma.rn.f32 	%f1212, %f1209, %f1158, %f1193;
	ld.shared.f32 	%f1213, [_ZZ6conv2dPfPKfS_E5input+916];
	fma.rn.f32 	%f1214, %f1213, %f1152, %f1125;
	fma.rn.f32 	%f1215, %f1213, %f1153, %f1210;
	fma.rn.f32 	%f1216, %f1213, %f1155, %f1197;
	fma.rn.f32 	%f1217, %f1213, %f1156, %f1211;
	fma.rn.f32 	%f1218, %f1213, %f1158, %f1200;
	fma.rn.f32 	%f1219, %f1213, %f1159, %f1212;
	ld.shared.f32 	%f1220, [_ZZ6conv2dPfPKfS_E5input+920];
	fma.rn.f32 	%f1221, %f1220, %f1152, %f1130;
	fma.rn.f32 	%f1222, %f1220, %f1153, %f1214;
	fma.rn.f32 	%f1223, %f1220, %f1154, %f1215;
	fma.rn.f32 	%f1224, %f1220, %f1155, %f1203;
	fma.rn.f32 	%f1225, %f1220, %f1156, %f1216;
	fma.rn.f32 	%f1226, %f1220, %f1157, %f1217;
	fma.rn.f32 	%f1227, %f1220, %f1158, %f1205;
	fma.rn.f32 	%f1228, %f1220, %f1159, %f1218;
	fma.rn.f32 	%f1229, %f1220, %f1160, %f1219;
	ld.shared.f32 	%f1230, [_ZZ6conv2dPfPKfS_E5input+924];
	fma.rn.f32 	%f1231, %f1230, %f1152, %f1133;
	fma.rn.f32 	%f1232, %f1230, %f1153, %f1221;
	fma.rn.f32 	%f1233, %f1230, %f1154, %f1222;
	fma.rn.f32 	%f1234, %f1230, %f1155, %f1207;
	fma.rn.f32 	%f1235, %f1230, %f1156, %f1224;
	fma.rn.f32 	%f1236, %f1230, %f1157, %f1225;
	fma.rn.f32 	%f1237, %f1230, %f1158, %f1208;
	fma.rn.f32 	%f1238, %f1230, %f1159, %f1227;
	fma.rn.f32 	%f1239, %f1230, %f1160, %f1228;
	ld.shared.f32 	%f1240, [_ZZ6conv2dPfPKfS_E5input+928];
	fma.rn.f32 	%f1241, %f1240, %f1153, %f1231;
	fma.rn.f32 	%f1242, %f1240, %f1154, %f1232;
	fma.rn.f32 	%f1243, %f1240, %f1156, %f1234;
	fma.rn.f32 	%f1244, %f1240, %f1157, %f1235;
	fma.rn.f32 	%f1245, %f1240, %f1159, %f1237;
	fma.rn.f32 	%f1246, %f1240, %f1160, %f1238;
	ld.shared.f32 	%f1247, [_ZZ6conv2dPfPKfS_E5input+932];
	fma.rn.f32 	%f1248, %f1247, %f1154, %f1241;
	fma.rn.f32 	%f1249, %f1247, %f1157, %f1243;
	fma.rn.f32 	%f1250, %f1247, %f1160, %f1245;
	ld.shared.f32 	%f1251, [_ZZ6conv2dPfPKfS_E5input+936];
	fma.rn.f32 	%f1252, %f1251, %f1152, %f1142;
	fma.rn.f32 	%f1253, %f1251, %f1155, %f1223;
	fma.rn.f32 	%f1254, %f1251, %f1158, %f1226;
	ld.shared.f32 	%f1255, [_ZZ6conv2dPfPKfS_E5input+940];
	fma.rn.f32 	%f1256, %f1255, %f1152, %f1146;
	fma.rn.f32 	%f1257, %f1255, %f1153, %f1252;
	fma.rn.f32 	%f1258, %f1255, %f1155, %f1233;
	fma.rn.f32 	%f1259, %f1255, %f1156, %f1253;
	fma.rn.f32 	%f1260, %f1255, %f1158, %f1236;
	fma.rn.f32 	%f1261, %f1255, %f1159, %f1254;
	ld.shared.f32 	%f1262, [_ZZ6conv2dPfPKfS_E5input+944];
	fma.rn.f32 	%f1263, %f1262, %f1152, %f1149;
	fma.rn.f32 	%f1264, %f1262, %f1153, %f1256;
	fma.rn.f32 	%f1265, %f1262, %f1154, %f1257;
	fma.rn.f32 	%f1266, %f1262, %f1155, %f1242;
	fma.rn.f32 	%f1267, %f1262, %f1156, %f1258;
	fma.rn.f32 	%f1268, %f1262, %f1157, %f1259;
	fma.rn.f32 	%f1269, %f1262, %f1158, %f1244;
	fma.rn.f32 	%f1270, %f1262, %f1159, %f1260;
	fma.rn.f32 	%f1271, %f1262, %f1160, %f1261;
	ld.shared.f32 	%f1272, [_ZZ6conv2dPfPKfS_E5input+948];
	fma.rn.f32 	%f1273, %f1272, %f1152, %f1151;
	fma.rn.f32 	%f1274, %f1272, %f1153, %f1263;
	fma.rn.f32 	%f1275, %f1272, %f1154, %f1264;
	fma.rn.f32 	%f1276, %f1272, %f1155, %f1248;
	fma.rn.f32 	%f1277, %f1272, %f1156, %f1266;
	fma.rn.f32 	%f1278, %f1272, %f1157, %f1267;
	fma.rn.f32 	%f1279, %f1272, %f1158, %f1249;
	fma.rn.f32 	%f1280, %f1272, %f1159, %f1269;
	fma.rn.f32 	%f1281, %f1272, %f1160, %f1270;
	ld.shared.f32 	%f1282, [_ZZ6conv2dPfPKfS_E5input+952];
	fma.rn.f32 	%f1283, %f1282, %f1153, %f1273;
	fma.rn.f32 	%f1284, %f1282, %f1154, %f1274;
	fma.rn.f32 	%f1285, %f1282, %f1156, %f1276;
	fma.rn.f32 	%f1286, %f1282, %f1157, %f1277;
	fma.rn.f32 	%f1287, %f1282, %f1159, %f1279;
	fma.rn.f32 	%f1288, %f1282, %f1160, %f1280;
	ld.shared.f32 	%f1289, [_ZZ6conv2dPfPKfS_E5input+956];
	fma.rn.f32 	%f1290, %f1289, %f1154, %f1283;
	fma.rn.f32 	%f1291, %f1289, %f1157, %f1285;
	fma.rn.f32 	%f1292, %f1289, %f1160, %f1287;
	ld.shared.f32 	%f1293, [_ZZ6conv2dPfPKfS_E5input+960];
	fma.rn.f32 	%f1294, %f1293, %f1155, %f1265;
	fma.rn.f32 	%f1295, %f1293, %f1158, %f1268;
	ld.shared.f32 	%f1296, [_ZZ6conv2dPfPKfS_E5input+964];
	fma.rn.f32 	%f1297, %f1296, %f1155, %f1275;
	fma.rn.f32 	%f1298, %f1296, %f1156, %f1294;
	fma.rn.f32 	%f1299, %f1296, %f1158, %f1278;
	fma.rn.f32 	%f1300, %f1296, %f1159, %f1295;
	ld.shared.f32 	%f1301, [_ZZ6conv2dPfPKfS_E5input+968];
	fma.rn.f32 	%f1302, %f1301, %f1155, %f1284;
	fma.rn.f32 	%f1303, %f1301, %f1156, %f1297;
	fma.rn.f32 	%f1304, %f1301, %f1157, %f1298;
	fma.rn.f32 	%f1305, %f1301, %f1158, %f1286;
	fma.rn.f32 	%f1306, %f1301, %f1159, %f1299;
	fma.rn.f32 	%f1307, %f1301, %f1160, %f1300;
	ld.shared.f32 	%f1308, [_ZZ6conv2dPfPKfS_E5input+972];
	fma.rn.f32 	%f1309, %f1308, %f1155, %f1290;
	fma.rn.f32 	%f1310, %f1308, %f1156, %f1302;
	fma.rn.f32 	%f1311, %f1308, %f1157, %f1303;
	fma.rn.f32 	%f1312, %f1308, %f1158, %f1291;
	fma.rn.f32 	%f1313, %f1308, %f1159, %f1305;
	fma.rn.f32 	%f1314, %f1308, %f1160, %f1306;
	ld.shared.f32 	%f1315, [_ZZ6conv2dPfPKfS_E5input+976];
	fma.rn.f32 	%f1316, %f1315, %f1156, %f1309;
	fma.rn.f32 	%f1317, %f1315, %f1157, %f1310;
	fma.rn.f32 	%f1318, %f1315, %f1159, %f1312;
	fma.rn.f32 	%f1319, %f1315, %f1160, %f1313;
	ld.shared.f32 	%f1320, [_ZZ6conv2dPfPKfS_E5input+980];
	fma.rn.f32 	%f1321, %f1320, %f1157, %f1316;
	fma.rn.f32 	%f1322, %f1320, %f1160, %f1318;
	ld.shared.f32 	%f1323, [_ZZ6conv2dPfPKfS_E5input+984];
	fma.rn.f32 	%f1324, %f1323, %f1158, %f1304;
	ld.shared.f32 	%f1325, [_ZZ6conv2dPfPKfS_E5input+988];
	fma.rn.f32 	%f1326, %f1325, %f1158, %f1311;
	fma.rn.f32 	%f1327, %f1325, %f1159, %f1324;
	ld.shared.f32 	%f1328, [_ZZ6conv2dPfPKfS_E5input+992];
	fma.rn.f32 	%f1329, %f1328, %f1158, %f1317;
	fma.rn.f32 	%f1330, %f1328, %f1159, %f1326;
	fma.rn.f32 	%f1331, %f1328, %f1160, %f1327;
	ld.shared.f32 	%f1332, [_ZZ6conv2dPfPKfS_E5input+996];
	fma.rn.f32 	%f1333, %f1332, %f1158, %f1321;
	fma.rn.f32 	%f1334, %f1332, %f1159, %f1329;
	fma.rn.f32 	%f1335, %f1332, %f1160, %f1330;
	ld.shared.f32 	%f1336, [_ZZ6conv2dPfPKfS_E5input+1000];
	fma.rn.f32 	%f1337, %f1336, %f1159, %f1333;
	fma.rn.f32 	%f1338, %f1336, %f1160, %f1334;
	ld.shared.f32 	%f1339, [_ZZ6conv2dPfPKfS_E5input+1004];
	fma.rn.f32 	%f1340, %f1339, %f1160, %f1337;
	add.s32 	%r97, %r34, 2016;
	mul.wide.u32 	%rd136, %r97, 4;
	add.s64 	%rd137, %rd9, %rd136;
	ld.global.nc.f32 	%f1341, [%rd137];
	add.s32 	%r98, %r34, 2048;
	mul.wide.u32 	%rd138, %r98, 4;
	add.s64 	%rd139, %rd9, %rd138;
	ld.global.nc.f32 	%f1342, [%rd139];
	add.s32 	%r99, %r34, 2080;
	mul.wide.u32 	%rd140, %r99, 4;
	add.s64 	%rd141, %rd9, %rd140;
	ld.global.nc.f32 	%f1343, [%rd141];
	add.s32 	%r100, %r34, 2112;
	mul.wide.u32 	%rd142, %r100, 4;
	add.s64 	%rd143, %rd9, %rd142;
	ld.global.nc.f32 	%f1344, [%rd143];
	add.s32 	%r101, %r34, 2144;
	mul.wide.u32 	%rd144, %r101, 4;
	add.s64 	%rd145, %rd9, %rd144;
	ld.global.nc.f32 	%f1345, [%rd145];
	add.s32 	%r102, %r34, 2176;
	mul.wide.u32 	%rd146, %r102, 4;
	add.s64 	%rd147, %rd9, %rd146;
	ld.global.nc.f32 	%f1346, [%rd147];
	add.s32 	%r103, %r34, 2208;
	mul.wide.u32 	%rd148, %r103, 4;
	add.s64 	%rd149, %rd9, %rd148;
	ld.global.nc.f32 	%f1347, [%rd149];
	add.s32 	%r104, %r34, 2240;
	mul.wide.u32 	%rd150, %r104, 4;
	add.s64 	%rd151, %rd9, %rd150;
	ld.global.nc.f32 	%f1348, [%rd151];
	add.s32 	%r105, %r34, 2272;
	mul.wide.u32 	%rd152, %r105, 4;
	add.s64 	%rd153, %rd9, %rd152;
	ld.global.nc.f32 	%f1349, [%rd153];
	ld.shared.f32 	%f1350, [_ZZ6conv2dPfPKfS_E5input+1008];
	fma.rn.f32 	%f1351, %f1350, %f1341, %f1229;
	ld.shared.f32 	%f1352, [_ZZ6conv2dPfPKfS_E5input+1012];
	fma.rn.f32 	%f1353, %f1352, %f1341, %f1239;
	fma.rn.f32 	%f1354, %f1352, %f1342, %f1351;
	ld.shared.f32 	%f1355, [_ZZ6conv2dPfPKfS_E5input+1016];
	fma.rn.f32 	%f1356, %f1355, %f1341, %f1246;
	fma.rn.f32 	%f1357, %f1355, %f1342, %f1353;
	fma.rn.f32 	%f1358, %f1355, %f1343, %f1354;
	ld.shared.f32 	%f1359, [_ZZ6conv2dPfPKfS_E5input+1020];
	fma.rn.f32 	%f1360, %f1359, %f1341, %f1250;
	fma.rn.f32 	%f1361, %f1359, %f1342, %f1356;
	fma.rn.f32 	%f1362, %f1359, %f1343, %f1357;
	ld.shared.f32 	%f1363, [_ZZ6conv2dPfPKfS_E5input+1024];
	fma.rn.f32 	%f1364, %f1363, %f1342, %f1360;
	fma.rn.f32 	%f1365, %f1363, %f1343, %f1361;
	ld.shared.f32 	%f1366, [_ZZ6conv2dPfPKfS_E5input+1028];
	fma.rn.f32 	%f1367, %f1366, %f1343, %f1364;
	ld.shared.f32 	%f1368, [_ZZ6conv2dPfPKfS_E5input+1032];
	fma.rn.f32 	%f1369, %f1368, %f1341, %f1271;
	fma.rn.f32 	%f1370, %f1368, %f1344, %f1358;
	ld.shared.f32 	%f1371, [_ZZ6conv2dPfPKfS_E5input+1036];
	fma.rn.f32 	%f1372, %f1371, %f1341, %f1281;
	fma.rn.f32 	%f1373, %f1371, %f1342, %f1369;
	fma.rn.f32 	%f1374, %f1371, %f1344, %f1362;
	fma.rn.f32 	%f1375, %f1371, %f1345, %f1370;
	ld.shared.f32 	%f1376, [_ZZ6conv2dPfPKfS_E5input+1040];
	fma.rn.f32 	%f1377, %f1376, %f1341, %f1288;
	fma.rn.f32 	%f1378, %f1376, %f1342, %f1372;
	fma.rn.f32 	%f1379, %f1376, %f1343, %f1373;
	fma.rn.f32 	%f1380, %f1376, %f1344, %f1365;
	fma.rn.f32 	%f1381, %f1376, %f1345, %f1374;
	fma.rn.f32 	%f1382, %f1376, %f1346, %f1375;
	ld.shared.f32 	%f1383, [_ZZ6conv2dPfPKfS_E5input+1044];
	fma.rn.f32 	%f1384, %f1383, %f1341, %f1292;
	fma.rn.f32 	%f1385, %f1383, %f1342, %f1377;
	fma.rn.f32 	%f1386, %f1383, %f1343, %f1378;
	fma.rn.f32 	%f1387, %f1383, %f1344, %f1367;
	fma.rn.f32 	%f1388, %f1383, %f1345, %f1380;
	fma.rn.f32 	%f1389, %f1383, %f1346, %f1381;
	ld.shared.f32 	%f1390, [_ZZ6conv2dPfPKfS_E5input+1048];
	fma.rn.f32 	%f1391, %f1390, %f1342, %f1384;
	fma.rn.f32 	%f1392, %f1390, %f1343, %f1385;
	fma.rn.f32 	%f1393, %f1390, %f1345, %f1387;
	fma.rn.f32 	%f1394, %f1390, %f1346, %f1388;
	ld.shared.f32 	%f1395, [_ZZ6conv2dPfPKfS_E5input+1052];
	fma.rn.f32 	%f1396, %f1395, %f1343, %f1391;
	fma.rn.f32 	%f1397, %f1395, %f1346, %f1393;
	ld.shared.f32 	%f1398, [_ZZ6conv2dPfPKfS_E5input+1056];
	fma.rn.f32 	%f1399, %f1398, %f1341, %f1307;
	fma.rn.f32 	%f1400, %f1398, %f1344, %f1379;
	fma.rn.f32 	%f1401, %f1398, %f1347, %f1382;
	ld.shared.f32 	%f1402, [_ZZ6conv2dPfPKfS_E5input+1060];
	fma.rn.f32 	%f1403, %f1402, %f1341, %f1314;
	fma.rn.f32 	%f1404, %f1402, %f1342, %f1399;
	fma.rn.f32 	%f1405, %f1402, %f1344, %f1386;
	fma.rn.f32 	%f1406, %f1402, %f1345, %f1400;
	fma.rn.f32 	%f1407, %f1402, %f1347, %f1389;
	fma.rn.f32 	%f1408, %f1402, %f1348, %f1401;
	ld.shared.f32 	%f1409, [_ZZ6conv2dPfPKfS_E5input+1064];
	fma.rn.f32 	%f1410, %f1409, %f1341, %f1319;
	fma.rn.f32 	%f1411, %f1409, %f1342, %f1403;
	fma.rn.f32 	%f1412, %f1409, %f1343, %f1404;
	fma.rn.f32 	%f1413, %f1409, %f1344, %f1392;
	fma.rn.f32 	%f1414, %f1409, %f1345, %f1405;
	fma.rn.f32 	%f1415, %f1409, %f1346, %f1406;
	fma.rn.f32 	%f1416, %f1409, %f1347, %f1394;
	fma.rn.f32 	%f1417, %f1409, %f1348, %f1407;
	fma.rn.f32 	%f1, %f1409, %f1349, %f1408;
	ld.shared.f32 	%f1418, [_ZZ6conv2dPfPKfS_E5input+1068];
	fma.rn.f32 	%f1419, %f1418, %f1341, %f1322;
	fma.rn.f32 	%f1420, %f1418, %f1342, %f1410;
	fma.rn.f32 	%f1421, %f1418, %f1343, %f1411;
	fma.rn.f32 	%f1422, %f1418, %f1344, %f1396;
	fma.rn.f32 	%f1423, %f1418, %f1345, %f1413;
	fma.rn.f32 	%f1424, %f1418, %f1346, %f1414;
	fma.rn.f32 	%f1425, %f1418, %f1347, %f1397;
	fma.rn.f32 	%f1426, %f1418, %f1348, %f1416;
	fma.rn.f32 	%f2, %f1418, %f1349, %f1417;
	ld.shared.f32 	%f1427, [_ZZ6conv2dPfPKfS_E5input+1072];
	fma.rn.f32 	%f1428, %f1427, %f1342, %f1419;
	fma.rn.f32 	%f1429, %f1427, %f1343, %f1420;
	fma.rn.f32 	%f1430, %f1427, %f1345, %f1422;
	fma.rn.f32 	%f1431, %f1427, %f1346, %f1423;
	fma.rn.f32 	%f1432, %f1427, %f1348, %f1425;
	fma.rn.f32 	%f3, %f1427, %f1349, %f1426;
	ld.shared.f32 	%f1433, [_ZZ6conv2dPfPKfS_E5input+1076];
	fma.rn.f32 	%f1434, %f1433, %f1343, %f1428;
	fma.rn.f32 	%f1435, %f1433, %f1346, %f1430;
	fma.rn.f32 	%f4, %f1433, %f1349, %f1432;
	ld.shared.f32 	%f1436, [_ZZ6conv2dPfPKfS_E5input+1080];
	fma.rn.f32 	%f1437, %f1436, %f1341, %f1331;
	fma.rn.f32 	%f1438, %f1436, %f1344, %f1412;
	fma.rn.f32 	%f1439, %f1436, %f1347, %f1415;
	ld.shared.f32 	%f1440, [_ZZ6conv2dPfPKfS_E5input+1084];
	fma.rn.f32 	%f1441, %f1440, %f1341, %f1335;
	fma.rn.f32 	%f1442, %f1440, %f1342, %f1437;
	fma.rn.f32 	%f1443, %f1440, %f1344, %f1421;
	fma.rn.f32 	%f1444, %f1440, %f1345, %f1438;
	fma.rn.f32 	%f1445, %f1440, %f1347, %f1424;
	fma.rn.f32 	%f1446, %f1440, %f1348, %f1439;
	ld.shared.f32 	%f1447, [_ZZ6conv2dPfPKfS_E5input+1088];
	fma.rn.f32 	%f1448, %f1447, %f1341, %f1338;
	fma.rn.f32 	%f1449, %f1447, %f1342, %f1441;
	fma.rn.f32 	%f1450, %f1447, %f1343, %f1442;
	fma.rn.f32 	%f1451, %f1447, %f1344, %f1429;
	fma.rn.f32 	%f1452, %f1447, %f1345, %f1443;
	fma.rn.f32 	%f1453, %f1447, %f1346, %f1444;
	fma.rn.f32 	%f1454, %f1447, %f1347, %f1431;
	fma.rn.f32 	%f1455, %f1447, %f1348, %f1445;
	fma.rn.f32 	%f5, %f1447, %f1349, %f1446;
	ld.shared.f32 	%f1456, [_ZZ6conv2dPfPKfS_E5input+1092];
	fma.rn.f32 	%f1457, %f1456, %f1341, %f1340;
	fma.rn.f32 	%f1458, %f1456, %f1342, %f1448;
	fma.rn.f32 	%f1459, %f1456, %f1343, %f1449;
	fma.rn.f32 	%f1460, %f1456, %f1344, %f1434;
	fma.rn.f32 	%f1461, %f1456, %f1345, %f1451;
	fma.rn.f32 	%f1462, %f1456, %f1346, %f1452;
	fma.rn.f32 	%f1463, %f1456, %f1347, %f1435;
	fma.rn.f32 	%f1464, %f1456, %f1348, %f1454;
	fma.rn.f32 	%f6, %f1456, %f1349, %f1455;
	ld.shared.f32 	%f1465, [_ZZ6conv2dPfPKfS_E5input+1096];
	fma.rn.f32 	%f1466, %f1465, %f1342, %f1457;
	fma.rn.f32 	%f1467, %f1465, %f1343, %f1458;
	fma.rn.f32 	%f1468, %f1465, %f1345, %f1460;
	fma.rn.f32 	%f1469, %f1465, %f1346, %f1461;
	fma.rn.f32 	%f1470, %f1465, %f1348, %f1463;
	fma.rn.f32 	%f7, %f1465, %f1349, %f1464;
	ld.shared.f32 	%f1471, [_ZZ6conv2dPfPKfS_E5input+1100];
	fma.rn.f32 	%f1472, %f1471, %f1343, %f1466;
	fma.rn.f32 	%f1473, %f1471, %f1346, %f1468;
	fma.rn.f32 	%f8, %f1471, %f1349, %f1470;
	ld.shared.f32 	%f1474, [_ZZ6conv2dPfPKfS_E5input+1104];
	fma.rn.f32 	%f1475, %f1474, %f1344, %f1450;
	fma.rn.f32 	%f1476, %f1474, %f1347, %f1453;
	ld.shared.f32 	%f1477, [_ZZ6conv2dPfPKfS_E5input+1108];
	fma.rn.f32 	%f1478, %f1477, %f1344, %f1459;
	fma.rn.f32 	%f1479, %f1477, %f1345, %f1475;
	fma.rn.f32 	%f1480, %f1477, %f1347, %f1462;
	fma.rn.f32 	%f1481, %f1477, %f1348, %f1476;
	ld.shared.f32 	%f1482, [_ZZ6conv2dPfPKfS_E5input+1112];
	fma.rn.f32 	%f1483, %f1482, %f1344, %f1467;
	fma.rn.f32 	%f1484, %f1482, %f1345, %f1478;
	fma.rn.f32 	%f1485, %f1482, %f1346, %f1479;
	fma.rn.f32 	%f1486, %f1482, %f1347, %f1469;
	fma.rn.f32 	%f1487, %f1482, %f1348, %f1480;
	fma.rn.f32 	%f9, %f1482, %f1349, %f1481;
	ld.shared.f32 	%f1488, [_ZZ6conv2dPfPKfS_E5input+1116];
	fma.rn.f32 	%f1489, %f1488, %f1344, %f1472;
	fma.rn.f32 	%f1490, %f1488, %f1345, %f1483;
	fma.rn.f32 	%f1491, %f1488, %f1346, %f1484;
	fma.rn.f32 	%f1492, %f1488, %f1347, %f1473;
	fma.rn.f32 	%f1493, %f1488, %f1348, %f1486;
	fma.rn.f32 	%f10, %f1488, %f1349, %f1487;
	ld.shared.f32 	%f1494, [_ZZ6conv2dPfPKfS_E5input+1120];
	fma.rn.f32 	%f1495, %f1494, %f1345, %f1489;
	fma.rn.f32 	%f1496, %f1494, %f1346, %f1490;
	fma.rn.f32 	%f1497, %f1494, %f1348, %f1492;
	fma.rn.f32 	%f11, %f1494, %f1349, %f1493;
	ld.shared.f32 	%f1498, [_ZZ6conv2dPfPKfS_E5input+1124];
	fma.rn.f32 	%f1499, %f1498, %f1346, %f1495;
	fma.rn.f32 	%f12, %f1498, %f1349, %f1497;
	ld.shared.f32 	%f1500, [_ZZ6conv2dPfPKfS_E5input+1128];
	fma.rn.f32 	%f1501, %f1500, %f1347, %f1485;
	ld.shared.f32 	%f1502, [_ZZ6conv2dPfPKfS_E5input+1132];
	fma.rn.f32 	%f1503, %f1502, %f1347, %f1491;
	fma.rn.f32 	%f1504, %f1502, %f1348, %f1501;
	ld.shared.f32 	%f1505, [_ZZ6conv2dPfPKfS_E5input+1136];
	fma.rn.f32 	%f1506, %f1505, %f1347, %f1496;
	fma.rn.f32 	%f1507, %f1505, %f1348, %f1503;
	fma.rn.f32 	%f13, %f1505, %f1349, %f1504;
	ld.shared.f32 	%f1508, [_ZZ6conv2dPfPKfS_E5input+1140];
	fma.rn.f32 	%f1509, %f1508, %f1347, %f1499;
	fma.rn.f32 	%f1510, %f1508, %f1348, %f1506;
	fma.rn.f32 	%f14, %f1508, %f1349, %f1507;
	ld.shared.f32 	%f1511, [_ZZ6conv2dPfPKfS_E5input+1144];
	fma.rn.f32 	%f1512, %f1511, %f1348, %f1509;
	fma.rn.f32 	%f15, %f1511, %f1349, %f1510;
	ld.shared.f32 	%f1513, [_ZZ6conv2dPfPKfS_E5input+1148];
	fma.rn.f32 	%f16, %f1513, %f1349, %f1512;
	mov.u32 	%r106, %ctaid.x;
	mad.lo.s32 	%r23, %r2, -196, %r106;
	shr.u32 	%r107, %r23, 1;
	mul.hi.u32 	%r108, %r107, -1840700269;
	shr.u32 	%r109, %r108, 2;
	mul.lo.s32 	%r110, %r109, 14;
	sub.s32 	%r111, %r23, %r110;
	shl.b32 	%r112, %r111, 2;
	mad.lo.s32 	%r24, %r3, 3136, %r112;
	setp.gt.u32 	%p8, %r23, 195;
	mul.lo.s32 	%r25, %r109, 224;
	@%p8 bra 	$L__BB2_7;
	add.s32 	%r113, %r24, %r25;
	mul.wide.u32 	%rd154, %r113, 4;
	add.s64 	%rd155, %rd2, %rd154;
	atom.global.add.f32 	%f1514, [%rd155], %f1;
	atom.global.add.f32 	%f1515, [%rd155+4], %f2;
	atom.global.add.f32 	%f1516, [%rd155+8], %f3;
	atom.global.add.f32 	%f1517, [%rd155+12], %f4;
$L__BB2_7:
	setp.gt.u32 	%p9, %r23, 195;
	cvt.u64.u32 	%rd156, %r25;
	cvt.u64.u32 	%rd157, %r24;
	add.s64 	%rd158, %rd157, %rd156;
	shl.b64 	%rd159, %rd158, 2;
	add.s64 	%rd3, %rd2, %rd159;
	@%p9 bra 	$L__BB2_9;
	atom.global.add.f32 	%f1518, [%rd3+224], %f5;
	atom.global.add.f32 	%f1519, [%rd3+228], %f6;
	atom.global.add.f32 	%f1520, [%rd3+232], %f7;
	atom.global.add.f32 	%f1521, [%rd3+236], %f8;
$L__BB2_9:
	setp.gt.u32 	%p10, %r23, 195;
	@%p10 bra 	$L__BB2_11;
	atom.global.add.f32 	%f1522, [%rd3+448], %f9;
	atom.global.add.f32 	%f1523, [%rd3+452], %f10;
	atom.global.add.f32 	%f1524, [%rd3+456], %f11;
	atom.global.add.f32 	%f1525, [%rd3+460], %f12;
$L__BB2_11:
	setp.gt.u32 	%p11, %r23, 195;
	@%p11 bra 	$L__BB2_13;
	atom.global.add.f32 	%f1526, [%rd3+672], %f13;
	atom.global.add.f32 	%f1527, [%rd3+676], %f14;
	atom.global.add.f32 	%f1528, [%rd3+680], %f15;
	atom.global.add.f32 	%f1529, [%rd3+684], %f16;
$L__BB2_13:
	ret;

}


// ===== COMPILED SASS (sm_100) =====

	.target	sm_100

	.elftype	@"ET_EXEC"


//--------------------- .note.nv.tkinfo           --------------------------
	.section	.note.nv.tkinfo,"",@"SHT_NOTE"
	.sectionflags	@"SHF_NOTE_NV_TKINFO"
	.tkinfo
        /*0018*/ 	.word	0x00000002
        /*0030*/ 	.string	""
        /*0030*/ 	.string	"ptxas"
        /*0030*/ 	.string	"Cuda compilation tools, release 13.0, V13.0.88"
        /*0030*/ 	.string	"Build cuda_13.0.r13.0/compiler.36424714_0"
        /*0030*/ 	.string	"-arch sm_100 -m 64 "



//--------------------- .note.nv.cuinfo           --------------------------
	.section	.note.nv.cuinfo,"",@"SHT_NOTE"
	.sectionflags	@"SHF_NOTE_NV_CUINFO"
        /*0018*/ 	.short	0x0002
        /*001a*/ 	.short	0x0064
        /*001c*/ 	.short	0x0082
	.zero		2


//--------------------- .nv.info                  --------------------------
	.section	.nv.info,"",@"SHT_CUDA_INFO"
	.align	4


	//----- nvinfo : EIATTR_REGCOUNT
	.align		4
        /*0000*/ 	.byte	0x04, 0x2f
        /*0002*/ 	.short	(.L_1 - .L_0)
	.align		4
.L_0:
        /*0004*/ 	.word	index@(default_function_kernel0)
        /*0008*/ 	.word	0x00000038


	//----- nvinfo : EIATTR_FRAME_SIZE
	.align		4
.L_1:
        /*000c*/ 	.byte	0x04, 0x11
        /*000e*/ 	.short	(.L_3 - .L_2)
	.align		4
.L_2:
        /*0010*/ 	.word	index@(default_function_kernel0)
        /*0014*/ 	.word	0x00000000


	//----- nvinfo : EIATTR_REGCOUNT
	.align		4
.L_3:
        /*0018*/ 	.byte	0x04, 0x2f
        /*001a*/ 	.short	(.L_5 - .L_4)
	.align		4
.L_4:
        /*001c*/ 	.word	index@(_Z9transformPfS_)
        /*0020*/ 	.word	0x00000013


	//----- nvinfo : EIATTR_FRAME_SIZE
	.align		4
.L_5:
        /*0024*/ 	.byte	0x04, 0x11
        /*0026*/ 	.short	(.L_7 - .L_6)
	.align		4
.L_6:
        /*0028*/ 	.word	index@(_Z9transformPfS_)
        /*002c*/ 	.word	0x00000000


	//----- nvinfo : EIATTR_REGCOUNT
	.align		4
.L_7:
        /*0030*/ 	.byte	0x04, 0x2f
        /*0032*/ 	.short	(.L_9 - .L_8)
	.align		4
.L_8:
        /*0034*/ 	.word	index@(_Z6conv2dPfPKfS_)
        /*0038*/ 	.word	0x00000038


	//----- nvinfo : EIATTR_FRAME_SIZE
	.align		4
.L_9:
        /*003c*/ 	.byte	0x04, 0x11
        /*003e*/ 	.short	(.L_11 - .L_10)
	.align		4
.L_10:
        /*0040*/ 	.word	index@(_Z6conv2dPfPKfS_)
        /*0044*/ 	.word	0x00000000


	//----- nvinfo : EIATTR_MIN_STACK_SIZE
	.align		4
.L_11:
        /*0048*/ 	.byte	0x04, 0x12
        /*004a*/ 	.short	(.L_13 - .L_12)
	.align		4
.L_12:
        /*004c*/ 	.word	index@(_Z6conv2dPfPKfS_)
        /*0050*/ 	.word	0x00000000


	//----- nvinfo : EIATTR_MIN_STACK_SIZE
	.align		4
.L_13:
        /*0054*/ 	.byte	0x04, 0x12
        /*0056*/ 	.short	(.L_15 - .L_14)
	.align		4
.L_14:
        /*0058*/ 	.word	index@(_Z9transformPfS_)
        /*005c*/ 	.word	0x00000000


	//----- nvinfo : EIATTR_MIN_STACK_SIZE
	.align		4
.L_15:
        /*0060*/ 	.byte	0x04, 0x12
        /*0062*/ 	.short	(.L_17 - .L_16)
	.align		4
.L_16:
        /*0064*/ 	.word	index@(default_function_kernel0)
        /*0068*/ 	.word	0x00000000
.L_17:


//--------------------- .nv.compat                --------------------------
	.section	.nv.compat,"",@"SHT_CUDA_COMPAT_INFO"
	.align	4
        /*0000*/ 	.byte	0x02, 0x09, 0x00, 0x00, 0x02, 0x02, 0x01, 0x00, 0x02, 0x05, 0x05, 0x00, 0x03, 0x07, 0x01, 0x01
        /*0010*/ 	.byte	0x02, 0x03, 0x00, 0x00, 0x02, 0x06, 0x01, 0x00, 0x04, 0x0b, 0x08, 0x00, 0x09, 0x00, 0x00, 0x00
        /*0020*/ 	.byte	0x00, 0x00, 0x00, 0x00


//--------------------- .nv.info._Z6conv2dPfPKfS_ --------------------------
	.section	.nv.info._Z6conv2dPfPKfS_,"",@"SHT_CUDA_INFO"
	.sectionflags	@""
	.align	4


	//----- nvinfo : EIATTR_CUDA_API_VERSION
	.align		4
        /*0000*/ 	.byte	0x04, 0x37
        /*0002*/ 	.short	(.L_19 - .L_18)
.L_18:
        /*0004*/ 	.word	0x00000082


	//----- nvinfo : EIATTR_KPARAM_INFO
	.align		4
.L_19:
        /*0008*/ 	.byte	0x04, 0x17
        /*000a*/ 	.short	(.L_21 - .L_20)
.L_20:
        /*000c*/ 	.word	0x00000000
        /*0010*/ 	.short	0x0002
        /*0012*/ 	.short	0x0010
        /*0014*/ 	.byte	0x00, 0xf5, 0x21, 0x00


	//----- nvinfo : EIATTR_KPARAM_INFO
	.align		4
.L_21:
        /*0018*/ 	.byte	0x04, 0x17
        /*001a*/ 	.short	(.L_23 - .L_22)
.L_22:
        /*001c*/ 	.word	0x00000000
        /*0020*/ 	.short	0x0001
        /*0022*/ 	.short	0x0008
        /*0024*/ 	.byte	0x00, 0xf5, 0x21, 0x00


	//----- nvinfo : EIATTR_KPARAM_INFO
	.align		4
.L_23:
        /*0028*/ 	.byte	0x04, 0x17
        /*002a*/ 	.short	(.L_25 - .L_24)
.L_24:
        /*002c*/ 	.word	0x00000000
        /*0030*/ 	.short	0x0000
        /*0032*/ 	.short	0x0000
        /*0034*/ 	.byte	0x00, 0xf5, 0x21, 0x00


	//----- nvinfo : EIATTR_SPARSE_MMA_MASK
	.align		4
.L_25:
        /*0038*/ 	.byte	0x03, 0x50
        /*003a*/ 	.short	0x0000


	//----- nvinfo : EIATTR_MAXREG_COUNT
	.align		4
        /*003c*/ 	.byte	0x03, 0x1b
        /*003e*/ 	.short	0x00ff


	//----- nvinfo : EIATTR_NUM_BARRIERS
	.align		4
        /*0040*/ 	.byte	0x02, 0x4c
        /*0042*/ 	.byte	0x01
	.zero		1


	//----- nvinfo : EIATTR_MERCURY_ISA_VERSION
	.align		4
        /*0044*/ 	.byte	0x03, 0x5f
        /*0046*/ 	.short	0x0101


	//----- nvinfo : EIATTR_VRC_CTA_INIT_COUNT
	.align		4
        /*0048*/ 	.byte	0x02, 0x4a
	.zero		1
	.zero		1


	//----- nvinfo : EIATTR_EXIT_INSTR_OFFSETS
	.align		4
        /*004c*/ 	.byte	0x04, 0x1c
        /*004e*/ 	.short	(.L_27 - .L_26)


	//   ....[0]....
.L_26:
        /*0050*/ 	.word	0x00006020


	//   ....[1]....
        /*0054*/ 	.word	0x00006070


	//----- nvinfo : EIATTR_CRS_STACK_SIZE
	.align		4
.L_27:
        /*0058*/ 	.byte	0x04, 0x1e
        /*005a*/ 	.short	(.L_29 - .L_28)
.L_28:
        /*005c*/ 	.word	0x00000000


	//----- nvinfo : EIATTR_CBANK_PARAM_SIZE
	.align		4
.L_29:
        /*0060*/ 	.byte	0x03, 0x19
        /*0062*/ 	.short	0x0018


	//----- nvinfo : EIATTR_PARAM_CBANK
	.align		4
        /*0064*/ 	.byte	0x04, 0x0a
        /*0066*/ 	.short	(.L_31 - .L_30)
	.align		4
.L_30:
        /*0068*/ 	.word	index@(.nv.constant0._Z6conv2dPfPKfS_)
        /*006c*/ 	.short	0x0380
        /*006e*/ 	.short	0x0018


	//----- nvinfo : EIATTR_SW_WAR
	.align		4
.L_31:
        /*0070*/ 	.byte	0x04, 0x36
        /*0072*/ 	.short	(.L_33 - .L_32)
.L_32:
        /*0074*/ 	.word	0x00000008
.L_33:


//--------------------- .nv.info._Z9transformPfS_ --------------------------
	.section	.nv.info._Z9transformPfS_,"",@"SHT_CUDA_INFO"
	.sectionflags	@""
	.align	4


	//----- nvinfo : EIATTR_CUDA_API_VERSION
	.align		4
        /*0000*/ 	.byte	0x04, 0x37
        /*0002*/ 	.short	(.L_35 - .L_34)
.L_34:
        /*0004*/ 	.word	0x00000082


	//----- nvinfo : EIATTR_KPARAM_INFO
	.align		4
.L_35:
        /*0008*/ 	.byte	0x04, 0x17
        /*000a*/ 	.short	(.L_37 - .L_36)
.L_36:
        /*000c*/ 	.word	0x00000000
        /*0010*/ 	.short	0x0001
        /*0012*/ 	.short	0x0008
        /*0014*/ 	.byte	0x00, 0xf5, 0x21, 0x00


	//----- nvinfo : EIATTR_KPARAM_INFO
	.align		4
.L_37:
        /*0018*/ 	.byte	0x04, 0x17
        /*001a*/ 	.short	(.L_39 - .L_38)
.L_38:
        /*001c*/ 	.word	0x00000000
        /*0020*/ 	.short	0x0000
        /*0022*/ 	.short	0x0000
        /*0024*/ 	.byte	0x00, 0xf5, 0x21, 0x00


	//----- nvinfo : EIATTR_SPARSE_MMA_MASK
	.align		4
.L_39:
        /*0028*/ 	.byte	0x03, 0x50
        /*002a*/ 	.short	0x0000


	//----- nvinfo : EIATTR_MAXREG_COUNT
	.align		4
        /*002c*/ 	.byte	0x03, 0x1b
        /*002e*/ 	.short	0x00ff


	//----- nvinfo : EIATTR_MERCURY_ISA_VERSION
	.align		4
        /*0030*/ 	.byte	0x03, 0x5f
        /*0032*/ 	.short	0x0101


	//----- nvinfo : EIATTR_VRC_CTA_INIT_COUNT
	.align		4
        /*0034*/ 	.byte	0x02, 0x4a
	.zero		1
	.zero		1


	//----- nvinfo : EIATTR_EXIT_INSTR_OFFSETS
	.align		4
        /*0038*/ 	.byte	0x04, 0x1c
        /*003a*/ 	.short	(.L_41 - .L_40)


	//   ....[0]....
.L_40:
        /*003c*/ 	.word	0x00000060


	//   ....[1]....
        /*0040*/ 	.word	0x00000400


	//----- nvinfo : EIATTR_CRS_STACK_SIZE
	.align		4
.L_41:
        /*0044*/ 	.byte	0x04, 0x1e
        /*0046*/ 	.short	(.L_43 - .L_42)
.L_42:
        /*0048*/ 	.word	0x00000000


	//----- nvinfo : EIATTR_CBANK_PARAM_SIZE
	.align		4
.L_43:
        /*004c*/ 	.byte	0x03, 0x19
        /*004e*/ 	.short	0x0010


	//----- nvinfo : EIATTR_PARAM_CBANK
	.align		4
        /*0050*/ 	.byte	0x04, 0x0a
        /*0052*/ 	.short	(.L_45 - .L_44)
	.align		4
.L_44:
        /*0054*/ 	.word	index@(.nv.constant0._Z9transformPfS_)
        /*0058*/ 	.short	0x0380
        /*005a*/ 	.short	0x0010


	//----- nvinfo : EIATTR_SW_WAR
	.align		4
.L_45:
        /*005c*/ 	.byte	0x04, 0x36
        /*005e*/ 	.short	(.L_47 - .L_46)
.L_46:
        /*0060*/ 	.word	0x00000008
.L_47:


//--------------------- .nv.info.default_function_kernel0 --------------------------
	.section	.nv.info.default_function_kernel0,"",@"SHT_CUDA_INFO"
	.sectionflags	@""
	.align	4


	//----- nvinfo : EIATTR_CUDA_API_VERSION
	.align		4
        /*0000*/ 	.byte	0x04, 0x37
        /*0002*/ 	.short	(.L_49 - .L_48)
.L_48:
        /*0004*/ 	.word	0x00000082


	//----- nvinfo : EIATTR_KPARAM_INFO
	.align		4
.L_49:
        /*0008*/ 	.byte	0x04, 0x17
        /*000a*/ 	.short	(.L_51 - .L_50)
.L_50:
        /*000c*/ 	.word	0x00000000
        /*0010*/ 	.short	0x0002
        /*0012*/ 	.short	0x0010
        /*0014*/ 	.byte	0x00, 0xf5, 0x21, 0x00


	//----- nvinfo : EIATTR_KPARAM_INFO
	.align		4
.L_51:
        /*0018*/ 	.byte	0x04, 0x17
        /*001a*/ 	.short	(.L_53 - .L_52)
.L_52:
        /*001c*/ 	.word	0x00000000
        /*0020*/ 	.short	0x0001
        /*0022*/ 	.short	0x0008
        /*0024*/ 	.byte	0x00, 0xf5, 0x21, 0x00


	//----- nvinfo : EIATTR_KPARAM_INFO
	.align		4
.L_53:
        /*0028*/ 	.byte	0x04, 0x17
        /*002a*/ 	.short	(.L_55 - .L_54)
.L_54:
        /*002c*/ 	.word	0x00000000
        /*0030*/ 	.short	0x0000
        /*0032*/ 	.short	0x0000
        /*0034*/ 	.byte	0x00, 0xf5, 0x21, 0x00


	//----- nvinfo : EIATTR_SPARSE_MMA_MASK
	.align		4
.L_55:
        /*0038*/ 	.byte	0x03, 0x50
        /*003a*/ 	.short	0x0000


	//----- nvinfo : EIATTR_MAXREG_COUNT
	.align		4
        /*003c*/ 	.byte	0x03, 0x1b
        /*003e*/ 	.short	0x00ff


	//----- nvinfo : EIATTR_NUM_BARRIERS
	.align		4
        /*0040*/ 	.byte	0x02, 0x4c
        /*0042*/ 	.byte	0x01
	.zero		1


	//----- nvinfo : EIATTR_MERCURY_ISA_VERSION
	.align		4
        /*0044*/ 	.byte	0x03, 0x5f
        /*0046*/ 	.short	0x0101


	//----- nvinfo : EIATTR_VRC_CTA_INIT_COUNT
	.align		4
        /*0048*/ 	.byte	0x02, 0x4a
	.zero		1
	.zero		1


	//----- nvinfo : EIATTR_EXIT_INSTR_OFFSETS
	.align		4
        /*004c*/ 	.byte	0x04, 0x1c
        /*004e*/ 	.short	(.L_57 - .L_56)


	//   ....[0]....
.L_56:
        /*0050*/ 	.word	0x00004fb0


	//----- nvinfo : EIATTR_CRS_STACK_SIZE
	.align		4
.L_57:
        /*0054*/ 	.byte	0x04, 0x1e
        /*0056*/ 	.short	(.L_59 - .L_58)
.L_58:
        /*0058*/ 	.word	0x00000000


	//----- nvinfo : EIATTR_CBANK_PARAM_SIZE
	.align		4
.L_59:
        /*005c*/ 	.byte	0x03, 0x19
        /*005e*/ 	.short	0x0018


	//----- nvinfo : EIATTR_PARAM_CBANK
	.align		4
        /*0060*/ 	.byte	0x04, 0x0a
        /*0062*/ 	.short	(.L_61 - .L_60)
	.align		4
.L_60:
        /*0064*/ 	.word	index@(.nv.constant0.default_function_kernel0)
        /*0068*/ 	.short	0x0380
        /*006a*/ 	.short	0x0018


	//----- nvinfo : EIATTR_SW_WAR
	.align		4
.L_61:
        /*006c*/ 	.byte	0x04, 0x36
        /*006e*/ 	.short	(.L_63 - .L_62)
.L_62:
        /*0070*/ 	.word	0x00000008
.L_63:


//--------------------- .nv.callgraph             --------------------------
	.section	.nv.callgraph,"",@"SHT_CUDA_CALLGRAPH"
	.align	4
	.sectionentsize	8
	.align		4
        /*0000*/ 	.word	0x00000000
	.align		4
        /*0004*/ 	.word	0xffffffff
	.align		4
        /*0008*/ 	.word	0x00000000
	.align		4
        /*000c*/ 	.word	0xfffffffe
	.align		4
        /*0010*/ 	.word	0x00000000
	.align		4
        /*0014*/ 	.word	0xfffffffd
	.align		4
        /*0018*/ 	.word	0x00000000
	.align		4
        /*001c*/ 	.word	0xfffffffc


//--------------------- .text._Z6conv2dPfPKfS_    --------------------------
	.section	.text._Z6conv2dPfPKfS_,"ax",@progbits
	.align	128
        .global         _Z6conv2dPfPKfS_
        .type           _Z6conv2dPfPKfS_,@function
        .size           _Z6conv2dPfPKfS_,(.L_x_90 - _Z6conv2dPfPKfS_)
        .other          _Z6conv2dPfPKfS_,@"STO_CUDA_ENTRY STV_DEFAULT"
_Z6conv2dPfPKfS_:
.text._Z6conv2dPfPKfS_:
[----:B------:R-:W-:Y:S08]  /*0000*/  LDC R1, c[0x0][0x37c] ;  /* 0x0000df00ff017b82 */ /* 0x000ff00000000800 */
[----:B------:R-:W0:Y:S01]  /*0010*/  S2UR UR7, SR_CTAID.X ;  /* 0x00000000000779c3 */ /* 0x000e220000002500 */
[----:B------:R-:W1:Y:S01]  /*0020*/  S2R R26, SR_TID.X ;  /* 0x00000000001a7919 */ /* 0x000e620000002100 */
[----:B------:R-:W2:Y:S01]  /*0030*/  LDCU.64 UR8, c[0x0][0x358] ;  /* 0x00006b00ff0877ac */ /* 0x000ea20008000a00 */
[----:B------:R-:W-:Y:S01]  /*0040*/  BSSY.RECONVERGENT B0, `(.L_x_0) ;  /* 0x0000027000007945 */ /* 0x000fe20003800200 */
[----:B0-----:R-:W-:-:S04]  /*0050*/  UIMAD.WIDE.U32 UR4, UR7, 0x5397829d, URZ ;  /* 0x5397829d070478a5 */ /* 0x001fc8000f8e00ff */
[----:B------:R-:W-:Y:S01]  /*0060*/  USHF.R.U32.HI UR5, URZ, 0x6, UR5 ;  /* 0x00000006ff057899 */ /* 0x000fe20008011605 */
[----:B-1----:R-:W-:-:S05]  /*0070*/  SHF.R.U32.HI R0, RZ, 0x5, R26 ;  /* 0x00000005ff007819 */ /* 0x002fca000001161a */
[----:B------:R-:W-:-:S04]  /*0080*/  MOV R3, UR5 ;  /* 0x0000000500037c02 */ /* 0x000fc80008000f00 */
[----:B------:R-:W-:-:S04]  /*0090*/  LEA R2, R3, R0, 0x3 ;  /* 0x0000000003027211 */ /* 0x000fc800078e18ff */
[----:B------:R-:W-:-:S04]  /*00a0*/  ISETP.GT.U32.AND P0, PT, R2, 0x1f, PT ;  /* 0x0000001f0200780c */ /* 0x000fc80003f04070 */
[----:B------:R-:W-:-:S13]  /*00b0*/  ISETP.GT.U32.OR P0, PT, R26, 0xff, P0 ;  /* 0x000000ff1a00780c */ /* 0x000fda0000704470 */
[----:B--2---:R-:W-:Y:S05]  /*00c0*/  @P0 BRA `(.L_x_1) ;  /* 0x0000000000780947 */ /* 0x004fea0003800000 */
[----:B------:R-:W0:Y:S01]  /*00d0*/  S2R R3, SR_CTAID.X ;  /* 0x0000000000037919 */ /* 0x000e220000002500 */
[----:B------:R-:W1:Y:S01]  /*00e0*/  S2UR UR6, SR_CgaCtaId ;  /* 0x00000000000679c3 */ /* 0x000e620000008800 */
[----:B------:R-:W-:Y:S01]  /*00f0*/  LOP3.LUT R6, R26, 0x1f, RZ, 0xc0, !PT ;  /* 0x0000001f1a067812 */ /* 0x000fe200078ec0ff */
[----:B------:R-:W-:Y:S01]  /*0100*/  UMOV UR4, 0x400 ;  /* 0x0000040000047882 */ /* 0x000fe20000000000 */
[----:B------:R-:W-:-:S05]  /*0110*/  MOV R4, UR5 ;  /* 0x0000000500047c02 */ /* 0x000fca0008000f00 */
[----:B------:R-:W2:Y:S01]  /*0120*/  LDC R13, c[0x0][0x360] ;  /* 0x0000d800ff0d7b82 */ /* 0x000ea20000000800 */
[----:B-1----:R-:W-:-:S06]  /*0130*/  ULEA UR4, UR6, UR4, 0x18 ;  /* 0x0000000406047291 */ /* 0x002fcc000f8ec0ff */
[----:B------:R-:W-:Y:S01]  /*0140*/  LEA R7, R6, UR4, 0x2 ;  /* 0x0000000406077c11 */ /* 0x000fe2000f8e10ff */
[----:B0-----:R-:W-:-:S04]  /*0150*/  IMAD R3, R3, 0x24, R6 ;  /* 0x0000002403037824 */ /* 0x001fc800078e0206 */
[----:B------:R-:W-:-:S07]  /*0160*/  IMAD R9, R4, -0x1b90, R3 ;  /* 0xffffe47004097824 */ /* 0x000fce00078e0203 */
.L_x_4:
[----:B------:R-:W0:Y:S01]  /*0170*/  LDC.64 R4, c[0x0][0x380] ;  /* 0x0000e000ff047b82 */ /* 0x000e220000000a00 */
[----:B------:R-:W-:Y:S01]  /*0180*/  BSSY.RECONVERGENT B1, `(.L_x_2) ;  /* 0x000000c000017945 */ /* 0x000fe20003800200 */
[----:B------:R-:W-:Y:S01]  /*0190*/  IMAD R11, R2, 0x1b90, R9 ;  /* 0x00001b90020b7824 */ /* 0x000fe200078e0209 */
[----:B------:R-:W-:Y:S01]  /*01a0*/  MOV R10, R6 ;  /* 0x00000006000a7202 */ /* 0x000fe20000000f00 */
[----:B------:R-:W-:-:S07]  /*01b0*/  IMAD R8, R0, 0x90, R7 ;  /* 0x0000009000087824 */ /* 0x000fce00078e0207 */
.L_x_3:
[----:B0-----:R-:W-:-:S06]  /*01c0*/  IMAD.WIDE.U32 R2, R11, 0x4, R4 ;  /* 0x000000040b027825 */ /* 0x001fcc00078e0004 */
[----:B------:R-:W3:Y:S01]  /*01d0*/  LDG.E.CONSTANT R3, desc[UR8][R2.64] ;  /* 0x0000000802037981 */ /* 0x000ee2000c1e9900 */
[C---:B------:R-:W-:Y:S02]  /*01e0*/  ISETP.GE.U32.AND P0, PT, R10.reuse, 0x4, PT ;  /* 0x000000040a00780c */ /* 0x040fe40003f06070 */
[----:B------:R-:W-:Y:S02]  /*01f0*/  IADD3 R10, PT, PT, R10, 0x20, RZ ;  /* 0x000000200a0a7810 */ /* 0x000fe40007ffe0ff */
[----:B------:R-:W-:Y:S01]  /*0200*/  IADD3 R11, PT, PT, R11, 0x20, RZ ;  /* 0x000000200b0b7810 */ /* 0x000fe20007ffe0ff */
[----:B---3--:R0:W-:Y:S02]  /*0210*/  STS [R8], R3 ;  /* 0x0000000308007388 */ /* 0x0081e40000000800 */
[----:B0-----:R-:W-:-:S06]  /*0220*/  IADD3 R8, PT, PT, R8, 0x80, RZ ;  /* 0x0000008008087810 */ /* 0x001fcc0007ffe0ff */
[----:B------:R-:W-:Y:S05]  /*0230*/  @!P0 BRA `(.L_x_3) ;  /* 0xfffffffc00e08947 */ /* 0x000fea000383ffff */
[----:B------:R-:W-:Y:S05]  /*0240*/  BSYNC.RECONVERGENT B1 ;  /* 0x0000000000017941 */ /* 0x000fea0003800200 */
.L_x_2:
[----:B--2---:R-:W-:Y:S02]  /*0250*/  LEA.HI R0, R13, R0, RZ, 0x1b ;  /* 0x000000000d007211 */ /* 0x004fe400078fd8ff */
[----:B------:R-:W-:Y:S02]  /*0260*/  MOV R3, UR5 ;  /* 0x0000000500037c02 */ /* 0x000fe40008000f00 */
[----:B------:R-:W-:Y:S02]  /*0270*/  ISETP.LT.U32.AND P1, PT, R0, 0x8, PT ;  /* 0x000000080000780c */ /* 0x000fe40003f21070 */
[----:B------:R-:W-:-:S04]  /*0280*/  LEA R2, R3, R0, 0x3 ;  /* 0x0000000003027211 */ /* 0x000fc800078e18ff */
[----:B------:R-:W-:-:S13]  /*0290*/  ISETP.GE.U32.AND P0, PT, R2, 0x20, PT ;  /* 0x000000200200780c */ /* 0x000fda0003f06070 */
[----:B------:R-:W-:Y:S05]  /*02a0*/  @!P0 BRA P1, `(.L_x_4) ;  /* 0xfffffffc00b08947 */ /* 0x000fea000083ffff */
.L_x_1:
[----:B------:R-:W-:Y:S05]  /*02b0*/  BSYNC.RECONVERGENT B0 ;  /* 0x0000000000007941 */ /* 0x000fea0003800200 */
.L_x_0:
[----:B------:R-:W0:Y:S01]  /*02c0*/  LDC.64 R32, c[0x0][0x388] ;  /* 0x0000e200ff207b82 */ /* 0x000e220000000a00 */
[----:B------:R-:W-:-:S05]  /*02d0*/  MOV R17, UR5 ;  /* 0x0000000500117c02 */ /* 0x000fca0008000f00 */
[----:B------:R-:W-:-:S05]  /*02e0*/  IMAD R17, R17, 0x900, R26 ;  /* 0x0000090011117824 */ /* 0x000fca00078e021a */
[C---:B------:R-:W-:Y:S02]  /*02f0*/  IADD3 R37, PT, PT, R17.reuse, 0x20, RZ ;  /* 0x0000002011257810 */ /* 0x040fe40007ffe0ff */
[C---:B------:R-:W-:Y:S01]  /*0300*/  IADD3 R5, PT, PT, R17.reuse, 0x40, RZ ;  /* 0x0000004011057810 */ /* 0x040fe20007ffe0ff */
[----:B0-----:R-:W-:-:S04]  /*0310*/  IMAD.WIDE.U32 R2, R17, 0x4, R32 ;  /* 0x0000000411027825 */ /* 0x001fc800078e0020 */
[--C-:B------:R-:W-:Y:S02]  /*0320*/  IMAD.WIDE.U32 R36, R37, 0x4, R32.reuse ;  /* 0x0000000425247825 */ /* 0x100fe400078e0020 */
[----:B------:R-:W2:Y:S04]  /*0330*/  LDG.E.CONSTANT R2, desc[UR8][R2.64] ;  /* 0x0000000802027981 */ /* 0x000ea8000c1e9900 */
[----:B------:R-:W3:Y:S01]  /*0340*/  LDG.E.CONSTANT R36, desc[UR8][R36.64] ;  /* 0x0000000824247981 */ /* 0x000ee2000c1e9900 */
[----:B------:R-:W-:Y:S01]  /*0350*/  IMAD.WIDE.U32 R4, R5, 0x4, R32 ;  /* 0x0000000405047825 */ /* 0x000fe200078e0020 */
[----:B------:R-:W-:-:S04]  /*0360*/  IADD3 R7, PT, PT, R17, 0x60, RZ ;  /* 0x0000006011077810 */ /* 0x000fc80007ffe0ff */
[----:B------:R-:W4:Y:S01]  /*0370*/  LDG.E.CONSTANT R35, desc[UR8][R4.64] ;  /* 0x0000000804237981 */ /* 0x000f22000c1e9900 */
[----:B------:R-:W-:Y:S01]  /*0380*/  IMAD.WIDE.U32 R6, R7, 0x4, R32 ;  /* 0x0000000407067825 */ /* 0x000fe200078e0020 */
[----:B------:R-:W-:-:S04]  /*0390*/  IADD3 R9, PT, PT, R17, 0x80, RZ ;  /* 0x0000008011097810 */ /* 0x000fc80007ffe0ff */
[----:B------:R0:W5:Y:S01]  /*03a0*/  LDG.E.CONSTANT R34, desc[UR8][R6.64] ;  /* 0x0000000806227981 */ /* 0x000162000c1e9900 */
[----:B------:R-:W-:Y:S01]  /*03b0*/  IADD3 R11, PT, PT, R17, 0xa0, RZ ;  /* 0x000000a0110b7810 */ /* 0x000fe20007ffe0ff */
[----:B------:R-:W-:-:S04]  /*03c0*/  IMAD.WIDE.U32 R8, R9, 0x4, R32 ;  /* 0x0000000409087825 */ /* 0x000fc800078e0020 */
[----:B------:R-:W-:Y:S01]  /*03d0*/  IMAD.WIDE.U32 R10, R11, 0x4, R32 ;  /* 0x000000040b0a7825 */ /* 0x000fe200078e0020 */
[----:B------:R-:W5:Y:S01]  /*03e0*/  LDG.E.CONSTANT R31, desc[UR8][R8.64] ;  /* 0x00000008081f7981 */ /* 0x000f62000c1e9900 */
[----:B------:R-:W-:-:S03]  /*03f0*/  IADD3 R13, PT, PT, R17, 0xc0, RZ ;  /* 0x000000c0110d7810 */ /* 0x000fc60007ffe0ff */
[----:B------:R-:W5:Y:S01]  /*0400*/  LDG.E.CONSTANT R30, desc[UR8][R10.64] ;  /* 0x000000080a1e7981 */ /* 0x000f62000c1e9900 */
[----:B------:R-:W-:Y:S01]  /*0410*/  IADD3 R15, PT, PT, R17, 0xe0, RZ ;  /* 0x000000e0110f7810 */ /* 0x000fe20007ffe0ff */
[----:B------:R-:W-:-:S04]  /*0420*/  IMAD.WIDE.U32 R12, R13, 0x4, R32 ;  /* 0x000000040d0c7825 */ /* 0x000fc800078e0020 */
[----:B------:R-:W-:Y:S01]  /*0430*/  IMAD.WIDE.U32 R14, R15, 0x4, R32 ;  /* 0x000000040f0e7825 */ /* 0x000fe200078e0020 */
[----:B------:R-:W5:Y:S04]  /*0440*/  LDG.E.CONSTANT R29, desc[UR8][R12.64] ;  /* 0x000000080c1d7981 */ /* 0x000f68000c1e9900 */
[----:B------:R1:W5:Y:S01]  /*0450*/  LDG.E.CONSTANT R28, desc[UR8][R14.64] ;  /* 0x000000080e1c7981 */ /* 0x000362000c1e9900 */
[----:B------:R-:W-:-:S05]  /*0460*/  IADD3 R25, PT, PT, R17, 0x100, RZ ;  /* 0x0000010011197810 */ /* 0x000fca0007ffe0ff */
[----:B------:R-:W-:-:S05]  /*0470*/  IMAD.WIDE.U32 R24, R25, 0x4, R32 ;  /* 0x0000000419187825 */ /* 0x000fca00078e0020 */
[----:B------:R-:W5:Y:S01]  /*0480*/  LDG.E.CONSTANT R27, desc[UR8][R24.64] ;  /* 0x00000008181b7981 */ /* 0x000f62000c1e9900 */
[----:B------:R-:W0:Y:S01]  /*0490*/  S2UR UR6, SR_CgaCtaId ;  /* 0x00000000000679c3 */ /* 0x000e220000008800 */
[----:B------:R-:W-:Y:S02]  /*04a0*/  UMOV UR4, 0x400 ;  /* 0x0000040000047882 */ /* 0x000fe40000000000 */
[----:B0-----:R-:W-:-:S05]  /*04b0*/  ULEA UR7, UR6, UR4, 0x18 ;  /* 0x0000000406077291 */ /* 0x001fca000f8ec0ff */
[----:B------:R-:W-:Y:S06]  /*04c0*/  BAR.SYNC.DEFER_BLOCKING 0x0 ;  /* 0x0000000000007b1d */ /* 0x000fec0000010000 */
[----:B------:R-:W2:Y:S04]  /*04d0*/  LDS.128 R4, [UR7] ;  /* 0x00000007ff047984 */ /* 0x000ea80008000c00 */
[----:B------:R-:W0:Y:S04]  /*04e0*/  LDS.128 R20, [UR7+0x10] ;  /* 0x00001007ff147984 */ /* 0x000e280008000c00 */
[----:B------:R-:W5:Y:S04]  /*04f0*/  LDS.128 R16, [UR7+0x20] ;  /* 0x00002007ff107984 */ /* 0x000f680008000c00 */
[----:B-1----:R-:W1:Y:S01]  /*0500*/  LDS.128 R12, [UR7+0x30] ;  /* 0x00003007ff0c7984 */ /* 0x002e620008000c00 */
[----:B------:R-:W-:-:S05]  /*0510*/  MOV R3, UR5 ;  /* 0x0000000500037c02 */ /* 0x000fca0008000f00 */
[----:B------:R-:W-:-:S05]  /*0520*/  IMAD R0, R3, 0x900, R26 ;  /* 0x0000090003007824 */ /* 0x000fca00078e021a */
[C---:B------:R-:W-:Y:S02]  /*0530*/  IADD3 R39, PT, PT, R0.reuse, 0x160, RZ ;  /* 0x0000016000277810 */ /* 0x040fe40007ffe0ff */
[C---:B------:R-:W-:Y:S02]  /*0540*/  IADD3 R41, PT, PT, R0.reuse, 0x140, RZ ;  /* 0x0000014000297810 */ /* 0x040fe40007ffe0ff */
[----:B------:R-:W-:Y:S01]  /*0550*/  IADD3 R43, PT, PT, R0, 0x120, RZ ;  /* 0x00000120002b7810 */ /* 0x000fe20007ffe0ff */
[----:B------:R-:W-:-:S04]  /*0560*/  IMAD.WIDE.U32 R38, R39, 0x4, R32 ;  /* 0x0000000427267825 */ /* 0x000fc800078e0020 */
[--C-:B------:R-:W-:Y:S01]  /*0570*/  IMAD.WIDE.U32 R40, R41, 0x4, R32.reuse ;  /* 0x0000000429287825 */ /* 0x100fe200078e0020 */
[----:B------:R5:W5:Y:S03]  /*0580*/  LDG.E.CONSTANT R3, desc[UR8][R38.64] ;  /* 0x0000000826037981 */ /* 0x000b66000c1e9900 */
[----:B------:R-:W-:Y:S01]  /*0590*/  IMAD.WIDE.U32 R42, R43, 0x4, R32 ;  /* 0x000000042b2a7825 */ /* 0x000fe200078e0020 */
[----:B------:R1:W5:Y:S04]  /*05a0*/  LDG.E.CONSTANT R24, desc[UR8][R40.64] ;  /* 0x0000000828187981 */ /* 0x000368000c1e9900 */
[----:B------:R1:W5:Y:S01]  /*05b0*/  LDG.E.CONSTANT R25, desc[UR8][R42.64] ;  /* 0x000000082a197981 */ /* 0x000362000c1e9900 */
[----:B------:R-:W-:-:S02]  /*05c0*/  IADD3 R51, PT, PT, R0, 0x180, RZ ;  /* 0x0000018000337810 */ /* 0x000fc40007ffe0ff */
[----:B------:R-:W-:-:S03]  /*05d0*/  IADD3 R49, PT, PT, R0, 0x1a0, RZ ;  /* 0x000001a000317810 */ /* 0x000fc60007ffe0ff */
[----:B------:R-:W-:Y:S01]  /*05e0*/  IMAD.WIDE.U32 R50, R51, 0x4, R32 ;  /* 0x0000000433327825 */ /* 0x000fe200078e0020 */
[----:B------:R-:W-:-:S03]  /*05f0*/  IADD3 R47, PT, PT, R0, 0x1c0, RZ ;  /* 0x000001c0002f7810 */ /* 0x000fc60007ffe0ff */
[----:B------:R-:W-:-:S04]  /*0600*/  IMAD.WIDE.U32 R48, R49, 0x4, R32 ;  /* 0x0000000431307825 */ /* 0x000fc800078e0020 */
[----:B------:R-:W-:-:S04]  /*0610*/  IMAD.WIDE.U32 R46, R47, 0x4, R32 ;  /* 0x000000042f2e7825 */ /* 0x000fc800078e0020 */
[----:B--2---:R-:W-:-:S04]  /*0620*/  FFMA R9, R2, R4, RZ ;  /* 0x0000000402097223 */ /* 0x004fc800000000ff */
[-C--:B---3--:R-:W-:Y:S01]  /*0630*/  FFMA R4, R36, R5.reuse, R9 ;  /* 0x0000000524047223 */ /* 0x088fe20000000009 */
[C---:B------:R-:W-:Y:S01]  /*0640*/  FFMA R5, R2.reuse, R5, RZ ;  /* 0x0000000502057223 */ /* 0x040fe200000000ff */
[CC--:B------:R-:W-:Y:S01]  /*0650*/  FFMA R37, R2.reuse, R6.reuse, RZ ;  /* 0x0000000602257223 */ /* 0x0c0fe200000000ff */
[-C--:B------:R-:W-:Y:S01]  /*0660*/  FFMA R45, R2, R7.reuse, RZ ;  /* 0x00000007022d7223 */ /* 0x080fe200000000ff */
[----:B------:R-:W2:Y:S01]  /*0670*/  LDS.128 R8, [UR7+0x40] ;  /* 0x00004007ff087984 */ /* 0x000ea20008000c00 */
[CC--:B------:R-:W-:Y:S01]  /*0680*/  FFMA R44, R36.reuse, R6.reuse, R5 ;  /* 0x00000006242c7223 */ /* 0x0c0fe20000000005 */
[CC--:B------:R-:W-:Y:S01]  /*0690*/  FFMA R37, R36.reuse, R7.reuse, R37 ;  /* 0x0000000724257223 */ /* 0x0c0fe20000000025 */
[C---:B----4-:R-:W-:Y:S01]  /*06a0*/  FFMA R5, R35.reuse, R6, R4 ;  /* 0x0000000623057223 */ /* 0x050fe20000000004 */
[----:B0-----:R-:W-:Y:S01]  /*06b0*/  FFMA R4, R36, R20, R45 ;  /* 0x0000001424047223 */ /* 0x001fe2000000002d */
[C---:B------:R-:W-:Y:S01]  /*06c0*/  FFMA R44, R35.reuse, R7, R44 ;  /* 0x00000007232c7223 */ /* 0x040fe2000000002c */
[----:B------:R-:W-:Y:S01]  /*06d0*/  FFMA R7, R2, R22, RZ ;  /* 0x0000001602077223 */ /* 0x000fe200000000ff */
[C---:B------:R-:W-:Y:S01]  /*06e0*/  FFMA R37, R35.reuse, R20, R37 ;  /* 0x0000001423257223 */ /* 0x040fe20000000025 */
[----:B------:R-:W-:Y:S01]  /*06f0*/  FFMA R21, R35, R21, R4 ;  /* 0x0000001523157223 */ /* 0x000fe20000000004 */
[----:B-----5:R-:W-:Y:S01]  /*0700*/  FFMA R22, R34, R22, R5 ;  /* 0x0000001622167223 */ /* 0x020fe20000000005 */
[----:B------:R-:W-:-:S02]  /*0710*/  FFMA R20, R36, R23, R7 ;  /* 0x0000001724147223 */ /* 0x000fc40000000007 */
[----:B------:R-:W0:Y:S01]  /*0720*/  LDS.128 R4, [UR7+0x50] ;  /* 0x00005007ff047984 */ /* 0x000e220008000c00 */
[-C--:B------:R-:W-:Y:S01]  /*0730*/  FFMA R39, R2, R23.reuse, RZ ;  /* 0x0000001702277223 */ /* 0x080fe200000000ff */
[-C--:B------:R-:W-:Y:S01]  /*0740*/  FFMA R44, R34, R23.reuse, R44 ;  /* 0x00000017222c7223 */ /* 0x080fe2000000002c */
[----:B-1----:R-:W-:Y:S01]  /*0750*/  FFMA R41, R31, R23, R22 ;  /* 0x000000171f297223 */ /* 0x002fe20000000016 */
[-C--:B------:R-:W-:Y:S01]  /*0760*/  FFMA R43, R2, R16.reuse, RZ ;  /* 0x00000010022b7223 */ /* 0x080fe200000000ff */
[-C--:B------:R-:W-:Y:S01]  /*0770*/  FFMA R22, R36, R16.reuse, R39 ;  /* 0x0000001024167223 */ /* 0x080fe20000000027 */
[-C--:B------:R-:W-:Y:S01]  /*0780*/  FFMA R38, R34, R16.reuse, R37 ;  /* 0x0000001022267223 */ /* 0x080fe20000000025 */
[-C--:B------:R-:W-:Y:S01]  /*0790*/  FFMA R23, R35, R16.reuse, R20 ;  /* 0x0000001023177223 */ /* 0x080fe20000000014 */
[-C--:B------:R-:W-:Y:S01]  /*07a0*/  FFMA R39, R2, R17.reuse, RZ ;  /* 0x0000001102277223 */ /* 0x080fe200000000ff */
[-C--:B------:R-:W-:Y:S01]  /*07b0*/  FFMA R37, R31, R16.reuse, R44 ;  /* 0x000000101f257223 */ /* 0x080fe2000000002c */
[----:B------:R-:W-:Y:S01]  /*07c0*/  FFMA R20, R30, R16, R41 ;  /* 0x000000101e147223 */ /* 0x000fe20000000029 */
[-C--:B------:R-:W-:Y:S01]  /*07d0*/  FFMA R21, R34, R17.reuse, R21 ;  /* 0x0000001122157223 */ /* 0x080fe20000000015 */
[CC--:B------:R-:W-:Y:S01]  /*07e0*/  FFMA R16, R36.reuse, R17.reuse, R43 ;  /* 0x0000001124107223 */ /* 0x0c0fe2000000002b */
[-C--:B------:R-:W-:Y:S01]  /*07f0*/  FFMA R41, R35, R17.reuse, R22 ;  /* 0x0000001123297223 */ /* 0x080fe20000000016 */
[CC--:B------:R-:W-:Y:S01]  /*0800*/  FFMA R43, R31.reuse, R17.reuse, R38 ;  /* 0x000000111f2b7223 */ /* 0x0c0fe20000000026 */
[-C--:B------:R-:W-:Y:S01]  /*0810*/  FFMA R22, R36, R18.reuse, R39 ;  /* 0x0000001224167223 */ /* 0x080fe20000000027 */
[-C--:B------:R-:W-:Y:S01]  /*0820*/  FFMA R21, R31, R18.reuse, R21 ;  /* 0x000000121f157223 */ /* 0x080fe20000000015 */
[C---:B------:R-:W-:Y:S01]  /*0830*/  FFMA R38, R30.reuse, R17, R37 ;  /* 0x000000111e267223 */ /* 0x040fe20000000025 */
[CC--:B------:R-:W-:Y:S01]  /*0840*/  FFMA R39, R35.reuse, R18.reuse, R16 ;  /* 0x0000001223277223 */ /* 0x0c0fe20000000010 */
[----:B------:R-:W-:Y:S01]  /*0850*/  FFMA R16, R30, R18, R43 ;  /* 0x000000121e107223 */ /* 0x000fe2000000002b */
[-C--:B------:R-:W-:Y:S01]  /*0860*/  FFMA R17, R2, R12.reuse, RZ ;  /* 0x0000000c02117223 */ /* 0x080fe200000000ff */
[-C--:B------:R-:W-:Y:S01]  /*0870*/  FFMA R37, R35, R19.reuse, R22 ;  /* 0x0000001323257223 */ /* 0x080fe20000000016 */
[-C--:B------:R-:W-:Y:S01]  /*0880*/  FFMA R18, R34, R12.reuse, R23 ;  /* 0x0000000c22127223 */ /* 0x080fe20000000017 */
[----:B------:R-:W-:Y:S01]  /*0890*/  FFMA R22, R30, R19, R21 ;  /* 0x000000131e167223 */ /* 0x000fe20000000015 */
[----:B------:R-:W-:Y:S01]  /*08a0*/  FFMA R19, R29, R12, R20 ;  /* 0x0000000c1d137223 */ /* 0x000fe20000000014 */
[-C--:B------:R-:W-:Y:S01]  /*08b0*/  FFMA R21, R2, R13.reuse, RZ ;  /* 0x0000000d02157223 */ /* 0x080fe200000000ff */
[-C--:B------:R-:W-:Y:S01]  /*08c0*/  FFMA R12, R36, R13.reuse, R17 ;  /* 0x0000000d240c7223 */ /* 0x080fe20000000011 */
[-C--:B------:R-:W-:Y:S01]  /*08d0*/  FFMA R17, R31, R13.reuse, R18 ;  /* 0x0000000d1f117223 */ /* 0x080fe20000000012 */
[-C--:B------:R-:W-:Y:S01]  /*08e0*/  FFMA R20, R34, R13.reuse, R41 ;  /* 0x0000000d22147223 */ /* 0x080fe20000000029 */
[-C--:B------:R-:W-:Y:S01]  /*08f0*/  FFMA R41, R29, R13.reuse, R38 ;  /* 0x0000000d1d297223 */ /* 0x080fe20000000026 */
[----:B------:R-:W-:Y:S01]  /*0900*/  FFMA R44, R28, R13, R19 ;  /* 0x0000000d1c2c7223 */ /* 0x000fe20000000013 */
[-C--:B------:R-:W-:Y:S01]  /*0910*/  FFMA R18, R36, R14.reuse, R21 ;  /* 0x0000000e24127223 */ /* 0x080fe20000000015 */
[-C--:B------:R-:W-:Y:S01]  /*0920*/  FFMA R13, R35, R14.reuse, R12 ;  /* 0x0000000e230d7223 */ /* 0x080fe2000000000c */
[-C--:B------:R-:W-:Y:S01]  /*0930*/  FFMA R12, R30, R14.reuse, R17 ;  /* 0x0000000e1e0c7223 */ /* 0x080fe20000000011 */
[----:B------:R-:W-:Y:S01]  /*0940*/  FFMA R17, R31, R14, R20 ;  /* 0x0000000e1f117223 */ /* 0x000fe20000000014 */
[-C--:B------:R-:W-:Y:S01]  /*0950*/  FFMA R19, R35, R15.reuse, R18 ;  /* 0x0000000f23137223 */ /* 0x080fe20000000012 */
[-C--:B--2---:R-:W-:Y:S01]  /*0960*/  FFMA R18, R34, R10.reuse, R13 ;  /* 0x0000000a22127223 */ /* 0x084fe2000000000d */
[CC--:B------:R-:W-:Y:S01]  /*0970*/  FFMA R13, R29.reuse, R10.reuse, R12 ;  /* 0x0000000a1d0d7223 */ /* 0x0c0fe2000000000c */
[----:B------:R-:W-:Y:S01]  /*0980*/  FFMA R12, R30, R15, R17 ;  /* 0x0000000f1e0c7223 */ /* 0x000fe20000000011 */
[----:B------:R-:W-:Y:S01]  /*0990*/  FFMA R23, R2, R10, RZ ;  /* 0x0000000a02177223 */ /* 0x000fe200000000ff */
[-C--:B------:R-:W-:Y:S01]  /*09a0*/  FFMA R10, R34, R11.reuse, R19 ;  /* 0x0000000b220a7223 */ /* 0x080fe20000000013 */
[-C--:B------:R-:W-:Y:S01]  /*09b0*/  FFMA R42, R28, R11.reuse, R13 ;  /* 0x0000000b1c2a7223 */ /* 0x080fe2000000000d */
[----:B------:R-:W-:Y:S01]  /*09c0*/  FFMA R45, R29, R11, R12 ;  /* 0x0000000b1d2d7223 */ /* 0x000fe2000000000c */
[C---:B------:R-:W-:Y:S01]  /*09d0*/  FFMA R13, R2.reuse, R15, RZ ;  /* 0x0000000f020d7223 */ /* 0x040fe200000000ff */
[C---:B0-----:R-:W-:Y:S01]  /*09e0*/  FFMA R12, R2.reuse, R4, RZ ;  /* 0x00000004020c7223 */ /* 0x041fe200000000ff */
[----:B------:R-:W-:Y:S01]  /*09f0*/  FFMA R19, R2, R5, RZ ;  /* 0x0000000502137223 */ /* 0x000fe200000000ff */
[-C--:B------:R-:W-:Y:S01]  /*0a00*/  FFMA R21, R36, R11.reuse, R23 ;  /* 0x0000000b24157223 */ /* 0x080fe20000000017 */
[-C--:B------:R-:W-:Y:S01]  /*0a10*/  FFMA R43, R31, R11.reuse, R18 ;  /* 0x0000000b1f2b7223 */ /* 0x080fe20000000012 */
[C---:B------:R-:W-:Y:S01]  /*0a20*/  FFMA R17, R2.reuse, R11, RZ ;  /* 0x0000000b02117223 */ /* 0x040fe200000000ff */
[----:B------:R-:W-:Y:S01]  /*0a30*/  FFMA R11, R2, R14, RZ ;  /* 0x0000000e020b7223 */ /* 0x000fe200000000ff */
[C---:B------:R-:W-:Y:S01]  /*0a40*/  FFMA R2, R36.reuse, R8, R13 ;  /* 0x0000000824027223 */ /* 0x040fe2000000000d */
[C---:B------:R-:W-:Y:S01]  /*0a50*/  FFMA R13, R36.reuse, R5, R12 ;  /* 0x00000005240d7223 */ /* 0x040fe2000000000c */
[C---:B------:R-:W-:Y:S01]  /*0a60*/  FFMA R12, R36.reuse, R6, R19 ;  /* 0x00000006240c7223 */ /* 0x040fe20000000013 */
[----:B------:R-:W2:Y:S04]  /*0a70*/  LDG.E.CONSTANT R18, desc[UR8][R48.64] ;  /* 0x0000000830127981 */ /* 0x000ea8000c1e9900 */
[----:B------:R-:W3:Y:S01]  /*0a80*/  LDG.E.CONSTANT R19, desc[UR8][R50.64] ;  /* 0x0000000832137981 */ /* 0x000ee2000c1e9900 */
[----:B------:R-:W-:-:S03]  /*0a90*/  FFMA R20, R36, R4, R17 ;  /* 0x0000000424147223 */ /* 0x000fc60000000011 */
[----:B------:R0:W4:Y:S01]  /*0aa0*/  LDG.E.CONSTANT R17, desc[UR8][R46.64] ;  /* 0x000000082e117981 */ /* 0x000122000c1e9900 */
[----:B------:R-:W-:Y:S01]  /*0ab0*/  FFMA R38, R36, R15, R11 ;  /* 0x0000000f24267223 */ /* 0x000fe2000000000b */
[----:B------:R-:W-:Y:S01]  /*0ac0*/  FFMA R36, R34, R14, R39 ;  /* 0x0000000e22247223 */ /* 0x000fe20000000027 */
[----:B------:R-:W-:Y:S01]  /*0ad0*/  IADD3 R39, PT, PT, R0, 0x1e0, RZ ;  /* 0x000001e000277810 */ /* 0x000fe20007ffe0ff */
[C---:B------:R-:W-:Y:S01]  /*0ae0*/  FFMA R23, R35.reuse, R9, R2 ;  /* 0x0000000923177223 */ /* 0x040fe20000000002 */
[----:B------:R-:W-:-:S03]  /*0af0*/  FFMA R11, R35, R8, R38 ;  /* 0x00000008230b7223 */ /* 0x000fc60000000026 */
[----:B0-----:R-:W-:Y:S01]  /*0b00*/  IMAD.WIDE.U32 R46, R39, 0x4, R32 ;  /* 0x00000004272e7825 */ /* 0x001fe200078e0020 */
[----:B------:R-:W-:-:S03]  /*0b10*/  IADD3 R39, PT, PT, R0, 0x200, RZ ;  /* 0x0000020000277810 */ /* 0x000fc60007ffe0ff */
[C---:B------:R-:W-:Y:S01]  /*0b20*/  FFMA R21, R35.reuse, R4, R21 ;  /* 0x0000000423157223 */ /* 0x040fe20000000015 */
[C---:B------:R-:W-:Y:S01]  /*0b30*/  FFMA R20, R35.reuse, R5, R20 ;  /* 0x0000000523147223 */ /* 0x040fe20000000014 */
[C---:B------:R-:W-:Y:S01]  /*0b40*/  FFMA R13, R35.reuse, R6, R13 ;  /* 0x00000006230d7223 */ /* 0x040fe2000000000d */
[----:B------:R-:W-:Y:S01]  /*0b50*/  FFMA R12, R35, R7, R12 ;  /* 0x00000007230c7223 */ /* 0x000fe2000000000c */
[-C--:B------:R-:W-:Y:S01]  /*0b60*/  FFMA R35, R29, R14.reuse, R16 ;  /* 0x0000000e1d237223 */ /* 0x080fe20000000010 */
[----:B------:R-:W-:Y:S01]  /*0b70*/  IMAD.WIDE.U32 R38, R39, 0x4, R32 ;  /* 0x0000000427267825 */ /* 0x000fe200078e0020 */
[----:B------:R-:W5:Y:S04]  /*0b80*/  LDG.E.CONSTANT R16, desc[UR8][R46.64] ;  /* 0x000000082e107981 */ /* 0x000f68000c1e9900 */
[----:B------:R0:W5:Y:S01]  /*0b90*/  LDG.E.CONSTANT R2, desc[UR8][R38.64] ;  /* 0x0000000826027981 */ /* 0x000162000c1e9900 */
[-C--:B------:R-:W-:Y:S01]  /*0ba0*/  FFMA R40, R28, R14.reuse, R41 ;  /* 0x0000000e1c287223 */ /* 0x080fe20000000029 */
[----:B------:R-:W-:Y:S01]  /*0bb0*/  FFMA R44, R27, R14, R44 ;  /* 0x0000000e1b2c7223 */ /* 0x000fe2000000002c */
[-C--:B------:R-:W-:Y:S01]  /*0bc0*/  FFMA R14, R34, R15.reuse, R37 ;  /* 0x0000000f220e7223 */ /* 0x080fe20000000025 */
[-C--:B------:R-:W-:Y:S01]  /*0bd0*/  FFMA R49, R31, R15.reuse, R36 ;  /* 0x0000000f1f317223 */ /* 0x080fe20000000024 */
[-C--:B------:R-:W-:Y:S01]  /*0be0*/  FFMA R41, R29, R15.reuse, R22 ;  /* 0x0000000f1d297223 */ /* 0x080fe20000000016 */
[----:B------:R-:W-:Y:S01]  /*0bf0*/  IADD3 R51, PT, PT, R0, 0x220, RZ ;  /* 0x0000022000337810 */ /* 0x000fe20007ffe0ff */
[-C--:B------:R-:W-:Y:S01]  /*0c00*/  FFMA R0, R28, R15.reuse, R35 ;  /* 0x0000000f1c007223 */ /* 0x080fe20000000023 */
[----:B------:R-:W-:Y:S01]  /*0c10*/  FFMA R37, R27, R15, R40 ;  /* 0x0000000f1b257223 */ /* 0x000fe20000000028 */
[-C--:B------:R-:W-:Y:S01]  /*0c20*/  FFMA R35, R31, R8.reuse, R14 ;  /* 0x000000081f237223 */ /* 0x080fe2000000000e */
[-C--:B------:R-:W-:Y:S01]  /*0c30*/  FFMA R36, R30, R8.reuse, R49 ;  /* 0x000000081e247223 */ /* 0x080fe20000000031 */
[----:B------:R-:W-:Y:S01]  /*0c40*/  FFMA R40, R28, R8, R41 ;  /* 0x000000081c287223 */ /* 0x000fe20000000029 */
[C---:B0-----:R-:W-:Y:S01]  /*0c50*/  FFMA R38, R30.reuse, R4, R43 ;  /* 0x000000041e267223 */ /* 0x041fe2000000002b */
[----:B------:R-:W-:Y:S01]  /*0c60*/  FFMA R22, R30, R9, R35 ;  /* 0x000000091e167223 */ /* 0x000fe20000000023 */
[----:B------:R-:W-:-:S04]  /*0c70*/  IMAD.WIDE.U32 R14, R51, 0x4, R32 ;  /* 0x00000004330e7825 */ /* 0x000fc800078e0020 */
[----:B------:R-:W-:Y:S01]  /*0c80*/  FFMA R41, R27, R9, R40 ;  /* 0x000000091b297223 */ /* 0x000fe20000000028 */
[-C--:B------:R-:W-:Y:S01]  /*0c90*/  FFMA R43, R29, R4.reuse, R36 ;  /* 0x000000041d2b7223 */ /* 0x080fe20000000024 */
[-C--:B------:R-:W-:Y:S01]  /*0ca0*/  FFMA R40, R34, R4.reuse, R11 ;  /* 0x0000000422287223 */ /* 0x080fe2000000000b */
[-C--:B------:R-:W-:Y:S01]  /*0cb0*/  FFMA R35, R31, R4.reuse, R10 ;  /* 0x000000041f237223 */ /* 0x080fe2000000000a */
[-C--:B------:R-:W-:Y:S01]  /*0cc0*/  FFMA R36, R28, R4.reuse, R45 ;  /* 0x000000041c247223 */ /* 0x080fe2000000002d */
[----:B------:R-:W-:Y:S01]  /*0cd0*/  FFMA R42, R27, R4, R42 ;  /* 0x000000041b2a7223 */ /* 0x000fe2000000002a */
[-C--:B------:R-:W-:Y:S01]  /*0ce0*/  FFMA R4, R34, R5.reuse, R23 ;  /* 0x0000000522047223 */ /* 0x080fe20000000017 */
[-C--:B------:R-:W-:Y:S01]  /*0cf0*/  FFMA R23, R29, R5.reuse, R22 ;  /* 0x000000051d177223 */ /* 0x080fe20000000016 */
[----:B------:R-:W-:Y:S01]  /*0d00*/  FFMA R39, R27, R8, R0 ;  /* 0x000000081b277223 */ /* 0x000fe20000000000 */
[----:B------:R-:W-:Y:S01]  /*0d10*/  FFMA R22, R28, R5, R43 ;  /* 0x000000051c167223 */ /* 0x000fe2000000002b */
[----:B------:R0:W5:Y:S01]  /*0d20*/  LDG.E.CONSTANT R0, desc[UR8][R14.64] ;  /* 0x000000080e007981 */ /* 0x000162000c1e9900 */
[----:B------:R-:W-:-:S03]  /*0d30*/  FFMA R4, R31, R6, R4 ;  /* 0x000000061f047223 */ /* 0x000fc60000000004 */
[----:B------:R-:W1:Y:S01]  /*0d40*/  LDS.128 R8, [UR7+0x60] ;  /* 0x00006007ff087984 */ /* 0x000e620008000c00 */
[-C--:B0-----:R-:W-:Y:S01]  /*0d50*/  FFMA R15, R31, R5.reuse, R40 ;  /* 0x000000051f0f7223 */ /* 0x081fe20000000028 */
[-C--:B------:R-:W-:Y:S01]  /*0d60*/  FFMA R40, R28, R6.reuse, R23 ;  /* 0x000000061c287223 */ /* 0x080fe20000000017 */
[CC--:B------:R-:W-:Y:S01]  /*0d70*/  FFMA R14, R30.reuse, R5.reuse, R35 ;  /* 0x000000051e0e7223 */ /* 0x0c0fe20000000023 */
[C---:B------:R-:W-:Y:S01]  /*0d80*/  FFMA R35, R27.reuse, R5, R36 ;  /* 0x000000051b237223 */ /* 0x040fe20000000024 */
[CC--:B------:R-:W-:Y:S01]  /*0d90*/  FFMA R36, R27.reuse, R6.reuse, R22 ;  /* 0x000000061b247223 */ /* 0x0c0fe20000000016 */
[C---:B------:R-:W-:Y:S01]  /*0da0*/  FFMA R46, R30.reuse, R6, R15 ;  /* 0x000000061e2e7223 */ /* 0x040fe2000000000f */
[-C--:B------:R-:W-:Y:S01]  /*0db0*/  FFMA R22, R30, R7.reuse, R4 ;  /* 0x000000071e167223 */ /* 0x080fe20000000004 */
[----:B------:R-:W-:Y:S02]  /*0dc0*/  FFMA R40, R27, R7, R40 ;  /* 0x000000071b287223 */ /* 0x000fe40000000028 */
[----:B------:R-:W0:Y:S01]  /*0dd0*/  LDS.128 R4, [UR7+0x70] ;  /* 0x00007007ff047984 */ /* 0x000e220008000c00 */
[CC--:B-1----:R-:W-:Y:S01]  /*0de0*/  FFMA R48, R34.reuse, R8.reuse, R21 ;  /* 0x0000000822307223 */ /* 0x0c2fe20000000015 */
[C---:B------:R-:W-:Y:S01]  /*0df0*/  FFMA R15, R29.reuse, R8, R38 ;  /* 0x000000081d0f7223 */ /* 0x040fe20000000026 */
[C---:B------:R-:W-:Y:S01]  /*0e00*/  FFMA R8, R34.reuse, R10, R13 ;  /* 0x0000000a22087223 */ /* 0x040fe2000000000d */
[----:B------:R-:W-:Y:S01]  /*0e10*/  FFMA R43, R29, R9, R14 ;  /* 0x000000091d2b7223 */ /* 0x000fe2000000000e */
[C---:B------:R-:W-:Y:S01]  /*0e20*/  FFMA R13, R34.reuse, R11, R12 ;  /* 0x0000000b220d7223 */ /* 0x040fe2000000000c */
[----:B------:R-:W-:-:S02]  /*0e30*/  FFMA R21, R34, R9, R20 ;  /* 0x0000000922157223 */ /* 0x000fc40000000014 */
[C---:B------:R-:W-:Y:S01]  /*0e40*/  FFMA R38, R28.reuse, R10, R43 ;  /* 0x0000000a1c267223 */ /* 0x040fe2000000002b */
[C---:B------:R-:W-:Y:S01]  /*0e50*/  FFMA R43, R31.reuse, R11, R8 ;  /* 0x0000000b1f2b7223 */ /* 0x040fe20000000008 */
[-C--:B------:R-:W-:Y:S01]  /*0e60*/  FFMA R34, R28, R9.reuse, R15 ;  /* 0x000000091c227223 */ /* 0x080fe2000000000f */
[C---:B0-----:R-:W-:Y:S02]  /*0e70*/  FFMA R8, R31.reuse, R4, R13 ;  /* 0x000000041f087223 */ /* 0x041fe4000000000d */
[----:B------:R-:W0:Y:S01]  /*0e80*/  LDS.128 R12, [UR7+0x80] ;  /* 0x00008007ff0c7984 */ /* 0x000e220008000c00 */
[C---:B------:R-:W-:Y:S01]  /*0e90*/  FFMA R23, R31.reuse, R9, R48 ;  /* 0x000000091f177223 */ /* 0x040fe20000000030 */
[----:B------:R-:W-:-:S03]  /*0ea0*/  FFMA R21, R31, R10, R21 ;  /* 0x0000000a1f157223 */ /* 0x000fc60000000015 */
[CC--:B------:R-:W-:Y:S01]  /*0eb0*/  FFMA R9, R30.reuse, R10.reuse, R23 ;  /* 0x0000000a1e097223 */ /* 0x0c0fe20000000017 */
[-C--:B------:R-:W-:Y:S01]  /*0ec0*/  FFMA R23, R29, R10.reuse, R46 ;  /* 0x0000000a1d177223 */ /* 0x080fe2000000002e */
[----:B------:R-:W-:Y:S01]  /*0ed0*/  FFMA R34, R27, R10, R34 ;  /* 0x0000000a1b227223 */ /* 0x000fe20000000022 */
[-C--:B------:R-:W-:Y:S01]  /*0ee0*/  FFMA R10, R30, R11.reuse, R21 ;  /* 0x0000000b1e0a7223 */ /* 0x080fe20000000015 */
[C---:B------:R-:W-:Y:S01]  /*0ef0*/  FFMA R9, R29.reuse, R6, R9 ;  /* 0x000000061d097223 */ /* 0x040fe20000000009 */
[-C--:B------:R-:W-:Y:S01]  /*0f00*/  FFMA R21, R29, R11.reuse, R22 ;  /* 0x0000000b1d157223 */ /* 0x080fe20000000016 */
[-C--:B------:R-:W-:Y:S01]  /*0f10*/  FFMA R20, R28, R11.reuse, R23 ;  /* 0x0000000b1c147223 */ /* 0x080fe20000000017 */
[----:B------:R-:W-:Y:S01]  /*0f20*/  FFMA R38, R27, R11, R38 ;  /* 0x0000000b1b267223 */ /* 0x000fe20000000026 */
[----:B------:R-:W-:Y:S01]  /*0f30*/  FFMA R46, R30, R5, R8 ;  /* 0x000000051e2e7223 */ /* 0x000fe20000000008 */
[-C--:B------:R-:W-:Y:S01]  /*0f40*/  FFMA R23, R29, R7.reuse, R10 ;  /* 0x000000071d177223 */ /* 0x080fe2000000000a */
[----:B------:R-:W-:-:S02]  /*0f50*/  FFMA R22, R28, R7, R9 ;  /* 0x000000071c167223 */ /* 0x000fc40000000009 */
[----:B------:R-:W1:Y:S01]  /*0f60*/  LDS.128 R8, [UR7+0x90] ;  /* 0x00009007ff087984 */ /* 0x000e620008000c00 */
[-C--:B------:R-:W-:Y:S01]  /*0f70*/  FFMA R6, R30, R4.reuse, R43 ;  /* 0x000000041e067223 */ /* 0x080fe2000000002b */
[CC--:B------:R-:W-:Y:S01]  /*0f80*/  FFMA R48, R28.reuse, R4.reuse, R21 ;  /* 0x000000041c307223 */ /* 0x0c0fe20000000015 */
[----:B------:R-:W-:Y:S02]  /*0f90*/  FFMA R30, R27, R4, R20 ;  /* 0x000000041b1e7223 */ /* 0x000fe40000000014 */
[C---:B0-----:R-:W-:Y:S01]  /*0fa0*/  FFMA R6, R29.reuse, R12, R6 ;  /* 0x0000000c1d067223 */ /* 0x041fe20000000006 */
[----:B------:R-:W-:Y:S01]  /*0fb0*/  FFMA R7, R29, R13, R46 ;  /* 0x0000000d1d077223 */ /* 0x000fe2000000002e */
[----:B------:R-:W-:Y:S02]  /*0fc0*/  FFMA R29, R27, R5, R48 ;  /* 0x000000051b1d7223 */ /* 0x000fe40000000030 */
[C---:B------:R-:W-:Y:S01]  /*0fd0*/  FFMA R43, R28.reuse, R13, R6 ;  /* 0x0000000d1c2b7223 */ /* 0x040fe20000000006 */
[----:B------:R-:W-:-:S02]  /*0fe0*/  FFMA R46, R28, R14, R7 ;  /* 0x0000000e1c2e7223 */ /* 0x000fc40000000007 */
[----:B------:R-:W0:Y:S01]  /*0ff0*/  LDS.128 R4, [UR7+0xa0] ;  /* 0x0000a007ff047984 */ /* 0x000e220008000c00 */
[-C--:B------:R-:W-:Y:S01]  /*1000*/  FFMA R20, R28, R12.reuse, R23 ;  /* 0x0000000c1c147223 */ /* 0x080fe20000000017 */
[----:B------:R-:W-:-:S03]  /*1010*/  FFMA R28, R27, R12, R22 ;  /* 0x0000000c1b1c7223 */ /* 0x000fc60000000016 */
[----:B------:R-:W-:Y:S02]  /*1020*/  FFMA R31, R27, R13, R20 ;  /* 0x0000000d1b1f7223 */ /* 0x000fe40000000014 */
[----:B------:R-:W0:Y:S01]  /*1030*/  LDS.128 R20, [UR7+0xb0] ;  /* 0x0000b007ff147984 */ /* 0x000e220008000c00 */
[C---:B-1----:R-:W-:Y:S01]  /*1040*/  FFMA R13, R25.reuse, R8, R44 ;  /* 0x00000008190d7223 */ /* 0x042fe2000000002c */
[----:B------:R-:W-:-:S03]  /*1050*/  FFMA R37, R25, R9, R37 ;  /* 0x0000000919257223 */ /* 0x000fc60000000025 */
[C---:B------:R-:W-:Y:S01]  /*1060*/  FFMA R8, R24.reuse, R9, R13 ;  /* 0x0000000918087223 */ /* 0x040fe2000000000d */
[CC--:B------:R-:W-:Y:S01]  /*1070*/  FFMA R12, R24.reuse, R10.reuse, R37 ;  /* 0x0000000a180c7223 */ /* 0x0c0fe20000000025 */
[----:B------:R-:W-:Y:S01]  /*1080*/  FFMA R39, R25, R10, R39 ;  /* 0x0000000a19277223 */ /* 0x000fe20000000027 */
[----:B------:R-:W-:Y:S01]  /*1090*/  FFMA R43, R27, R14, R43 ;  /* 0x0000000e1b2b7223 */ /* 0x000fe2000000002b */
[----:B------:R-:W-:Y:S01]  /*10a0*/  FFMA R10, R3, R10, R8 ;  /* 0x0000000a030a7223 */ /* 0x000fe20000000008 */
[----:B------:R-:W-:Y:S01]  /*10b0*/  FFMA R27, R27, R15, R46 ;  /* 0x0000000f1b1b7223 */ /* 0x000fe2000000002e */
[-C--:B------:R-:W-:Y:S02]  /*10c0*/  FFMA R8, R3, R11.reuse, R12 ;  /* 0x0000000b03087223 */ /* 0x080fe4000000000c */
[----:B------:R-:W1:Y:S01]  /*10d0*/  LDS.128 R12, [UR7+0xc0] ;  /* 0x0000c007ff0c7984 */ /* 0x000e620008000c00 */
[-C--:B------:R-:W-:Y:S01]  /*10e0*/  FFMA R41, R25, R11.reuse, R41 ;  /* 0x0000000b19297223 */ /* 0x080fe20000000029 */
[----:B------:R-:W-:-:S03]  /*10f0*/  FFMA R39, R24, R11, R39 ;  /* 0x0000000b18277223 */ /* 0x000fc60000000027 */
[C---:B0-----:R-:W-:Y:S01]  /*1100*/  FFMA R44, R24.reuse, R4, R41 ;  /* 0x00000004182c7223 */ /* 0x041fe20000000029 */
[C---:B------:R-:W-:Y:S01]  /*1110*/  FFMA R9, R25.reuse, R6, R42 ;  /* 0x0000000619097223 */ /* 0x040fe2000000002a */
[----:B------:R-:W-:Y:S02]  /*1120*/  FFMA R35, R25, R7, R35 ;  /* 0x0000000719237223 */ /* 0x000fe40000000023 */
[C---:B------:R-:W-:Y:S01]  /*1130*/  FFMA R44, R3.reuse, R5, R44 ;  /* 0x00000005032c7223 */ /* 0x040fe2000000002c */
[----:B------:R-:W-:Y:S01]  /*1140*/  FFMA R42, R24, R7, R9 ;  /* 0x00000007182a7223 */ /* 0x000fe20000000009 */
[----:B------:R-:W-:-:S03]  /*1150*/  FFMA R4, R3, R4, R39 ;  /* 0x0000000403047223 */ /* 0x000fc60000000027 */
[----:B------:R-:W-:Y:S01]  /*1160*/  FFMA R42, R3, R20, R42 ;  /* 0x00000014032a7223 */ /* 0x000fe2000000002a */
[----:B-1----:R-:W-:Y:S01]  /*1170*/  FFMA R49, R25, R14, R30 ;  /* 0x0000000e19317223 */ /* 0x002fe2000000001e */
[C---:B---3--:R-:W-:Y:S01]  /*1180*/  FFMA R11, R19.reuse, R6, R10 ;  /* 0x00000006130b7223 */ /* 0x048fe2000000000a */
[----:B------:R-:W-:-:S03]  /*1190*/  FFMA R5, R19, R7, R8 ;  /* 0x0000000713057223 */ /* 0x000fc60000000008 */
[----:B--2---:R-:W-:Y:S02]  /*11a0*/  FFMA R46, R18, R7, R11 ;  /* 0x00000007122e7223 */ /* 0x004fe4000000000b */
[----:B------:R-:W0:Y:S01]  /*11b0*/  LDS.128 R8, [UR7+0xd0] ;  /* 0x0000d007ff087984 */ /* 0x000e220008000c00 */
[-C--:B------:R-:W-:Y:S01]  /*11c0*/  FFMA R7, R25, R20.reuse, R36 ;  /* 0x0000001419077223 */ /* 0x080fe20000000024 */
[-C--:B------:R-:W-:Y:S01]  /*11d0*/  FFMA R6, R24, R20.reuse, R35 ;  /* 0x0000001418067223 */ /* 0x080fe20000000023 */
[-C--:B------:R-:W-:Y:S01]  /*11e0*/  FFMA R35, R19, R20.reuse, R4 ;  /* 0x0000001413237223 */ /* 0x080fe20000000004 */
[-C--:B------:R-:W-:Y:S01]  /*11f0*/  FFMA R4, R18, R20.reuse, R5 ;  /* 0x0000001412047223 */ /* 0x080fe20000000005 */
[----:B----4-:R-:W-:Y:S01]  /*1200*/  FFMA R37, R17, R20, R46 ;  /* 0x0000001411257223 */ /* 0x010fe2000000002e */
[-C--:B------:R-:W-:Y:S01]  /*1210*/  FFMA R5, R25, R21.reuse, R40 ;  /* 0x0000001519057223 */ /* 0x080fe20000000028 */
[-C--:B------:R-:W-:Y:S01]  /*1220*/  FFMA R20, R24, R21.reuse, R7 ;  /* 0x0000001518147223 */ /* 0x080fe20000000007 */
[-C--:B------:R-:W-:Y:S01]  /*1230*/  FFMA R40, R3, R21.reuse, R6 ;  /* 0x0000001503287223 */ /* 0x080fe20000000006 */
[-C--:B------:R-:W-:Y:S01]  /*1240*/  FFMA R7, R19, R21.reuse, R44 ;  /* 0x0000001513077223 */ /* 0x080fe2000000002c */
[-C--:B------:R-:W-:Y:S01]  /*1250*/  FFMA R6, R18, R21.reuse, R35 ;  /* 0x0000001512067223 */ /* 0x080fe20000000023 */
[C---:B------:R-:W-:Y:S01]  /*1260*/  FFMA R41, R17.reuse, R21, R4 ;  /* 0x0000001511297223 */ /* 0x040fe20000000004 */
[-C--:B------:R-:W-:Y:S01]  /*1270*/  FFMA R36, R24, R22.reuse, R5 ;  /* 0x0000001618247223 */ /* 0x080fe20000000005 */
[-C--:B------:R-:W-:Y:S01]  /*1280*/  FFMA R44, R18, R22.reuse, R7 ;  /* 0x00000016122c7223 */ /* 0x080fe20000000007 */
[----:B------:R-:W-:-:S02]  /*1290*/  FFMA R21, R17, R22, R6 ;  /* 0x0000001611157223 */ /* 0x000fc40000000006 */
[----:B------:R-:W1:Y:S01]  /*12a0*/  LDS.128 R4, [UR7+0xe0] ;  /* 0x0000e007ff047984 */ /* 0x000e620008000c00 */
[-C--:B------:R-:W-:Y:S01]  /*12b0*/  FFMA R36, R3, R23.reuse, R36 ;  /* 0x0000001703247223 */ /* 0x080fe20000000024 */
[----:B------:R-:W-:Y:S01]  /*12c0*/  FFMA R35, R17, R23, R44 ;  /* 0x0000001711237223 */ /* 0x000fe2000000002c */
[-C--:B------:R-:W-:Y:S01]  /*12d0*/  FFMA R23, R25, R12.reuse, R34 ;  /* 0x0000000c19177223 */ /* 0x080fe20000000022 */
[-C--:B------:R-:W-:Y:S01]  /*12e0*/  FFMA R39, R19, R12.reuse, R42 ;  /* 0x0000000c13277223 */ /* 0x080fe2000000002a */
[----:B-----5:R-:W-:Y:S02]  /*12f0*/  FFMA R45, R16, R12, R37 ;  /* 0x0000000c102d7223 */ /* 0x020fe40000000025 */
[-C--:B------:R-:W-:Y:S01]  /*1300*/  FFMA R12, R24, R13.reuse, R23 ;  /* 0x0000000d180c7223 */ /* 0x080fe20000000017 */
[----:B------:R-:W-:Y:S01]  /*1310*/  FFMA R20, R3, R22, R20 ;  /* 0x0000001603147223 */ /* 0x000fe20000000014 */
[-C--:B------:R-:W-:Y:S01]  /*1320*/  FFMA R37, R25, R13.reuse, R38 ;  /* 0x0000000d19257223 */ /* 0x080fe20000000026 */
[-C--:B------:R-:W-:Y:S01]  /*1330*/  FFMA R23, R19, R13.reuse, R40 ;  /* 0x0000000d13177223 */ /* 0x080fe20000000028 */
[-C--:B------:R-:W-:Y:S01]  /*1340*/  FFMA R22, R18, R13.reuse, R39 ;  /* 0x0000000d12167223 */ /* 0x080fe20000000027 */
[-C--:B------:R-:W-:Y:S01]  /*1350*/  FFMA R41, R16, R13.reuse, R41 ;  /* 0x0000000d10297223 */ /* 0x080fe20000000029 */
[----:B------:R-:W-:Y:S01]  /*1360*/  FFMA R45, R2, R13, R45 ;  /* 0x0000000d022d7223 */ /* 0x000fe2000000002d */
[----:B------:R-:W-:Y:S01]  /*1370*/  MOV R13, UR5 ;  /* 0x00000005000d7c02 */ /* 0x000fe20008000f00 */
[-C--:B------:R-:W-:Y:S01]  /*1380*/  FFMA R34, R3, R14.reuse, R12 ;  /* 0x0000000e03227223 */ /* 0x080fe2000000000c */
[-C--:B------:R-:W-:Y:S01]  /*1390*/  FFMA R12, R24, R14.reuse, R37 ;  /* 0x0000000e180c7223 */ /* 0x080fe20000000025 */
[----:B------:R-:W-:-:S02]  /*13a0*/  FFMA R47, R17, R14, R22 ;  /* 0x0000000e112f7223 */ /* 0x000fc40000000016 */
[-C--:B0-----:R-:W-:Y:S01]  /*13b0*/  FFMA R37, R19, R10.reuse, R34 ;  /* 0x0000000a13257223 */ /* 0x081fe20000000022 */
[----:B------:R-:W-:Y:S02]  /*13c0*/  IMAD R34, R13, 0x900, R26 ;  /* 0x000009000d227824 */ /* 0x000fe400078e021a */
[-C--:B------:R-:W-:Y:S01]  /*13d0*/  FFMA R39, R25, R10.reuse, R28 ;  /* 0x0000000a19277223 */ /* 0x080fe2000000001c */
[----:B------:R-:W-:Y:S01]  /*13e0*/  FFMA R47, R16, R10, R47 ;  /* 0x0000000a102f7223 */ /* 0x000fe2000000002f */
[----:B------:R-:W-:Y:S01]  /*13f0*/  FFMA R10, R18, R14, R23 ;  /* 0x0000000e120a7223 */ /* 0x000fe20000000017 */
[C---:B------:R-:W-:Y:S01]  /*1400*/  IADD3 R51, PT, PT, R34.reuse, 0x240, RZ ;  /* 0x0000024022337810 */ /* 0x040fe20007ffe0ff */
[-C--:B------:R-:W-:Y:S02]  /*1410*/  FFMA R12, R3, R15.reuse, R12 ;  /* 0x0000000f030c7223 */ /* 0x080fe4000000000c */
[----:B------:R-:W-:Y:S01]  /*1420*/  FFMA R23, R17, R15, R10 ;  /* 0x0000000f11177223 */ /* 0x000fe2000000000a */
[----:B------:R-:W-:Y:S01]  /*1430*/  IADD3 R53, PT, PT, R34, 0x260, RZ ;  /* 0x0000026022357810 */ /* 0x000fe20007ffe0ff */
[----:B------:R-:W-:-:S04]  /*1440*/  IMAD.WIDE.U32 R50, R51, 0x4, R32 ;  /* 0x0000000433327825 */ /* 0x000fc800078e0020 */
[CC--:B------:R-:W-:Y:S01]  /*1450*/  FFMA R31, R25.reuse, R11.reuse, R31 ;  /* 0x0000000b191f7223 */ /* 0x0c0fe2000000001f */
[-C--:B------:R-:W-:Y:S01]  /*1460*/  FFMA R10, R18, R11.reuse, R37 ;  /* 0x0000000b120a7223 */ /* 0x080fe20000000025 */
[-C--:B------:R-:W-:Y:S01]  /*1470*/  FFMA R13, R24, R11.reuse, R39 ;  /* 0x0000000b180d7223 */ /* 0x080fe20000000027 */
[----:B------:R-:W-:Y:S01]  /*1480*/  FFMA R37, R16, R11, R23 ;  /* 0x0000000b10257223 */ /* 0x000fe20000000017 */
[C---:B-1----:R-:W-:Y:S01]  /*1490*/  FFMA R30, R25.reuse, R4, R43 ;  /* 0x00000004191e7223 */ /* 0x042fe2000000002b */
[----:B------:R-:W-:Y:S01]  /*14a0*/  FFMA R43, R25, R5, R27 ;  /* 0x00000005192b7223 */ /* 0x000fe2000000001b */
[----:B------:R-:W-:Y:S01]  /*14b0*/  FFMA R39, R19, R11, R12 ;  /* 0x0000000b13277223 */ /* 0x000fe2000000000c */
[----:B------:R-:W-:Y:S01]  /*14c0*/  IADD3 R23, PT, PT, R34, 0x280, RZ ;  /* 0x0000028022177810 */ /* 0x000fe20007ffe0ff */
[----:B------:R0:W2:Y:S01]  /*14d0*/  LDG.E.CONSTANT R27, desc[UR8][R50.64] ;  /* 0x00000008321b7981 */ /* 0x0000a2000c1e9900 */
[----:B------:R-:W-:-:S04]  /*14e0*/  IMAD.WIDE.U32 R52, R53, 0x4, R32 ;  /* 0x0000000435347825 */ /* 0x000fc800078e0020 */
[C---:B------:R-:W-:Y:S01]  /*14f0*/  FFMA R12, R24.reuse, R4, R31 ;  /* 0x00000004180c7223 */ /* 0x040fe2000000001f */
[----:B------:R-:W-:Y:S01]  /*1500*/  FFMA R31, R24, R5, R30 ;  /* 0x00000005181f7223 */ /* 0x000fe2000000001e */
[----:B------:R-:W-:Y:S01]  /*1510*/  FFMA R11, R2, R11, R47 ;  /* 0x0000000b020b7223 */ /* 0x000fe2000000002f */
[----:B------:R-:W-:Y:S01]  /*1520*/  FFMA R30, R24, R6, R43 ;  /* 0x00000006181e7223 */ /* 0x000fe2000000002b */
[-C--:B------:R-:W-:Y:S01]  /*1530*/  FFMA R47, R25, R15.reuse, R29 ;  /* 0x0000000f192f7223 */ /* 0x080fe2000000001d */
[----:B------:R-:W-:Y:S01]  /*1540*/  IADD3 R43, PT, PT, R34, 0x2a0, RZ ;  /* 0x000002a0222b7810 */ /* 0x000fe20007ffe0ff */
[----:B------:R-:W-:Y:S01]  /*1550*/  IMAD.WIDE.U32 R22, R23, 0x4, R32 ;  /* 0x0000000417167825 */ /* 0x000fe200078e0020 */
[----:B------:R-:W3:Y:S03]  /*1560*/  LDG.E.CONSTANT R25, desc[UR8][R52.64] ;  /* 0x0000000834197981 */ /* 0x000ee6000c1e9900 */
[----:B------:R-:W-:Y:S01]  /*1570*/  FFMA R42, R24, R15, R49 ;  /* 0x0000000f182a7223 */ /* 0x000fe20000000031 */
[----:B------:R-:W-:Y:S01]  /*1580*/  IADD3 R49, PT, PT, R34, 0x2c0, RZ ;  /* 0x000002c022317810 */ /* 0x000fe20007ffe0ff */
[----:B0-----:R-:W-:Y:S01]  /*1590*/  IMAD.WIDE.U32 R50, R43, 0x4, R32 ;  /* 0x000000042b327825 */ /* 0x001fe200078e0020 */
[----:B------:R-:W4:Y:S03]  /*15a0*/  LDG.E.CONSTANT R29, desc[UR8][R22.64] ;  /* 0x00000008161d7981 */ /* 0x000f26000c1e9900 */
[----:B------:R-:W-:Y:S01]  /*15b0*/  FFMA R28, R24, R8, R47 ;  /* 0x00000008181c7223 */ /* 0x000fe2000000002f */
[C---:B------:R-:W-:Y:S01]  /*15c0*/  IADD3 R47, PT, PT, R34.reuse, 0x2e0, RZ ;  /* 0x000002e0222f7810 */ /* 0x040fe20007ffe0ff */
[--C-:B------:R-:W-:Y:S01]  /*15d0*/  IMAD.WIDE.U32 R48, R49, 0x4, R32.reuse ;  /* 0x0000000431307825 */ /* 0x100fe200078e0020 */
[----:B------:R-:W5:Y:S03]  /*15e0*/  LDG.E.CONSTANT R24, desc[UR8][R50.64] ;  /* 0x0000000832187981 */ /* 0x000f66000c1e9900 */
[----:B------:R-:W-:Y:S01]  /*15f0*/  IMAD.WIDE.U32 R46, R47, 0x4, R32 ;  /* 0x000000042f2e7825 */ /* 0x000fe200078e0020 */
[----:B------:R0:W5:Y:S04]  /*1600*/  LDG.E.CONSTANT R23, desc[UR8][R48.64] ;  /* 0x0000000830177981 */ /* 0x000168000c1e9900 */
[----:B------:R1:W5:Y:S01]  /*1610*/  LDG.E.CONSTANT R22, desc[UR8][R46.64] ;  /* 0x000000082e167981 */ /* 0x000362000c1e9900 */
[C---:B0-----:R-:W-:Y:S01]  /*1620*/  IADD3 R49, PT, PT, R34.reuse, 0x300, RZ ;  /* 0x0000030022317810 */ /* 0x041fe20007ffe0ff */
[----:B------:R-:W-:Y:S01]  /*1630*/  FFMA R40, R3, R4, R13 ;  /* 0x0000000403287223 */ /* 0x000fe2000000000d */
[----:B-1----:R-:W-:-:S03]  /*1640*/  IADD3 R47, PT, PT, R34, 0x320, RZ ;  /* 0x00000320222f7810 */ /* 0x002fc60007ffe0ff */
[----:B------:R-:W-:-:S04]  /*1650*/  IMAD.WIDE.U32 R48, R49, 0x4, R32 ;  /* 0x0000000431307825 */ /* 0x000fc800078e0020 */
[----:B------:R-:W-:Y:S01]  /*1660*/  FFMA R13, R3, R6, R31 ;  /* 0x00000006030d7223 */ /* 0x000fe2000000001f */
[----:B------:R-:W-:Y:S01]  /*1670*/  FFMA R31, R16, R14, R21 ;  /* 0x0000000e101f7223 */ /* 0x000fe20000000015 */
[----:B------:R-:W-:Y:S01]  /*1680*/  IMAD.WIDE.U32 R46, R47, 0x4, R32 ;  /* 0x000000042f2e7825 */ /* 0x000fe200078e0020 */
[----:B------:R-:W5:Y:S03]  /*1690*/  LDG.E.CONSTANT R21, desc[UR8][R48.64] ;  /* 0x0000000830157981 */ /* 0x000f66000c1e9900 */
[C---:B------:R-:W-:Y:S01]  /*16a0*/  FFMA R42, R3.reuse, R8, R42 ;  /* 0x00000008032a7223 */ /* 0x040fe2000000002a */
[C---:B------:R-:W-:Y:S01]  /*16b0*/  FFMA R28, R3.reuse, R9, R28 ;  /* 0x00000009031c7223 */ /* 0x040fe2000000001c */
[C---:B------:R-:W-:Y:S01]  /*16c0*/  FFMA R12, R3.reuse, R5, R12 ;  /* 0x00000005030c7223 */ /* 0x040fe2000000000c */
[----:B------:R-:W-:Y:S01]  /*16d0*/  FFMA R30, R3, R7, R30 ;  /* 0x00000007031e7223 */ /* 0x000fe2000000001e */
[----:B------:R-:W-:-:S02]  /*16e0*/  FFMA R3, R19, R14, R20 ;  /* 0x0000000e13037223 */ /* 0x000fc40000000014 */
[----:B------:R0:W5:Y:S01]  /*16f0*/  LDG.E.CONSTANT R20, desc[UR8][R46.64] ;  /* 0x000000082e147981 */ /* 0x000162000c1e9900 */
[-C--:B------:R-:W-:Y:S01]  /*1700*/  FFMA R38, R0, R14.reuse, R45 ;  /* 0x0000000e00267223 */ /* 0x080fe2000000002d */
[-C--:B------:R-:W-:Y:S01]  /*1710*/  FFMA R45, R19, R15.reuse, R36 ;  /* 0x0000000f132d7223 */ /* 0x080fe20000000024 */
[----:B------:R-:W-:Y:S01]  /*1720*/  FFMA R41, R2, R14, R41 ;  /* 0x0000000e02297223 */ /* 0x000fe20000000029 */
[----:B------:R-:W-:Y:S01]  /*1730*/  IADD3 R43, PT, PT, R34, 0x340, RZ ;  /* 0x00000340222b7810 */ /* 0x000fe20007ffe0ff */
[-C--:B------:R-:W-:Y:S01]  /*1740*/  FFMA R35, R16, R15.reuse, R35 ;  /* 0x0000000f10237223 */ /* 0x080fe20000000023 */
[CC--:B------:R-:W-:Y:S01]  /*1750*/  FFMA R34, R18.reuse, R15.reuse, R3 ;  /* 0x0000000f12227223 */ /* 0x0c0fe20000000003 */
[-C--:B------:R-:W-:Y:S01]  /*1760*/  FFMA R36, R18, R8.reuse, R45 ;  /* 0x0000000812247223 */ /* 0x080fe2000000002d */
[-C--:B------:R-:W-:Y:S01]  /*1770*/  FFMA R31, R2, R15.reuse, R31 ;  /* 0x0000000f021f7223 */ /* 0x080fe2000000001f */
[----:B------:R-:W-:Y:S01]  /*1780*/  FFMA R44, R0, R15, R41 ;  /* 0x0000000f002c7223 */ /* 0x000fe20000000029 */
[----:B------:R-:W-:Y:S01]  /*1790*/  FFMA R35, R2, R8, R35 ;  /* 0x0000000802237223 */ /* 0x000fe20000000023 */
[----:B------:R-:W-:-:S04]  /*17a0*/  IMAD.WIDE.U32 R14, R43, 0x4, R32 ;  /* 0x000000042b0e7825 */ /* 0x000fc800078e0020 */
[C---:B------:R-:W-:Y:S01]  /*17b0*/  FFMA R43, R17.reuse, R8, R34 ;  /* 0x00000008112b7223 */ /* 0x040fe20000000022 */
[CC--:B------:R-:W-:Y:S01]  /*17c0*/  FFMA R41, R17.reuse, R9.reuse, R36 ;  /* 0x0000000911297223 */ /* 0x0c0fe20000000024 */
[----:B------:R-:W-:Y:S01]  /*17d0*/  FFMA R34, R18, R4, R39 ;  /* 0x0000000412227223 */ /* 0x000fe20000000027 */
[C---:B------:R-:W-:Y:S01]  /*17e0*/  FFMA R31, R0.reuse, R8, R31 ;  /* 0x00000008001f7223 */ /* 0x040fe2000000001f */
[C---:B------:R-:W-:Y:S01]  /*17f0*/  FFMA R35, R0.reuse, R9, R35 ;  /* 0x0000000900237223 */ /* 0x040fe20000000023 */
[-C--:B------:R-:W-:Y:S01]  /*1800*/  FFMA R39, R17, R4.reuse, R10 ;  /* 0x0000000411277223 */ /* 0x080fe2000000000a */
[-C--:B------:R-:W-:Y:S01]  /*1810*/  FFMA R36, R0, R4.reuse, R11 ;  /* 0x0000000400247223 */ /* 0x080fe2000000000b */
[CC--:B------:R-:W-:Y:S01]  /*1820*/  FFMA R45, R19.reuse, R4.reuse, R42 ;  /* 0x00000004132d7223 */ /* 0x0c0fe2000000002a */
[----:B------:R-:W1:Y:S01]  /*1830*/  LDS.128 R8, [UR7+0xf0] ;  /* 0x0000f007ff087984 */ /* 0x000e620008000c00 */
[CC--:B------:R-:W-:Y:S01]  /*1840*/  FFMA R43, R16.reuse, R4.reuse, R43 ;  /* 0x00000004102b7223 */ /* 0x0c0fe2000000002b */
[-C--:B0-----:R-:W-:Y:S01]  /*1850*/  FFMA R47, R19, R5.reuse, R28 ;  /* 0x00000005132f7223 */ /* 0x081fe2000000001c */
[-C--:B------:R-:W-:Y:S01]  /*1860*/  FFMA R41, R16, R5.reuse, R41 ;  /* 0x0000000510297223 */ /* 0x080fe20000000029 */
[----:B------:R0:W5:Y:S01]  /*1870*/  LDG.E.CONSTANT R3, desc[UR8][R14.64] ;  /* 0x000000080e037981 */ /* 0x000162000c1e9900 */
[----:B------:R-:W-:Y:S01]  /*1880*/  FFMA R37, R2, R4, R37 ;  /* 0x0000000402257223 */ /* 0x000fe20000000025 */
[-C--:B------:R-:W-:Y:S01]  /*1890*/  FFMA R4, R18, R5.reuse, R45 ;  /* 0x0000000512047223 */ /* 0x080fe2000000002d */
[----:B------:R-:W-:-:S02]  /*18a0*/  FFMA R43, R2, R5, R43 ;  /* 0x00000005022b7223 */ /* 0x000fc4000000002b */
[-C--:B------:R-:W-:Y:S01]  /*18b0*/  FFMA R42, R0, R5.reuse, R37 ;  /* 0x00000005002a7223 */ /* 0x080fe20000000025 */
[C---:B0-----:R-:W-:Y:S01]  /*18c0*/  FFMA R15, R17.reuse, R5, R34 ;  /* 0x00000005110f7223 */ /* 0x041fe20000000022 */
[-C--:B------:R-:W-:Y:S01]  /*18d0*/  FFMA R14, R18, R6.reuse, R47 ;  /* 0x00000006120e7223 */ /* 0x080fe2000000002f */
[-C--:B------:R-:W-:Y:S01]  /*18e0*/  FFMA R34, R2, R6.reuse, R41 ;  /* 0x0000000602227223 */ /* 0x080fe20000000029 */
[CC--:B------:R-:W-:Y:S01]  /*18f0*/  FFMA R41, R17.reuse, R6.reuse, R4 ;  /* 0x0000000611297223 */ /* 0x0c0fe20000000004 */
[C---:B------:R-:W-:Y:S01]  /*1900*/  FFMA R28, R0.reuse, R6, R43 ;  /* 0x00000006001c7223 */ /* 0x040fe2000000002b */
[-C--:B------:R-:W-:Y:S01]  /*1910*/  FFMA R37, R17, R7.reuse, R14 ;  /* 0x0000000711257223 */ /* 0x080fe2000000000e */
[----:B------:R-:W-:Y:S02]  /*1920*/  FFMA R34, R0, R7, R34 ;  /* 0x0000000700227223 */ /* 0x000fe40000000022 */
[----:B------:R-:W0:Y:S01]  /*1930*/  LDS.128 R4, [UR7+0x100] ;  /* 0x00010007ff047984 */ /* 0x000e220008000c00 */
[CC--:B-1----:R-:W-:Y:S01]  /*1940*/  FFMA R43, R19.reuse, R8.reuse, R40 ;  /* 0x00000008132b7223 */ /* 0x0c2fe20000000028 */
[----:B------:R-:W-:Y:S01]  /*1950*/  FFMA R45, R16, R8, R39 ;  /* 0x00000008102d7223 */ /* 0x000fe20000000027 */
[CC--:B------:R-:W-:Y:S01]  /*1960*/  FFMA R47, R19.reuse, R9.reuse, R12 ;  /* 0x00000009132f7223 */ /* 0x0c0fe2000000000c */
[CC--:B------:R-:W-:Y:S01]  /*1970*/  FFMA R13, R19.reuse, R10.reuse, R13 ;  /* 0x0000000a130d7223 */ /* 0x0c0fe2000000000d */
[-C--:B------:R-:W-:Y:S01]  /*1980*/  FFMA R12, R18, R9.reuse, R43 ;  /* 0x00000009120c7223 */ /* 0x080fe2000000002b */
[-C--:B------:R-:W-:Y:S01]  /*1990*/  FFMA R15, R16, R9.reuse, R15 ;  /* 0x00000009100f7223 */ /* 0x080fe2000000000f */
[----:B------:R-:W-:Y:S01]  /*19a0*/  FFMA R45, R2, R9, R45 ;  /* 0x00000009022d7223 */ /* 0x000fe2000000002d */
[-C--:B------:R-:W-:Y:S01]  /*19b0*/  FFMA R39, R19, R11.reuse, R30 ;  /* 0x0000000b13277223 */ /* 0x080fe2000000001e */
[-C--:B------:R-:W-:Y:S01]  /*19c0*/  FFMA R8, R18, R10.reuse, R47 ;  /* 0x0000000a12087223 */ /* 0x080fe2000000002f */
[-C--:B------:R-:W-:Y:S01]  /*19d0*/  FFMA R9, R17, R10.reuse, R12 ;  /* 0x0000000a11097223 */ /* 0x080fe2000000000c */
[-C--:B------:R-:W-:Y:S01]  /*19e0*/  FFMA R41, R16, R10.reuse, R41 ;  /* 0x0000000a10297223 */ /* 0x080fe20000000029 */
[-C--:B------:R-:W-:Y:S01]  /*19f0*/  FFMA R19, R2, R10.reuse, R15 ;  /* 0x0000000a02137223 */ /* 0x080fe2000000000f */
[----:B------:R-:W-:Y:S01]  /*1a00*/  FFMA R30, R0, R10, R45 ;  /* 0x0000000a001e7223 */ /* 0x000fe2000000002d */
[----:B------:R-:W-:-:S02]  /*1a10*/  FFMA R10, R18, R11, R13 ;  /* 0x0000000b120a7223 */ /* 0x000fc4000000000d */
[----:B------:R-:W1:Y:S01]  /*1a20*/  LDS.128 R12, [UR7+0x110] ;  /* 0x00011007ff0c7984 */ /* 0x000e620008000c00 */
[CC--:B------:R-:W-:Y:S01]  /*1a30*/  FFMA R8, R17.reuse, R11.reuse, R8 ;  /* 0x0000000b11087223 */ /* 0x0c0fe20000000008 */
[-C--:B------:R-:W-:Y:S01]  /*1a40*/  FFMA R40, R0, R11.reuse, R19 ;  /* 0x0000000b00287223 */ /* 0x080fe20000000013 */
[----:B0-----:R-:W-:Y:S01]  /*1a50*/  FFMA R18, R18, R4, R39 ;  /* 0x0000000412127223 */ /* 0x001fe20000000027 */
[C---:B------:R-:W-:Y:S01]  /*1a60*/  FFMA R9, R16.reuse, R6, R9 ;  /* 0x0000000610097223 */ /* 0x040fe20000000009 */
[C---:B------:R-:W-:Y:S01]  /*1a70*/  FFMA R19, R17.reuse, R4, R10 ;  /* 0x0000000411137223 */ /* 0x040fe2000000000a */
[----:B------:R-:W-:Y:S01]  /*1a80*/  FFMA R37, R16, R11, R37 ;  /* 0x0000000b10257223 */ /* 0x000fe20000000025 */
[----:B------:R-:W-:Y:S01]  /*1a90*/  FFMA R18, R17, R5, R18 ;  /* 0x0000000511127223 */ /* 0x000fe20000000012 */
[----:B------:R-:W-:Y:S01]  /*1aa0*/  FFMA R41, R2, R11, R41 ;  /* 0x0000000b02297223 */ /* 0x000fe20000000029 */
[-C--:B------:R-:W-:Y:S01]  /*1ab0*/  FFMA R43, R16, R7.reuse, R8 ;  /* 0x00000007102b7223 */ /* 0x080fe20000000008 */
[----:B------:R-:W-:-:S02]  /*1ac0*/  FFMA R17, R2, R7, R9 ;  /* 0x0000000702117223 */ /* 0x000fc40000000009 */
[----:B------:R-:W2:Y:S01]  /*1ad0*/  LDS.128 R8, [UR7+0x120] ;  /* 0x00012007ff087984 */ /* 0x000ea20008000c00 */
[-C--:B------:R-:W-:Y:S01]  /*1ae0*/  FFMA R6, R2, R4.reuse, R37 ;  /* 0x0000000402067223 */ /* 0x080fe20000000025 */
[----:B------:R-:W-:-:S03]  /*1af0*/  FFMA R37, R0, R4, R41 ;  /* 0x0000000400257223 */ /* 0x000fc60000000029 */
[----:B------:R-:W-:Y:S01]  /*1b00*/  FFMA R39, R0, R5, R6 ;  /* 0x0000000500277223 */ /* 0x000fe20000000006 */
[C---:B-1----:R-:W-:Y:S01]  /*1b10*/  FFMA R7, R16.reuse, R13, R18 ;  /* 0x0000000d10077223 */ /* 0x042fe20000000012 */
[----:B------:R-:W-:-:S03]  /*1b20*/  FFMA R19, R16, R12, R19 ;  /* 0x0000000c10137223 */ /* 0x000fc60000000013 */
[C---:B------:R-:W-:Y:S02]  /*1b30*/  FFMA R18, R2.reuse, R14, R7 ;  /* 0x0000000e02127223 */ /* 0x040fe40000000007 */
[----:B------:R-:W0:Y:S01]  /*1b40*/  LDS.128 R4, [UR7+0x130] ;  /* 0x00013007ff047984 */ /* 0x000e220008000c00 */
[CC--:B------:R-:W-:Y:S01]  /*1b50*/  FFMA R16, R2.reuse, R12.reuse, R43 ;  /* 0x0000000c02107223 */ /* 0x0c0fe2000000002b */
[-C--:B------:R-:W-:Y:S01]  /*1b60*/  FFMA R19, R2, R13.reuse, R19 ;  /* 0x0000000d02137223 */ /* 0x080fe20000000013 */
[C---:B------:R-:W-:Y:S02]  /*1b70*/  FFMA R2, R0.reuse, R12, R17 ;  /* 0x0000000c00027223 */ /* 0x040fe40000000011 */
[C---:B------:R-:W-:Y:S01]  /*1b80*/  FFMA R41, R0.reuse, R13, R16 ;  /* 0x0000000d00297223 */ /* 0x040fe20000000010 */
[C---:B------:R-:W-:Y:S01]  /*1b90*/  FFMA R43, R0.reuse, R14, R19 ;  /* 0x0000000e002b7223 */ /* 0x040fe20000000013 */
[----:B------:R-:W-:Y:S02]  /*1ba0*/  FFMA R0, R0, R15, R18 ;  /* 0x0000000f00007223 */ /* 0x000fe40000000012 */
[----:B------:R-:W1:Y:S01]  /*1bb0*/  LDS.128 R16, [UR7+0x140] ;  /* 0x00014007ff107984 */ /* 0x000e620008000c00 */
[C---:B--2---:R-:W-:Y:S01]  /*1bc0*/  FFMA R12, R27.reuse, R10, R31 ;  /* 0x0000000a1b0c7223 */ /* 0x044fe2000000001f */
[C---:B------:R-:W-:Y:S01]  /*1bd0*/  FFMA R8, R27.reuse, R8, R38 ;  /* 0x000000081b087223 */ /* 0x040fe20000000026 */
[C---:B------:R-:W-:Y:S01]  /*1be0*/  FFMA R44, R27.reuse, R9, R44 ;  /* 0x000000091b2c7223 */ /* 0x040fe2000000002c */
[CC--:B------:R-:W-:Y:S01]  /*1bf0*/  FFMA R35, R27.reuse, R11.reuse, R35 ;  /* 0x0000000b1b237223 */ /* 0x0c0fe20000000023 */
[----:B0-----:R-:W-:Y:S01]  /*1c00*/  FFMA R36, R27, R6, R36 ;  /* 0x000000061b247223 */ /* 0x001fe20000000024 */
[C---:B---3--:R-:W-:Y:S01]  /*1c10*/  FFMA R31, R25.reuse, R11, R12 ;  /* 0x0000000b191f7223 */ /* 0x048fe2000000000c */
[C---:B------:R-:W-:Y:S01]  /*1c20*/  FFMA R8, R25.reuse, R9, R8 ;  /* 0x0000000919087223 */ /* 0x040fe20000000008 */
[----:B------:R-:W0:Y:S01]  /*1c30*/  LDS.128 R12, [UR7+0x150] ;  /* 0x00015007ff0c7984 */ /* 0x000e220008000c00 */
[----:B------:R-:W-:-:S02]  /*1c40*/  FFMA R44, R25, R10, R44 ;  /* 0x0000000a192c7223 */ /* 0x000fc4000000002c */
[----:B----4-:R-:W-:Y:S01]  /*1c50*/  FFMA R9, R29, R10, R8 ;  /* 0x0000000a1d097223 */ /* 0x010fe20000000008 */
[----:B------:R-:W-:Y:S01]  /*1c60*/  FFMA R8, R25, R4, R35 ;  /* 0x0000000419087223 */ /* 0x000fe20000000023 */
[----:B------:R-:W-:Y:S01]  /*1c70*/  FFMA R11, R29, R11, R44 ;  /* 0x0000000b1d0b7223 */ /* 0x000fe2000000002c */
[-C--:B------:R-:W-:Y:S01]  /*1c80*/  FFMA R38, R25, R7.reuse, R36 ;  /* 0x0000000719267223 */ /* 0x080fe20000000024 */
[C---:B-----5:R-:W-:Y:S01]  /*1c90*/  FFMA R6, R24.reuse, R6, R9 ;  /* 0x0000000618067223 */ /* 0x060fe20000000009 */
[----:B------:R-:W-:Y:S01]  /*1ca0*/  FFMA R31, R29, R4, R31 ;  /* 0x000000041d1f7223 */ /* 0x000fe2000000001f */
[-C--:B------:R-:W-:Y:S01]  /*1cb0*/  FFMA R42, R27, R7.reuse, R42 ;  /* 0x000000071b2a7223 */ /* 0x080fe2000000002a */
[C---:B------:R-:W-:Y:S01]  /*1cc0*/  FFMA R4, R24.reuse, R7, R11 ;  /* 0x0000000718047223 */ /* 0x040fe2000000000b */
[----:B------:R-:W-:Y:S01]  /*1cd0*/  FFMA R5, R29, R5, R8 ;  /* 0x000000051d057223 */ /* 0x000fe20000000008 */
[----:B------:R-:W-:Y:S01]  /*1ce0*/  FFMA R45, R23, R7, R6 ;  /* 0x00000007172d7223 */ /* 0x000fe20000000006 */
[-C--:B-1----:R-:W-:Y:S01]  /*1cf0*/  FFMA R35, R29, R16.reuse, R38 ;  /* 0x000000101d237223 */ /* 0x082fe20000000026 */
[-C--:B------:R-:W-:Y:S01]  /*1d00*/  FFMA R6, R27, R16.reuse, R28 ;  /* 0x000000101b067223 */ /* 0x080fe2000000001c */
[CC--:B------:R-:W-:Y:S01]  /*1d10*/  FFMA R38, R24.reuse, R16.reuse, R31 ;  /* 0x0000001018267223 */ /* 0x0c0fe2000000001f */
[-C--:B------:R-:W-:Y:S01]  /*1d20*/  FFMA R36, R25, R16.reuse, R42 ;  /* 0x0000001019247223 */ /* 0x080fe2000000002a */
[-C--:B------:R-:W-:Y:S01]  /*1d30*/  FFMA R7, R23, R16.reuse, R4 ;  /* 0x0000001017077223 */ /* 0x080fe20000000004 */
[-C--:B------:R-:W-:Y:S01]  /*1d40*/  FFMA R4, R24, R17.reuse, R5 ;  /* 0x0000001118047223 */ /* 0x080fe20000000005 */
[-C--:B------:R-:W-:Y:S01]  /*1d50*/  FFMA R34, R27, R17.reuse, R34 ;  /* 0x000000111b227223 */ /* 0x080fe20000000022 */
[-C--:B------:R-:W-:Y:S01]  /*1d60*/  FFMA R6, R25, R17.reuse, R6 ;  /* 0x0000001119067223 */ /* 0x080fe20000000006 */
[-C--:B------:R-:W-:Y:S01]  /*1d70*/  FFMA R5, R23, R17.reuse, R38 ;  /* 0x0000001117057223 */ /* 0x080fe20000000026 */
[C---:B------:R-:W-:Y:S01]  /*1d80*/  FFMA R28, R22.reuse, R16, R45 ;  /* 0x00000010161c7223 */ /* 0x040fe2000000002d */
[-C--:B------:R-:W-:Y:S01]  /*1d90*/  FFMA R45, R29, R17.reuse, R36 ;  /* 0x000000111d2d7223 */ /* 0x080fe20000000024 */
[C---:B------:R-:W-:Y:S01]  /*1da0*/  FFMA R36, R22.reuse, R17, R7 ;  /* 0x0000001116247223 */ /* 0x040fe20000000007 */
[-C--:B------:R-:W-:Y:S01]  /*1db0*/  FFMA R34, R25, R18.reuse, R34 ;  /* 0x0000001219227223 */ /* 0x080fe20000000022 */
[-C--:B------:R-:W-:Y:S01]  /*1dc0*/  FFMA R17, R29, R18.reuse, R6 ;  /* 0x000000121d117223 */ /* 0x080fe20000000006 */
[-C--:B------:R-:W-:Y:S01]  /*1dd0*/  FFMA R16, R23, R18.reuse, R4 ;  /* 0x0000001217107223 */ /* 0x080fe20000000004 */
[C---:B------:R-:W-:Y:S01]  /*1de0*/  FFMA R18, R22.reuse, R18, R5 ;  /* 0x0000001216127223 */ /* 0x040fe20000000005 */
[----:B------:R-:W1:Y:S04]  /*1df0*/  LDS.128 R8, [UR7+0x160] ;  /* 0x00016007ff087984 */ /* 0x000e680008000c00 */
[----:B------:R-:W2:Y:S01]  /*1e00*/  LDS.128 R4, [UR7+0x170] ;  /* 0x00017007ff047984 */ /* 0x000ea20008000c00 */
[-C--:B------:R-:W-:Y:S01]  /*1e10*/  FFMA R31, R29, R19.reuse, R34 ;  /* 0x000000131d1f7223 */ /* 0x080fe20000000022 */
[----:B------:R-:W-:Y:S01]  /*1e20*/  FFMA R16, R22, R19, R16 ;  /* 0x0000001316107223 */ /* 0x000fe20000000010 */
[-C--:B0-----:R-:W-:Y:S01]  /*1e30*/  FFMA R30, R27, R12.reuse, R30 ;  /* 0x0000000c1b1e7223 */ /* 0x081fe2000000001e */
[CC--:B------:R-:W-:Y:S01]  /*1e40*/  FFMA R34, R24.reuse, R12.reuse, R35 ;  /* 0x0000000c18227223 */ /* 0x0c0fe20000000023 */
[----:B------:R-:W-:Y:S01]  /*1e50*/  FFMA R19, R21, R12, R28 ;  /* 0x0000000c15137223 */ /* 0x000fe2000000001c */
[-C--:B------:R-:W-:Y:S01]  /*1e60*/  FFMA R40, R27, R13.reuse, R40 ;  /* 0x0000000d1b287223 */ /* 0x080fe20000000028 */
[-C--:B------:R-:W-:Y:S01]  /*1e70*/  FFMA R30, R25, R13.reuse, R30 ;  /* 0x0000000d191e7223 */ /* 0x080fe2000000001e */
[-C--:B------:R-:W-:Y:S01]  /*1e80*/  FFMA R12, R24, R13.reuse, R45 ;  /* 0x0000000d180c7223 */ /* 0x080fe2000000002d */
[-C--:B------:R-:W-:Y:S01]  /*1e90*/  FFMA R35, R23, R13.reuse, R34 ;  /* 0x0000000d17237223 */ /* 0x080fe20000000022 */
[-C--:B------:R-:W-:Y:S01]  /*1ea0*/  FFMA R36, R21, R13.reuse, R36 ;  /* 0x0000000d15247223 */ /* 0x080fe20000000024 */
[----:B------:R-:W-:Y:S01]  /*1eb0*/  FFMA R42, R20, R13, R19 ;  /* 0x0000000d142a7223 */ /* 0x000fe20000000013 */
[----:B------:R-:W-:-:S05]  /*1ec0*/  MOV R13, UR5 ;  /* 0x00000005000d7c02 */ /* 0x000fca0008000f00 */
[----:B------:R-:W-:-:S05]  /*1ed0*/  IMAD R34, R13, 0x900, R26 ;  /* 0x000009000d227824 */ /* 0x000fca00078e021a */
[C---:B------:R-:W-:Y:S02]  /*1ee0*/  IADD3 R47, PT, PT, R34.reuse, 0x360, RZ ;  /* 0x00000360222f7810 */ /* 0x040fe40007ffe0ff */
[----:B------:R-:W-:-:S03]  /*1ef0*/  IADD3 R53, PT, PT, R34, 0x380, RZ ;  /* 0x0000038022357810 */ /* 0x000fc60007ffe0ff */
[----:B------:R-:W-:-:S04]  /*1f00*/  IMAD.WIDE.U32 R46, R47, 0x4, R32 ;  /* 0x000000042f2e7825 */ /* 0x000fc800078e0020 */
[-C--:B------:R-:W-:Y:S01]  /*1f10*/  FFMA R19, R29, R14.reuse, R30 ;  /* 0x0000000e1d137223 */ /* 0x080fe2000000001e */
[-C--:B------:R-:W-:Y:S01]  /*1f20*/  FFMA R40, R25, R14.reuse, R40 ;  /* 0x0000000e19287223 */ /* 0x080fe20000000028 */
[C---:B------:R-:W-:Y:S01]  /*1f30*/  FFMA R44, R27.reuse, R14, R37 ;  /* 0x0000000e1b2c7223 */ /* 0x040fe20000000025 */
[C---:B------:R-:W-:Y:S01]  /*1f40*/  FFMA R39, R27.reuse, R15, R39 ;  /* 0x0000000f1b277223 */ /* 0x040fe20000000027 */
[C---:B-1----:R-:W-:Y:S01]  /*1f50*/  FFMA R28, R27.reuse, R10, R2 ;  /* 0x0000000a1b1c7223 */ /* 0x042fe20000000002 */
[----:B------:R-:W-:Y:S01]  /*1f60*/  FFMA R41, R27, R11, R41 ;  /* 0x0000000b1b297223 */ /* 0x000fe20000000029 */
[----:B------:R-:W-:Y:S01]  /*1f70*/  IADD3 R49, PT, PT, R34, 0x3a0, RZ ;  /* 0x000003a022317810 */ /* 0x000fe20007ffe0ff */
[----:B------:R-:W-:-:S04]  /*1f80*/  IMAD.WIDE.U32 R52, R53, 0x4, R32 ;  /* 0x0000000435347825 */ /* 0x000fc800078e0020 */
[C---:B--2---:R-:W-:Y:S01]  /*1f90*/  FFMA R38, R27.reuse, R4, R43 ;  /* 0x000000041b267223 */ /* 0x044fe2000000002b */
[----:B------:R-:W-:Y:S01]  /*1fa0*/  FFMA R27, R27, R5, R0 ;  /* 0x000000051b1b7223 */ /* 0x000fe20000000000 */
[----:B------:R-:W-:Y:S01]  /*1fb0*/  FFMA R30, R22, R14, R35 ;  /* 0x0000000e161e7223 */ /* 0x000fe20000000023 */
[----:B------:R0:W2:Y:S01]  /*1fc0*/  LDG.E.CONSTANT R0, desc[UR8][R46.64] ;  /* 0x000000082e007981 */ /* 0x0000a2000c1e9900 */
[-C--:B------:R-:W-:Y:S01]  /*1fd0*/  FFMA R2, R24, R10.reuse, R19 ;  /* 0x0000000a18027223 */ /* 0x080fe20000000013 */
[----:B------:R-:W-:Y:S01]  /*1fe0*/  FFMA R45, R29, R15, R40 ;  /* 0x0000000f1d2d7223 */ /* 0x000fe20000000028 */
[----:B------:R-:W-:Y:S01]  /*1ff0*/  IADD3 R51, PT, PT, R34, 0x3c0, RZ ;  /* 0x000003c022337810 */ /* 0x000fe20007ffe0ff */
[-C--:B------:R-:W-:Y:S01]  /*2000*/  FFMA R13, R25, R11.reuse, R28 ;  /* 0x0000000b190d7223 */ /* 0x080fe2000000001c */
[----:B------:R-:W-:Y:S01]  /*2010*/  IMAD.WIDE.U32 R48, R49, 0x4, R32 ;  /* 0x0000000431307825 */ /* 0x000fe200078e0020 */
[----:B------:R-:W3:Y:S03]  /*2020*/  LDG.E.CONSTANT R28, desc[UR8][R52.64] ;  /* 0x00000008341c7981 */ /* 0x000ee6000c1e9900 */
[----:B------:R-:W-:Y:S01]  /*2030*/  FFMA R19, R21, R10, R30 ;  /* 0x0000000a15137223 */ /* 0x000fe2000000001e */
[-C--:B------:R-:W-:Y:S01]  /*2040*/  FFMA R10, R24, R11.reuse, R45 ;  /* 0x0000000b180a7223 */ /* 0x080fe2000000002d */
[C---:B------:R-:W-:Y:S01]  /*2050*/  FFMA R35, R23.reuse, R14, R12 ;  /* 0x0000000e17237223 */ /* 0x040fe2000000000c */
[----:B------:R-:W-:Y:S01]  /*2060*/  FFMA R45, R23, R11, R2 ;  /* 0x0000000b172d7223 */ /* 0x000fe20000000002 */
[----:B0-----:R-:W-:Y:S01]  /*2070*/  IADD3 R47, PT, PT, R34, 0x3e0, RZ ;  /* 0x000003e0222f7810 */ /* 0x001fe20007ffe0ff */
[----:B------:R-:W-:Y:S01]  /*2080*/  IMAD.WIDE.U32 R50, R51, 0x4, R32 ;  /* 0x0000000433327825 */ /* 0x000fe200078e0020 */
[----:B------:R0:W4:Y:S03]  /*2090*/  LDG.E.CONSTANT R2, desc[UR8][R48.64] ;  /* 0x0000000830027981 */ /* 0x000126000c1e9900 */
[C---:B------:R-:W-:Y:S01]  /*20a0*/  FFMA R37, R25.reuse, R5, R38 ;  /* 0x0000000519257223 */ /* 0x040fe20000000026 */
[----:B------:R-:W-:Y:S01]  /*20b0*/  FFMA R12, R22, R15, R35 ;  /* 0x0000000f160c7223 */ /* 0x000fe20000000023 */
[----:B------:R-:W-:Y:S01]  /*20c0*/  FFMA R38, R25, R6, R27 ;  /* 0x0000000619267223 */ /* 0x000fe2000000001b */
[----:B------:R-:W-:Y:S01]  /*20d0*/  IMAD.WIDE.U32 R46, R47, 0x4, R32 ;  /* 0x000000042f2e7825 */ /* 0x000fe200078e0020 */
[----:B------:R-:W5:Y:S03]  /*20e0*/  LDG.E.CONSTANT R27, desc[UR8][R50.64] ;  /* 0x00000008321b7981 */ /* 0x000f66000c1e9900 */
[----:B------:R-:W-:Y:S01]  /*20f0*/  FFMA R35, R21, R11, R12 ;  /* 0x0000000b15237223 */ /* 0x000fe2000000000c */
[C---:B------:R-:W-:Y:S01]  /*2100*/  FFMA R44, R25.reuse, R15, R44 ;  /* 0x0000000f192c7223 */ /* 0x040fe2000000002c */
[C---:B------:R-:W-:Y:S01]  /*2110*/  FFMA R40, R25.reuse, R8, R39 ;  /* 0x0000000819287223 */ /* 0x040fe20000000027 */
[----:B0-----:R-:W-:Y:S01]  /*2120*/  IADD3 R49, PT, PT, R34, 0x400, RZ ;  /* 0x0000040022317810 */ /* 0x001fe20007ffe0ff */
[----:B------:R-:W-:-:S02]  /*2130*/  FFMA R12, R25, R4, R41 ;  /* 0x00000004190c7223 */ /* 0x000fc40000000029 */
[----:B------:R0:W5:Y:S02]  /*2140*/  LDG.E.CONSTANT R25, desc[UR8][R46.64] ;  /* 0x000000082e197981 */ /* 0x000164000c1e9900 */
[----:B------:R-:W-:-:S04]  /*2150*/  IMAD.WIDE.U32 R48, R49, 0x4, R32 ;  /* 0x0000000431307825 */ /* 0x000fc800078e0020 */
[----:B------:R-:W-:Y:S02]  /*2160*/  FFMA R30, R20, R11, R19 ;  /* 0x0000000b141e7223 */ /* 0x000fe40000000013 */
[----:B------:R1:W5:Y:S01]  /*2170*/  LDG.E.CONSTANT R19, desc[UR8][R48.64] ;  /* 0x0000000830137981 */ /* 0x000362000c1e9900 */
[C---:B------:R-:W-:Y:S01]  /*2180*/  FFMA R11, R29.reuse, R8, R44 ;  /* 0x000000081d0b7223 */ /* 0x040fe2000000002c */
[----:B------:R-:W-:Y:S01]  /*2190*/  FFMA R44, R24, R14, R17 ;  /* 0x0000000e182c7223 */ /* 0x000fe20000000011 */
[C---:B------:R-:W-:Y:S01]  /*21a0*/  IADD3 R17, PT, PT, R34.reuse, 0x420, RZ ;  /* 0x0000042022117810 */ /* 0x040fe20007ffe0ff */
[C---:B------:R-:W-:Y:S01]  /*21b0*/  FFMA R43, R29.reuse, R4, R13 ;  /* 0x000000041d2b7223 */ /* 0x040fe2000000000d */
[----:B------:R-:W-:Y:S01]  /*21c0*/  FFMA R13, R29, R6, R37 ;  /* 0x000000061d0d7223 */ /* 0x000fe20000000025 */
[----:B------:R-:W-:Y:S01]  /*21d0*/  IADD3 R37, PT, PT, R34, 0x440, RZ ;  /* 0x0000044022257810 */ /* 0x000fe20007ffe0ff */
[----:B0-----:R-:W-:Y:S01]  /*21e0*/  FFMA R46, R20, R14, R36 ;  /* 0x0000000e142e7223 */ /* 0x001fe20000000024 */
[----:B-1----:R-:W-:-:S04]  /*21f0*/  IMAD.WIDE.U32 R48, R17, 0x4, R32 ;  /* 0x0000000411307825 */ /* 0x002fc800078e0020 */
[----:B------:R-:W-:Y:S01]  /*2200*/  FFMA R40, R29, R9, R40 ;  /* 0x000000091d287223 */ /* 0x000fe20000000028 */
[----:B------:R-:W-:Y:S01]  /*2210*/  IMAD.WIDE.U32 R36, R37, 0x4, R32 ;  /* 0x0000000425247825 */ /* 0x000fe200078e0020 */
[----:B------:R-:W5:Y:S03]  /*2220*/  LDG.E.CONSTANT R17, desc[UR8][R48.64] ;  /* 0x0000000830117981 */ /* 0x000f66000c1e9900 */
[C---:B------:R-:W-:Y:S01]  /*2230*/  FFMA R12, R29.reuse, R5, R12 ;  /* 0x000000051d0c7223 */ /* 0x040fe2000000000c */
[----:B------:R-:W-:Y:S01]  /*2240*/  FFMA R38, R29, R7, R38 ;  /* 0x000000071d267223 */ /* 0x000fe20000000026 */
[-C--:B------:R-:W-:Y:S02]  /*2250*/  FFMA R29, R21, R14.reuse, R18 ;  /* 0x0000000e151d7223 */ /* 0x080fe40000000012 */
[----:B------:R0:W5:Y:S01]  /*2260*/  LDG.E.CONSTANT R18, desc[UR8][R36.64] ;  /* 0x0000000824127981 */ /* 0x000162000c1e9900 */
[----:B------:R-:W-:Y:S01]  /*2270*/  FFMA R39, R3, R14, R42 ;  /* 0x0000000e03277223 */ /* 0x000fe2000000002a */
[-C--:B------:R-:W-:Y:S01]  /*2280*/  FFMA R14, R24, R15.reuse, R31 ;  /* 0x0000000f180e7223 */ /* 0x080fe2000000001f */
[----:B------:R-:W-:Y:S01]  /*2290*/  IADD3 R47, PT, PT, R34, 0x460, RZ ;  /* 0x00000460222f7810 */ /* 0x000fe20007ffe0ff */
[-C--:B------:R-:W-:Y:S01]  /*22a0*/  FFMA R31, R21, R15.reuse, R16 ;  /* 0x0000000f151f7223 */ /* 0x080fe20000000010 */
[-C--:B------:R-:W-:Y:S01]  /*22b0*/  FFMA R16, R20, R15.reuse, R29 ;  /* 0x0000000f14107223 */ /* 0x080fe2000000001d */
[CC--:B------:R-:W-:Y:S01]  /*22c0*/  FFMA R41, R23.reuse, R15.reuse, R44 ;  /* 0x0000000f17297223 */ /* 0x0c0fe2000000002c */
[----:B------:R-:W-:Y:S01]  /*22d0*/  FFMA R29, R23, R8, R14 ;  /* 0x00000008171d7223 */ /* 0x000fe2000000000e */
[----:B------:R-:W-:Y:S01]  /*22e0*/  FFMA R34, R3, R15, R46 ;  /* 0x0000000f03227223 */ /* 0x000fe2000000002e */
[----:B------:R-:W-:-:S04]  /*22f0*/  IMAD.WIDE.U32 R14, R47, 0x4, R32 ;  /* 0x000000042f0e7825 */ /* 0x000fc800078e0020 */
[CC--:B------:R-:W-:Y:S01]  /*2300*/  FFMA R46, R22.reuse, R8.reuse, R41 ;  /* 0x00000008162e7223 */ /* 0x0c0fe20000000029 */
[-C--:B------:R-:W-:Y:S01]  /*2310*/  FFMA R44, R22, R9.reuse, R29 ;  /* 0x00000009162c7223 */ /* 0x080fe2000000001d */
[----:B------:R-:W-:Y:S01]  /*2320*/  FFMA R42, R20, R8, R31 ;  /* 0x00000008142a7223 */ /* 0x000fe2000000001f */
[----:B------:R-:W-:Y:S01]  /*2330*/  FFMA R29, R23, R4, R10 ;  /* 0x00000004171d7223 */ /* 0x000fe2000000000a */
[----:B------:R-:W-:Y:S01]  /*2340*/  FFMA R41, R3, R8, R16 ;  /* 0x0000000803297223 */ /* 0x000fe20000000010 */
[-C--:B------:R-:W-:Y:S01]  /*2350*/  FFMA R31, R21, R4.reuse, R46 ;  /* 0x00000004151f7223 */ /* 0x080fe2000000002e */
[----:B------:R1:W5:Y:S01]  /*2360*/  LDG.E.CONSTANT R16, desc[UR8][R14.64] ;  /* 0x000000080e107981 */ /* 0x000362000c1e9900 */
[C---:B0-----:R-:W-:Y:S01]  /*2370*/  FFMA R36, R3.reuse, R9, R42 ;  /* 0x0000000903247223 */ /* 0x041fe2000000002a */
[-C--:B------:R-:W-:Y:S01]  /*2380*/  FFMA R48, R24, R4.reuse, R11 ;  /* 0x0000000418307223 */ /* 0x080fe2000000000b */
[-C--:B------:R-:W-:Y:S01]  /*2390*/  FFMA R46, R20, R4.reuse, R35 ;  /* 0x00000004142e7223 */ /* 0x080fe20000000023 */
[----:B------:R-:W0:Y:S01]  /*23a0*/  LDS.128 R8, [UR7+0x180] ;  /* 0x00018007ff087984 */ /* 0x000e220008000c00 */
[-C--:B------:R-:W-:Y:S01]  /*23b0*/  FFMA R40, R24, R5.reuse, R40 ;  /* 0x0000000518287223 */ /* 0x080fe20000000028 */
[CC--:B------:R-:W-:Y:S01]  /*23c0*/  FFMA R42, R22.reuse, R4.reuse, R45 ;  /* 0x00000004162a7223 */ /* 0x0c0fe2000000002d */
[----:B------:R-:W-:Y:S01]  /*23d0*/  FFMA R37, R3, R4, R30 ;  /* 0x0000000403257223 */ /* 0x000fe2000000001e */
[-C--:B-1----:R-:W-:Y:S01]  /*23e0*/  FFMA R14, R22, R5.reuse, R29 ;  /* 0x00000005160e7223 */ /* 0x082fe2000000001d */
[-C--:B------:R-:W-:Y:S01]  /*23f0*/  FFMA R29, R21, R5.reuse, R44 ;  /* 0x00000005151d7223 */ /* 0x080fe2000000002c */
[CC--:B------:R-:W-:Y:S01]  /*2400*/  FFMA R4, R20.reuse, R5.reuse, R31 ;  /* 0x0000000514047223 */ /* 0x0c0fe2000000001f */
[-C--:B------:R-:W-:Y:S01]  /*2410*/  FFMA R30, R3, R5.reuse, R46 ;  /* 0x00000005031e7223 */ /* 0x080fe2000000002e */
[C---:B------:R-:W-:Y:S01]  /*2420*/  FFMA R15, R23.reuse, R5, R48 ;  /* 0x00000005170f7223 */ /* 0x040fe20000000030 */
[-C--:B------:R-:W-:Y:S01]  /*2430*/  FFMA R40, R23, R6.reuse, R40 ;  /* 0x0000000617287223 */ /* 0x080fe20000000028 */
[-C--:B------:R-:W-:Y:S01]  /*2440*/  FFMA R46, R20, R6.reuse, R29 ;  /* 0x00000006142e7223 */ /* 0x080fe2000000001d */
[CC--:B------:R-:W-:Y:S01]  /*2450*/  FFMA R29, R3.reuse, R6.reuse, R4 ;  /* 0x00000006031d7223 */ /* 0x0c0fe20000000004 */
[C---:B------:R-:W-:Y:S01]  /*2460*/  FFMA R44, R22.reuse, R6, R15 ;  /* 0x00000006162c7223 */ /* 0x040fe2000000000f */
[-C--:B------:R-:W-:Y:S01]  /*2470*/  FFMA R40, R22, R7.reuse, R40 ;  /* 0x0000000716287223 */ /* 0x080fe20000000028 */
[----:B------:R-:W-:-:S02]  /*2480*/  FFMA R35, R3, R7, R46 ;  /* 0x0000000703237223 */ /* 0x000fc4000000002e */
[----:B------:R-:W1:Y:S01]  /*2490*/  LDS.128 R4, [UR7+0x190] ;  /* 0x00019007ff047984 */ /* 0x000e620008000c00 */
[CC--:B0-----:R-:W-:Y:S01]  /*24a0*/  FFMA R46, R24.reuse, R8.reuse, R43 ;  /* 0x00000008182e7223 */ /* 0x0c1fe2000000002b */
[C---:B------:R-:W-:Y:S01]  /*24b0*/  FFMA R15, R21.reuse, R8, R42 ;  /* 0x00000008150f7223 */ /* 0x040fe2000000002a */
[CC--:B------:R-:W-:Y:S01]  /*24c0*/  FFMA R43, R24.reuse, R9.reuse, R12 ;  /* 0x00000009182b7223 */ /* 0x0c0fe2000000000c */
[CC--:B------:R-:W-:Y:S01]  /*24d0*/  FFMA R8, R24.reuse, R10.reuse, R13 ;  /* 0x0000000a18087223 */ /* 0x0c0fe2000000000d */
[----:B------:R-:W-:Y:S01]  /*24e0*/  FFMA R47, R21, R9, R14 ;  /* 0x00000009152f7223 */ /* 0x000fe2000000000e */
[----:B------:R-:W-:Y:S01]  /*24f0*/  FFMA R13, R24, R11, R38 ;  /* 0x0000000b180d7223 */ /* 0x000fe20000000026 */
[CC--:B------:R-:W-:Y:S01]  /*2500*/  FFMA R31, R23.reuse, R9.reuse, R46 ;  /* 0x00000009171f7223 */ /* 0x0c0fe2000000002e */
[C---:B------:R-:W-:Y:S01]  /*2510*/  FFMA R12, R20.reuse, R9, R15 ;  /* 0x00000009140c7223 */ /* 0x040fe2000000000f */
[-C--:B------:R-:W-:Y:S01]  /*2520*/  FFMA R24, R20, R10.reuse, R47 ;  /* 0x0000000a14187223 */ /* 0x080fe2000000002f */
[----:B------:R-:W-:Y:S01]  /*2530*/  FFMA R47, R23, R11, R8 ;  /* 0x0000000b172f7223 */ /* 0x000fe20000000008 */
[-C--:B------:R-:W-:Y:S01]  /*2540*/  FFMA R9, R22, R10.reuse, R31 ;  /* 0x0000000a16097223 */ /* 0x080fe2000000001f */
[----:B------:R-:W-:Y:S01]  /*2550*/  FFMA R31, R3, R10, R12 ;  /* 0x0000000a031f7223 */ /* 0x000fe2000000000c */
[----:B-1----:R-:W-:-:S02]  /*2560*/  FFMA R8, R23, R4, R13 ;  /* 0x0000000417087223 */ /* 0x002fc4000000000d */
[----:B------:R-:W0:Y:S01]  /*2570*/  LDS.128 R12, [UR7+0x1a0] ;  /* 0x0001a007ff0c7984 */ /* 0x000e220008000c00 */
[-C--:B------:R-:W-:Y:S01]  /*2580*/  FFMA R43, R23, R10.reuse, R43 ;  /* 0x0000000a172b7223 */ /* 0x080fe2000000002b */
[C---:B------:R-:W-:Y:S01]  /*2590*/  FFMA R45, R21.reuse, R10, R44 ;  /* 0x0000000a152d7223 */ /* 0x040fe2000000002c */
[C---:B------:R-:W-:Y:S02]  /*25a0*/  FFMA R9, R21.reuse, R6, R9 ;  /* 0x0000000615097223 */ /* 0x040fe40000000009 */
[-C--:B------:R-:W-:Y:S01]  /*25b0*/  FFMA R10, R22, R11.reuse, R43 ;  /* 0x0000000b160a7223 */ /* 0x080fe2000000002b */
[-C--:B------:R-:W-:Y:S01]  /*25c0*/  FFMA R23, R21, R11.reuse, R40 ;  /* 0x0000000b15177223 */ /* 0x080fe20000000028 */
[----:B------:R-:W-:Y:S01]  /*25d0*/  FFMA R38, R20, R11, R45 ;  /* 0x0000000b14267223 */ /* 0x000fe2000000002d */
[C---:B------:R-:W-:Y:S01]  /*25e0*/  FFMA R6, R22.reuse, R4, R47 ;  /* 0x0000000416067223 */ /* 0x040fe2000000002f */
        /* <DEDUP_REMOVED lines=8> */
[C---:B0-----:R-:W-:Y:S01]  /*2670*/  FFMA R6, R21.reuse, R12, R6 ;  /* 0x0000000c15067223 */ /* 0x041fe20000000006 */
[----:B------:R-:W-:-:S03]  /*2680*/  FFMA R21, R21, R13, R40 ;  /* 0x0000000d15157223 */ /* 0x000fc60000000028 */
[CC--:B------:R-:W-:Y:S02]  /*2690*/  FFMA R23, R20.reuse, R13.reuse, R6 ;  /* 0x0000000d14177223 */ /* 0x0c0fe40000000006 */
[----:B------:R-:W0:Y:S01]  /*26a0*/  LDS.128 R4, [UR7+0x1c0] ;  /* 0x0001c007ff047984 */ /* 0x000e220008000c00 */
[C---:B------:R-:W-:Y:S01]  /*26b0*/  FFMA R40, R20.reuse, R12, R45 ;  /* 0x0000000c14287223 */ /* 0x040fe2000000002d */
[----:B------:R-:W-:Y:S01]  /*26c0*/  FFMA R44, R20, R14, R21 ;  /* 0x0000000e142c7223 */ /* 0x000fe20000000015 */
[C---:B------:R-:W-:Y:S01]  /*26d0*/  FFMA R45, R3.reuse, R12, R22 ;  /* 0x0000000c032d7223 */ /* 0x040fe20000000016 */
[C---:B------:R-:W-:Y:S02]  /*26e0*/  FFMA R42, R3.reuse, R14, R23 ;  /* 0x0000000e032a7223 */ /* 0x040fe40000000017 */
[----:B------:R-:W1:Y:S01]  /*26f0*/  LDS.128 R20, [UR7+0x1d0] ;  /* 0x0001d007ff147984 */ /* 0x000e620008000c00 */
[C---:B------:R-:W-:Y:S01]  /*2700*/  FFMA R40, R3.reuse, R13, R40 ;  /* 0x0000000d03287223 */ /* 0x040fe20000000028 */
[----:B------:R-:W-:-:S02]  /*2710*/  FFMA R44, R3, R15, R44 ;  /* 0x0000000f032c7223 */ /* 0x000fc4000000002c */
[----:B------:R-:W1:Y:S01]  /*2720*/  LDS.128 R12, [UR7+0x1e0] ;  /* 0x0001e007ff0c7984 */ /* 0x000e620008000c00 */
[C---:B--2---:R-:W-:Y:S01]  /*2730*/  FFMA R39, R0.reuse, R8, R39 ;  /* 0x0000000800277223 */ /* 0x044fe20000000027 */
[CC--:B------:R-:W-:Y:S01]  /*2740*/  FFMA R3, R0.reuse, R9.reuse, R34 ;  /* 0x0000000900037223 */ /* 0x0c0fe20000000022 */
[-C--:B------:R-:W-:Y:S02]  /*2750*/  FFMA R41, R0, R10.reuse, R41 ;  /* 0x0000000a00297223 */ /* 0x080fe40000000029 */
[C---:B---3--:R-:W-:Y:S01]  /*2760*/  FFMA R39, R28.reuse, R9, R39 ;  /* 0x000000091c277223 */ /* 0x048fe20000000027 */
[-C--:B------:R-:W-:Y:S01]  /*2770*/  FFMA R3, R28, R10.reuse, R3 ;  /* 0x0000000a1c037223 */ /* 0x080fe20000000003 */
[-C--:B------:R-:W-:Y:S01]  /*2780*/  FFMA R9, R0, R11.reuse, R36 ;  /* 0x0000000b00097223 */ /* 0x080fe20000000024 */
[-C--:B------:R-:W-:Y:S01]  /*2790*/  FFMA R41, R28, R11.reuse, R41 ;  /* 0x0000000b1c297223 */ /* 0x080fe20000000029 */
[C---:B----4-:R-:W-:Y:S01]  /*27a0*/  FFMA R10, R2.reuse, R10, R39 ;  /* 0x0000000a020a7223 */ /* 0x050fe20000000027 */
[----:B------:R-:W-:Y:S01]  /*27b0*/  FFMA R8, R2, R11, R3 ;  /* 0x0000000b02087223 */ /* 0x000fe20000000003 */
[-C--:B0-----:R-:W-:Y:S01]  /*27c0*/  FFMA R36, R28, R4.reuse, R9 ;  /* 0x000000041c247223 */ /* 0x081fe20000000009 */
[----:B------:R-:W-:Y:S01]  /*27d0*/  FFMA R34, R2, R4, R41 ;  /* 0x0000000402227223 */ /* 0x000fe20000000029 */
[CC--:B-----5:R-:W-:Y:S01]  /*27e0*/  FFMA R10, R27.reuse, R6.reuse, R10 ;  /* 0x000000061b0a7223 */ /* 0x0e0fe2000000000a */
[----:B------:R-:W-:Y:S01]  /*27f0*/  FFMA R37, R0, R6, R37 ;  /* 0x0000000600257223 */ /* 0x000fe20000000025 */
[----:B------:R-:W-:Y:S01]  /*2800*/  FFMA R4, R2, R5, R36 ;  /* 0x0000000502047223 */ /* 0x000fe20000000024 */
[----:B------:R-:W-:-:S03]  /*2810*/  FFMA R6, R27, R7, R8 ;  /* 0x000000071b067223 */ /* 0x000fc60000000008 */
[----:B-1----:R-:W-:Y:S01]  /*2820*/  FFMA R4, R27, R21, R4 ;  /* 0x000000151b047223 */ /* 0x002fe20000000004 */
[CC--:B------:R-:W-:Y:S01]  /*2830*/  FFMA R46, R25.reuse, R7.reuse, R10 ;  /* 0x00000007192e7223 */ /* 0x0c0fe2000000000a */
[C---:B------:R-:W-:Y:S01]  /*2840*/  FFMA R6, R25.reuse, R20, R6 ;  /* 0x0000001419067223 */ /* 0x040fe20000000006 */
[----:B------:R-:W0:Y:S01]  /*2850*/  LDS.128 R8, [UR7+0x1f0] ;  /* 0x0001f007ff087984 */ /* 0x000e220008000c00 */
[-C--:B------:R-:W-:Y:S01]  /*2860*/  FFMA R3, R0, R7.reuse, R30 ;  /* 0x0000000700037223 */ /* 0x080fe2000000001e */
[C---:B------:R-:W-:Y:S01]  /*2870*/  FFMA R37, R28.reuse, R7, R37 ;  /* 0x000000071c257223 */ /* 0x040fe20000000025 */
[----:B------:R-:W-:Y:S01]  /*2880*/  FFMA R36, R25, R22, R4 ;  /* 0x0000001619247223 */ /* 0x000fe20000000004 */
[----:B------:R-:W-:Y:S02]  /*2890*/  FFMA R50, R19, R21, R6 ;  /* 0x0000001513327223 */ /* 0x000fe40000000006 */
[----:B------:R-:W1:Y:S01]  /*28a0*/  LDS.128 R4, [UR7+0x200] ;  /* 0x00020007ff047984 */ /* 0x000e620008000c00 */
[-C--:B------:R-:W-:Y:S01]  /*28b0*/  FFMA R3, R28, R20.reuse, R3 ;  /* 0x000000141c037223 */ /* 0x080fe20000000003 */
[----:B------:R-:W-:Y:S01]  /*28c0*/  FFMA R30, R2, R20, R37 ;  /* 0x00000014021e7223 */ /* 0x000fe20000000025 */
[----:B------:R-:W-:-:S02]  /*28d0*/  FFMA R31, R0, R12, R31 ;  /* 0x0000000c001f7223 */ /* 0x000fc4000000001f */
[----:B------:R-:W-:Y:S01]  /*28e0*/  FFMA R48, R2, R21, R3 ;  /* 0x0000001502307223 */ /* 0x000fe20000000003 */
[C---:B------:R-:W-:Y:S01]  /*28f0*/  FFMA R30, R27.reuse, R12, R30 ;  /* 0x0000000c1b1e7223 */ /* 0x040fe2000000001e */
[----:B------:R-:W-:Y:S01]  /*2900*/  MOV R39, UR5 ;  /* 0x0000000500277c02 */ /* 0x000fe20008000f00 */
[CC--:B------:R-:W-:Y:S01]  /*2910*/  FFMA R34, R27.reuse, R20.reuse, R34 ;  /* 0x000000141b227223 */ /* 0x0c0fe20000000022 */
[----:B------:R-:W-:Y:S01]  /*2920*/  FFMA R48, R27, R13, R48 ;  /* 0x0000000d1b307223 */ /* 0x000fe20000000030 */
[-C--:B------:R-:W-:Y:S01]  /*2930*/  FFMA R46, R19, R20.reuse, R46 ;  /* 0x00000014132e7223 */ /* 0x080fe2000000002e */
[----:B------:R-:W-:Y:S01]  /*2940*/  FFMA R35, R0, R21, R35 ;  /* 0x0000001500237223 */ /* 0x000fe20000000023 */
[-C--:B------:R-:W-:Y:S01]  /*2950*/  FFMA R31, R28, R13.reuse, R31 ;  /* 0x0000000d1c1f7223 */ /* 0x080fe2000000001f */
[-C--:B------:R-:W-:Y:S01]  /*2960*/  FFMA R30, R25, R13.reuse, R30 ;  /* 0x0000000d191e7223 */ /* 0x080fe2000000001e */
[C---:B------:R-:W-:Y:S01]  /*2970*/  FFMA R29, R0.reuse, R20, R29 ;  /* 0x00000014001d7223 */ /* 0x040fe2000000001d */
[----:B------:R-:W-:Y:S01]  /*2980*/  FFMA R3, R0, R13, R24 ;  /* 0x0000000d00037223 */ /* 0x000fe20000000018 */
[----:B------:R-:W-:-:S02]  /*2990*/  IMAD R39, R39, 0x900, R26 ;  /* 0x0000090027277824 */ /* 0x000fc400078e021a */
[CC--:B------:R-:W-:Y:S01]  /*29a0*/  FFMA R34, R25.reuse, R21.reuse, R34 ;  /* 0x0000001519227223 */ /* 0x0c0fe20000000022 */
[----:B------:R-:W-:Y:S01]  /*29b0*/  FFMA R48, R25, R14, R48 ;  /* 0x0000000e19307223 */ /* 0x000fe20000000030 */
[----:B------:R-:W-:Y:S01]  /*29c0*/  FFMA R35, R28, R22, R35 ;  /* 0x000000161c237223 */ /* 0x000fe20000000023 */
[----:B------:R-:W-:Y:S01]  /*29d0*/  FFMA R41, R17, R12, R46 ;  /* 0x0000000c11297223 */ /* 0x000fe2000000002e */
[-C--:B------:R-:W-:Y:S01]  /*29e0*/  FFMA R12, R2, R14.reuse, R31 ;  /* 0x0000000e020c7223 */ /* 0x080fe2000000001f */
[CC--:B------:R-:W-:Y:S01]  /*29f0*/  FFMA R30, R19.reuse, R14.reuse, R30 ;  /* 0x0000000e131e7223 */ /* 0x0c0fe2000000001e */
[C---:B------:R-:W-:Y:S01]  /*2a00*/  FFMA R29, R28.reuse, R21, R29 ;  /* 0x000000151c1d7223 */ /* 0x040fe2000000001d */
[----:B------:R-:W-:Y:S01]  /*2a10*/  FFMA R3, R28, R14, R3 ;  /* 0x0000000e1c037223 */ /* 0x000fe20000000003 */
[CC--:B------:R-:W-:Y:S01]  /*2a20*/  FFMA R21, R19.reuse, R22.reuse, R34 ;  /* 0x0000001613157223 */ /* 0x0c0fe20000000022 */
[----:B------:R-:W-:Y:S01]  /*2a30*/  FFMA R48, R19, R15, R48 ;  /* 0x0000000f13307223 */ /* 0x000fe20000000030 */
[----:B------:R-:W-:Y:S01]  /*2a40*/  IADD3 R49, PT, PT, R39, 0x480, RZ ;  /* 0x0000048027317810 */ /* 0x000fe20007ffe0ff */
[----:B------:R-:W-:Y:S01]  /*2a50*/  FFMA R34, R2, R23, R35 ;  /* 0x0000001702227223 */ /* 0x000fe20000000023 */
[-C--:B------:R-:W-:Y:S01]  /*2a60*/  FFMA R37, R17, R13.reuse, R50 ;  /* 0x0000000d11257223 */ /* 0x080fe20000000032 */
[----:B------:R-:W-:Y:S01]  /*2a70*/  FFMA R41, R18, R13, R41 ;  /* 0x0000000d12297223 */ /* 0x000fe20000000029 */
[----:B------:R-:W-:Y:S01]  /*2a80*/  FFMA R20, R2, R22, R29 ;  /* 0x0000001602147223 */ /* 0x000fe2000000001d */
[-C--:B0-----:R-:W-:Y:S01]  /*2a90*/  FFMA R13, R0, R10.reuse, R45 ;  /* 0x0000000a000d7223 */ /* 0x081fe2000000002d */
[-C--:B------:R-:W-:Y:S01]  /*2aa0*/  FFMA R12, R27, R10.reuse, R12 ;  /* 0x0000000a1b0c7223 */ /* 0x080fe2000000000c */
[C---:B------:R-:W-:Y:S01]  /*2ab0*/  FFMA R35, R17.reuse, R10, R30 ;  /* 0x0000000a11237223 */ /* 0x040fe2000000001e */
[----:B------:R-:W-:Y:S01]  /*2ac0*/  FFMA R10, R2, R15, R3 ;  /* 0x0000000f020a7223 */ /* 0x000fe20000000003 */
[----:B------:R-:W-:Y:S01]  /*2ad0*/  FFMA R29, R17, R11, R48 ;  /* 0x0000000b111d7223 */ /* 0x000fe20000000030 */
[----:B------:R-:W-:Y:S01]  /*2ae0*/  IADD3 R53, PT, PT, R39, 0x4a0, RZ ;  /* 0x000004a027357810 */ /* 0x000fe20007ffe0ff */
[----:B------:R-:W-:-:S04]  /*2af0*/  IMAD.WIDE.U32 R48, R49, 0x4, R32 ;  /* 0x0000000431307825 */ /* 0x000fc800078e0020 */
[----:B------:R-:W-:Y:S01]  /*2b00*/  FFMA R31, R27, R11, R10 ;  /* 0x0000000b1b1f7223 */ /* 0x000fe2000000000a */
[----:B------:R-:W-:Y:S01]  /*2b10*/  FFMA R36, R19, R23, R36 ;  /* 0x0000001713247223 */ /* 0x000fe20000000024 */
[-C--:B------:R-:W-:Y:S01]  /*2b20*/  FFMA R45, R0, R11.reuse, R40 ;  /* 0x0000000b002d7223 */ /* 0x080fe20000000028 */
[-C--:B------:R-:W-:Y:S01]  /*2b30*/  FFMA R13, R28, R11.reuse, R13 ;  /* 0x0000000b1c0d7223 */ /* 0x080fe2000000000d */
[-C--:B------:R-:W-:Y:S01]  /*2b40*/  FFMA R10, R25, R11.reuse, R12 ;  /* 0x0000000b190a7223 */ /* 0x080fe2000000000c */
[----:B------:R-:W-:Y:S01]  /*2b50*/  FFMA R35, R18, R11, R35 ;  /* 0x0000000b12237223 */ /* 0x000fe20000000023 */
[C---:B------:R-:W-:Y:S01]  /*2b60*/  FFMA R43, R0.reuse, R14, R43 ;  /* 0x0000000e002b7223 */ /* 0x040fe2000000002b */
[C---:B------:R-:W-:Y:S01]  /*2b70*/  FFMA R11, R0.reuse, R15, R38 ;  /* 0x0000000f000b7223 */ /* 0x040fe20000000026 */
[C---:B-1----:R-:W-:Y:S01]  /*2b80*/  FFMA R30, R0.reuse, R4, R42 ;  /* 0x00000004001e7223 */ /* 0x042fe2000000002a */
[----:B------:R-:W-:Y:S01]  /*2b90*/  FFMA R47, R0, R5, R44 ;  /* 0x00000005002f7223 */ /* 0x000fe2000000002c */
[----:B------:R-:W-:Y:S01]  /*2ba0*/  IADD3 R23, PT, PT, R39, 0x4c0, RZ ;  /* 0x000004c027177810 */ /* 0x000fe20007ffe0ff */
[--C-:B------:R-:W-:Y:S01]  /*2bb0*/  IMAD.WIDE.U32 R52, R53, 0x4, R32.reuse ;  /* 0x0000000435347825 */ /* 0x100fe200078e0020 */
[----:B------:R0:W2:Y:S03]  /*2bc0*/  LDG.E.CONSTANT R0, desc[UR8][R48.64] ;  /* 0x0000000830007981 */ /* 0x0000a6000c1e9900 */
[----:B------:R-:W-:Y:S01]  /*2bd0*/  IMAD.WIDE.U32 R22, R23, 0x4, R32 ;  /* 0x0000000417167825 */ /* 0x000fe200078e0020 */
[----:B------:R-:W3:Y:S01]  /*2be0*/  LDG.E.CONSTANT R24, desc[UR8][R52.64] ;  /* 0x0000000834187981 */ /* 0x000ee2000c1e9900 */
[----:B------:R-:W-:-:S03]  /*2bf0*/  IADD3 R51, PT, PT, R39, 0x4e0, RZ ;  /* 0x000004e027337810 */ /* 0x000fc60007ffe0ff */
[----:B------:R-:W4:Y:S01]  /*2c00*/  LDG.E.CONSTANT R3, desc[UR8][R22.64] ;  /* 0x0000000816037981 */ /* 0x000f22000c1e9900 */
[----:B0-----:R-:W-:Y:S01]  /*2c10*/  IADD3 R49, PT, PT, R39, 0x500, RZ ;  /* 0x0000050027317810 */ /* 0x001fe20007ffe0ff */
[----:B------:R-:W-:-:S04]  /*2c20*/  IMAD.WIDE.U32 R50, R51, 0x4, R32 ;  /* 0x0000000433327825 */ /* 0x000fc800078e0020 */
[C---:B------:R-:W-:Y:S01]  /*2c30*/  FFMA R42, R28.reuse, R8, R11 ;  /* 0x000000081c2a7223 */ /* 0x040fe2000000000b */
[C---:B------:R-:W-:Y:S01]  /*2c40*/  FFMA R11, R28.reuse, R5, R30 ;  /* 0x000000051c0b7223 */ /* 0x040fe2000000001e */
[C---:B------:R-:W-:Y:S01]  /*2c50*/  FFMA R43, R28.reuse, R15, R43 ;  /* 0x0000000f1c2b7223 */ /* 0x040fe2000000002b */
[C---:B------:R-:W-:Y:S01]  /*2c60*/  FFMA R12, R28.reuse, R4, R45 ;  /* 0x000000041c0c7223 */ /* 0x040fe2000000002d */
[----:B------:R-:W-:Y:S01]  /*2c70*/  FFMA R30, R28, R6, R47 ;  /* 0x000000061c1e7223 */ /* 0x000fe2000000002f */
[----:B------:R-:W-:Y:S01]  /*2c80*/  IMAD.WIDE.U32 R48, R49, 0x4, R32 ;  /* 0x0000000431307825 */ /* 0x000fe200078e0020 */
[----:B------:R-:W5:Y:S01]  /*2c90*/  LDG.E.CONSTANT R28, desc[UR8][R50.64] ;  /* 0x00000008321c7981 */ /* 0x000f62000c1e9900 */
[----:B------:R-:W-:-:S03]  /*2ca0*/  IADD3 R47, PT, PT, R39, 0x520, RZ ;  /* 0x00000520272f7810 */ /* 0x000fc60007ffe0ff */
[----:B------:R0:W5:Y:S02]  /*2cb0*/  LDG.E.CONSTANT R23, desc[UR8][R48.64] ;  /* 0x0000000830177981 */ /* 0x000164000c1e9900 */
[----:B------:R-:W-:-:S05]  /*2cc0*/  IMAD.WIDE.U32 R46, R47, 0x4, R32 ;  /* 0x000000042f2e7825 */ /* 0x000fca00078e0020 */
[----:B------:R1:W5:Y:S01]  /*2cd0*/  LDG.E.CONSTANT R22, desc[UR8][R46.64] ;  /* 0x000000082e167981 */ /* 0x000362000c1e9900 */
[----:B0-----:R-:W-:Y:S01]  /*2ce0*/  IADD3 R49, PT, PT, R39, 0x540, RZ ;  /* 0x0000054027317810 */ /* 0x001fe20007ffe0ff */
[C---:B------:R-:W-:Y:S01]  /*2cf0*/  FFMA R40, R2.reuse, R4, R13 ;  /* 0x0000000402287223 */ /* 0x040fe2000000000d */
[----:B------:R-:W-:-:S03]  /*2d00*/  FFMA R44, R2, R8, R43 ;  /* 0x00000008022c7223 */ /* 0x000fc6000000002b */
[----:B------:R-:W-:Y:S01]  /*2d10*/  IMAD.WIDE.U32 R48, R49, 0x4, R32 ;  /* 0x0000000431307825 */ /* 0x000fe200078e0020 */
[----:B-1----:R-:W-:-:S03]  /*2d20*/  IADD3 R47, PT, PT, R39, 0x560, RZ ;  /* 0x00000560272f7810 */ /* 0x002fc60007ffe0ff */
[C---:B------:R-:W-:Y:S01]  /*2d30*/  FFMA R42, R2.reuse, R9, R42 ;  /* 0x00000009022a7223 */ /* 0x040fe2000000002a */
[C---:B------:R-:W-:Y:S01]  /*2d40*/  FFMA R12, R2.reuse, R5, R12 ;  /* 0x00000005020c7223 */ /* 0x040fe2000000000c */
[C---:B------:R-:W-:Y:S01]  /*2d50*/  FFMA R13, R2.reuse, R6, R11 ;  /* 0x00000006020d7223 */ /* 0x040fe2000000000b */
[----:B------:R-:W-:Y:S01]  /*2d60*/  FFMA R30, R2, R7, R30 ;  /* 0x00000007021e7223 */ /* 0x000fe2000000001e */
[-C--:B------:R-:W-:Y:S01]  /*2d70*/  FFMA R2, R27, R14.reuse, R20 ;  /* 0x0000000e1b027223 */ /* 0x080fe20000000014 */
[----:B------:R-:W-:Y:S01]  /*2d80*/  IMAD.WIDE.U32 R46, R47, 0x4, R32 ;  /* 0x000000042f2e7825 */ /* 0x000fe200078e0020 */
[----:B------:R0:W5:Y:S03]  /*2d90*/  LDG.E.CONSTANT R20, desc[UR8][R48.64] ;  /* 0x0000000830147981 */ /* 0x000166000c1e9900 */
[-C--:B------:R-:W-:Y:S02]  /*2da0*/  FFMA R11, R17, R14.reuse, R21 ;  /* 0x0000000e110b7223 */ /* 0x080fe40000000015 */
[----:B------:R1:W5:Y:S01]  /*2db0*/  LDG.E.CONSTANT R21, desc[UR8][R46.64] ;  /* 0x000000082e157981 */ /* 0x000362000c1e9900 */
[-C--:B------:R-:W-:Y:S01]  /*2dc0*/  FFMA R43, R18, R14.reuse, R37 ;  /* 0x0000000e122b7223 */ /* 0x080fe20000000025 */
[----:B------:R-:W-:Y:S01]  /*2dd0*/  FFMA R37, R16, R14, R41 ;  /* 0x0000000e10257223 */ /* 0x000fe20000000029 */
[-C--:B------:R-:W-:Y:S01]  /*2de0*/  FFMA R34, R27, R15.reuse, R34 ;  /* 0x0000000f1b227223 */ /* 0x080fe20000000022 */
[----:B------:R-:W-:Y:S01]  /*2df0*/  IADD3 R41, PT, PT, R39, 0x580, RZ ;  /* 0x0000058027297810 */ /* 0x000fe20007ffe0ff */
[-C--:B------:R-:W-:Y:S01]  /*2e00*/  FFMA R2, R25, R15.reuse, R2 ;  /* 0x0000000f19027223 */ /* 0x080fe20000000002 */
[-C--:B------:R-:W-:Y:S01]  /*2e10*/  FFMA R39, R17, R15.reuse, R36 ;  /* 0x0000000f11277223 */ /* 0x080fe20000000024 */
[----:B------:R-:W-:Y:S01]  /*2e20*/  FFMA R34, R25, R8, R34 ;  /* 0x0000000819227223 */ /* 0x000fe20000000022 */
[-C--:B------:R-:W-:Y:S01]  /*2e30*/  FFMA R11, R18, R15.reuse, R11 ;  /* 0x0000000f120b7223 */ /* 0x080fe2000000000b */
[----:B------:R-:W-:Y:S01]  /*2e40*/  FFMA R36, R16, R15, R43 ;  /* 0x0000000f10247223 */ /* 0x000fe2000000002b */
[----:B------:R-:W-:-:S04]  /*2e50*/  IMAD.WIDE.U32 R14, R41, 0x4, R32 ;  /* 0x00000004290e7825 */ /* 0x000fc800078e0020 */
[CC--:B0-----:R-:W-:Y:S01]  /*2e60*/  FFMA R48, R19.reuse, R8.reuse, R2 ;  /* 0x0000000813307223 */ /* 0x0c1fe20000000002 */
[----:B------:R-:W-:Y:S01]  /*2e70*/  FFMA R38, R18, R8, R39 ;  /* 0x0000000812267223 */ /* 0x000fe20000000027 */
[-C--:B------:R-:W-:Y:S01]  /*2e80*/  FFMA R34, R19, R9.reuse, R34 ;  /* 0x0000000913227223 */ /* 0x080fe20000000022 */
[-C--:B-1----:R-:W-:Y:S01]  /*2e90*/  FFMA R46, R27, R4.reuse, R44 ;  /* 0x000000041b2e7223 */ /* 0x082fe2000000002c */
[----:B------:R-:W-:Y:S01]  /*2ea0*/  FFMA R50, R25, R4, R31 ;  /* 0x0000000419327223 */ /* 0x000fe2000000001f */
[C---:B------:R-:W-:Y:S01]  /*2eb0*/  FFMA R39, R16.reuse, R8, R11 ;  /* 0x0000000810277223 */ /* 0x040fe2000000000b */
[----:B------:R0:W5:Y:S01]  /*2ec0*/  LDG.E.CONSTANT R2, desc[UR8][R14.64] ;  /* 0x000000080e027981 */ /* 0x000162000c1e9900 */
[----:B------:R-:W-:Y:S01]  /*2ed0*/  FFMA R38, R16, R9, R38 ;  /* 0x0000000910267223 */ /* 0x000fe20000000026 */
[-C--:B------:R-:W-:Y:S01]  /*2ee0*/  FFMA R44, R19, R4.reuse, R10 ;  /* 0x00000004132c7223 */ /* 0x080fe2000000000a */
[-C--:B------:R-:W-:Y:S01]  /*2ef0*/  FFMA R31, R17, R4.reuse, R48 ;  /* 0x00000004111f7223 */ /* 0x080fe20000000030 */
[----:B------:R-:W1:Y:S01]  /*2f00*/  LDS.128 R8, [UR7+0x210] ;  /* 0x00021007ff087984 */ /* 0x000e620008000c00 */
[-C--:B------:R-:W-:Y:S01]  /*2f10*/  FFMA R42, R27, R5.reuse, R42 ;  /* 0x000000051b2a7223 */ /* 0x080fe2000000002a */
[C---:B------:R-:W-:Y:S01]  /*2f20*/  FFMA R29, R18.reuse, R4, R29 ;  /* 0x00000004121d7223 */ /* 0x040fe2000000001d */
[-C--:B------:R-:W-:Y:S01]  /*2f30*/  FFMA R31, R18, R5.reuse, R31 ;  /* 0x00000005121f7223 */ /* 0x080fe2000000001f */
[-C--:B0-----:R-:W-:Y:S01]  /*2f40*/  FFMA R15, R17, R5.reuse, R34 ;  /* 0x00000005110f7223 */ /* 0x081fe20000000022 */
[C---:B------:R-:W-:Y:S01]  /*2f50*/  FFMA R46, R25.reuse, R5, R46 ;  /* 0x00000005192e7223 */ /* 0x040fe2000000002e */
[----:B------:R-:W-:-:S02]  /*2f60*/  FFMA R42, R25, R6, R42 ;  /* 0x00000006192a7223 */ /* 0x000fc4000000002a */
[-C--:B------:R-:W-:Y:S01]  /*2f70*/  FFMA R15, R18, R6.reuse, R15 ;  /* 0x00000006120f7223 */ /* 0x080fe2000000000f */
[CC--:B------:R-:W-:Y:S01]  /*2f80*/  FFMA R34, R16.reuse, R5.reuse, R29 ;  /* 0x0000000510227223 */ /* 0x0c0fe2000000001d */
[C---:B------:R-:W-:Y:S01]  /*2f90*/  FFMA R29, R16.reuse, R6, R31 ;  /* 0x00000006101d7223 */ /* 0x040fe2000000001f */
[C---:B------:R-:W-:Y:S01]  /*2fa0*/  FFMA R35, R16.reuse, R4, R35 ;  /* 0x0000000410237223 */ /* 0x040fe20000000023 */
[C---:B------:R-:W-:Y:S01]  /*2fb0*/  FFMA R14, R19.reuse, R5, R50 ;  /* 0x00000005130e7223 */ /* 0x040fe20000000032 */
[C---:B------:R-:W-:Y:S01]  /*2fc0*/  FFMA R46, R19.reuse, R6, R46 ;  /* 0x00000006132e7223 */ /* 0x040fe2000000002e */
[-C--:B------:R-:W-:Y:S01]  /*2fd0*/  FFMA R42, R19, R7.reuse, R42 ;  /* 0x00000007132a7223 */ /* 0x080fe2000000002a */
[----:B------:R-:W-:Y:S02]  /*2fe0*/  FFMA R31, R16, R7, R15 ;  /* 0x00000007101f7223 */ /* 0x000fe4000000000f */
[----:B------:R-:W0:Y:S01]  /*2ff0*/  LDS.128 R4, [UR7+0x220] ;  /* 0x00022007ff047984 */ /* 0x000e220008000c00 */
[-C--:B-1----:R-:W-:Y:S01]  /*3000*/  FFMA R40, R27, R8.reuse, R40 ;  /* 0x000000081b287223 */ /* 0x082fe20000000028 */
[----:B------:R-:W-:Y:S01]  /*3010*/  FFMA R15, R17, R8, R44 ;  /* 0x00000008110f7223 */ /* 0x000fe2000000002c */
[C---:B------:R-:W-:Y:S01]  /*3020*/  FFMA R41, R27.reuse, R9, R12 ;  /* 0x000000091b297223 */ /* 0x040fe2000000000c */
[CC--:B------:R-:W-:Y:S01]  /*3030*/  FFMA R12, R27.reuse, R10.reuse, R13 ;  /* 0x0000000a1b0c7223 */ /* 0x0c0fe2000000000d */
[----:B------:R-:W-:Y:S01]  /*3040*/  FFMA R13, R27, R11, R30 ;  /* 0x0000000b1b0d7223 */ /* 0x000fe2000000001e */
[-C--:B------:R-:W-:Y:S01]  /*3050*/  FFMA R27, R17, R9.reuse, R14 ;  /* 0x00000009111b7223 */ /* 0x080fe2000000000e */
[CC--:B------:R-:W-:Y:S01]  /*3060*/  FFMA R40, R25.reuse, R9.reuse, R40 ;  /* 0x0000000919287223 */ /* 0x0c0fe20000000028 */
[C---:B------:R-:W-:Y:S01]  /*3070*/  FFMA R15, R18.reuse, R9, R15 ;  /* 0x00000009120f7223 */ /* 0x040fe2000000000f */
[-C--:B------:R-:W-:Y:S01]  /*3080*/  FFMA R8, R25, R10.reuse, R41 ;  /* 0x0000000a19087223 */ /* 0x080fe20000000029 */
[-C--:B------:R-:W-:Y:S01]  /*3090*/  FFMA R41, R18, R10.reuse, R27 ;  /* 0x0000000a12297223 */ /* 0x080fe2000000001b */
[-C--:B------:R-:W-:Y:S01]  /*30a0*/  FFMA R9, R19, R10.reuse, R40 ;  /* 0x0000000a13097223 */ /* 0x080fe20000000028 */
[-C--:B------:R-:W-:Y:S01]  /*30b0*/  FFMA R43, R17, R10.reuse, R46 ;  /* 0x0000000a112b7223 */ /* 0x080fe2000000002e */
[----:B------:R-:W-:Y:S01]  /*30c0*/  FFMA R27, R16, R10, R15 ;  /* 0x0000000a101b7223 */ /* 0x000fe2000000000f */
[C---:B------:R-:W-:Y:S01]  /*30d0*/  FFMA R10, R25.reuse, R11, R12 ;  /* 0x0000000b190a7223 */ /* 0x040fe2000000000c */
[----:B0-----:R-:W-:-:S02]  /*30e0*/  FFMA R40, R25, R4, R13 ;  /* 0x0000000419287223 */ /* 0x001fc4000000000d */
[----:B------:R-:W0:Y:S01]  /*30f0*/  LDS.128 R12, [UR7+0x230] ;  /* 0x00023007ff0c7984 */ /* 0x000e220008000c00 */
[-C--:B------:R-:W-:Y:S01]  /*3100*/  FFMA R8, R19, R11.reuse, R8 ;  /* 0x0000000b13087223 */ /* 0x080fe20000000008 */
[----:B------:R-:W-:Y:S01]  /*3110*/  FFMA R9, R17, R6, R9 ;  /* 0x0000000611097223 */ /* 0x000fe20000000009 */
[----:B------:R-:W-:Y:S01]  /*3120*/  FFMA R30, R16, R11, R41 ;  /* 0x0000000b101e7223 */ /* 0x000fe20000000029 */
[CC--:B------:R-:W-:Y:S01]  /*3130*/  FFMA R6, R19.reuse, R4.reuse, R10 ;  /* 0x0000000413067223 */ /* 0x0c0fe2000000000a */
[----:B------:R-:W-:Y:S01]  /*3140*/  FFMA R40, R19, R5, R40 ;  /* 0x0000000513287223 */ /* 0x000fe20000000028 */
[CC--:B------:R-:W-:Y:S01]  /*3150*/  FFMA R25, R17.reuse, R11.reuse, R42 ;  /* 0x0000000b11197223 */ /* 0x0c0fe2000000002a */
[C---:B------:R-:W-:Y:S01]  /*3160*/  FFMA R43, R18.reuse, R11, R43 ;  /* 0x0000000b122b7223 */ /* 0x040fe2000000002b */
[CC--:B------:R-:W-:Y:S01]  /*3170*/  FFMA R19, R17.reuse, R7.reuse, R8 ;  /* 0x0000000711137223 */ /* 0x0c0fe20000000008 */
[C---:B------:R-:W-:Y:S02]  /*3180*/  FFMA R41, R18.reuse, R7, R9 ;  /* 0x0000000712297223 */ /* 0x040fe40000000009 */
[----:B------:R-:W2:Y:S01]  /*3190*/  LDS.128 R8, [UR7+0x240] ;  /* 0x00024007ff087984 */ /* 0x000ea20008000c00 */
[-C--:B------:R-:W-:Y:S01]  /*31a0*/  FFMA R42, R18, R4.reuse, R25 ;  /* 0x00000004122a7223 */ /* 0x080fe20000000019 */
[C---:B------:R-:W-:Y:S01]  /*31b0*/  FFMA R25, R16.reuse, R4, R43 ;  /* 0x0000000410197223 */ /* 0x040fe2000000002b */
[CC--:B0-----:R-:W-:Y:S01]  /*31c0*/  FFMA R6, R17.reuse, R12.reuse, R6 ;  /* 0x0000000c11067223 */ /* 0x0c1fe20000000006 */
[----:B------:R-:W-:Y:S01]  /*31d0*/  FFMA R17, R17, R13, R40 ;  /* 0x0000000d11117223 */ /* 0x000fe20000000028 */
[----:B------:R-:W-:Y:S01]  /*31e0*/  FFMA R40, R16, R5, R42 ;  /* 0x0000000510287223 */ /* 0x000fe2000000002a */
[C---:B------:R-:W-:Y:S01]  /*31f0*/  FFMA R42, R18.reuse, R12, R19 ;  /* 0x0000000c122a7223 */ /* 0x040fe20000000013 */
[CC--:B------:R-:W-:Y:S01]  /*3200*/  FFMA R45, R18.reuse, R13.reuse, R6 ;  /* 0x0000000d122d7223 */ /* 0x0c0fe20000000006 */
[----:B------:R-:W-:Y:S01]  /*3210*/  FFMA R18, R18, R14, R17 ;  /* 0x0000000e12127223 */ /* 0x000fe20000000011 */
[----:B------:R-:W0:Y:S01]  /*3220*/  LDS.128 R4, [UR7+0x250] ;  /* 0x00025007ff047984 */ /* 0x000e220008000c00 */
[C---:B------:R-:W-:Y:S01]  /*3230*/  FFMA R43, R16.reuse, R13, R42 ;  /* 0x0000000d102b7223 */ /* 0x040fe2000000002a */
[C---:B------:R-:W-:Y:S01]  /*3240*/  FFMA R41, R16.reuse, R12, R41 ;  /* 0x0000000c10297223 */ /* 0x040fe20000000029 */
[C---:B------:R-:W-:Y:S01]  /*3250*/  FFMA R45, R16.reuse, R14, R45 ;  /* 0x0000000e102d7223 */ /* 0x040fe2000000002d */
[----:B------:R-:W-:-:S02]  /*3260*/  FFMA R42, R16, R15, R18 ;  /* 0x0000000f102a7223 */ /* 0x000fc40000000012 */
[----:B------:R-:W1:Y:S01]  /*3270*/  LDS.128 R16, [UR7+0x260] ;  /* 0x00026007ff107984 */ /* 0x000e620008000c00 */
[CC--:B--2---:R-:W-:Y:S01]  /*3280*/  FFMA R13, R0.reuse, R9.reuse, R36 ;  /* 0x00000009000d7223 */ /* 0x0c4fe20000000024 */
[C---:B------:R-:W-:Y:S01]  /*3290*/  FFMA R37, R0.reuse, R8, R37 ;  /* 0x0000000800257223 */ /* 0x040fe20000000025 */
[-C--:B------:R-:W-:Y:S02]  /*32a0*/  FFMA R39, R0, R10.reuse, R39 ;  /* 0x0000000a00277223 */ /* 0x080fe40000000027 */
[CC--:B---3--:R-:W-:Y:S01]  /*32b0*/  FFMA R12, R24.reuse, R10.reuse, R13 ;  /* 0x0000000a180c7223 */ /* 0x0c8fe2000000000d */
[----:B------:R-:W-:Y:S01]  /*32c0*/  FFMA R8, R24, R9, R37 ;  /* 0x0000000918087223 */ /* 0x000fe20000000025 */
[-C--:B------:R-:W-:Y:S01]  /*32d0*/  FFMA R37, R0, R11.reuse, R38 ;  /* 0x0000000b00257223 */ /* 0x080fe20000000026 */
[-C--:B------:R-:W-:Y:S01]  /*32e0*/  FFMA R39, R24, R11.reuse, R39 ;  /* 0x0000000b18277223 */ /* 0x080fe20000000027 */
[C---:B----4-:R-:W-:Y:S02]  /*32f0*/  FFMA R11, R3.reuse, R11, R12 ;  /* 0x0000000b030b7223 */ /* 0x050fe4000000000c */
[----:B------:R-:W2:Y:S01]  /*3300*/  LDS.128 R12, [UR7+0x270] ;  /* 0x00027007ff0c7984 */ /* 0x000ea20008000c00 */
[C---:B------:R-:W-:Y:S01]  /*3310*/  FFMA R9, R3.reuse, R10, R8 ;  /* 0x0000000a03097223 */ /* 0x040fe20000000008 */
[----:B0-----:R-:W-:Y:S01]  /*3320*/  FFMA R35, R0, R6, R35 ;  /* 0x0000000600237223 */ /* 0x001fe20000000023 */
[-C--:B------:R-:W-:Y:S01]  /*3330*/  FFMA R8, R24, R4.reuse, R37 ;  /* 0x0000000418087223 */ /* 0x080fe20000000025 */
[-C--:B------:R-:W-:Y:S01]  /*3340*/  FFMA R37, R0, R7.reuse, R34 ;  /* 0x0000000700257223 */ /* 0x080fe20000000022 */
[----:B------:R-:W-:Y:S01]  /*3350*/  FFMA R39, R3, R4, R39 ;  /* 0x0000000403277223 */ /* 0x000fe20000000027 */
[----:B-----5:R-:W-:Y:S01]  /*3360*/  FFMA R6, R28, R6, R9 ;  /* 0x000000061c067223 */ /* 0x020fe20000000009 */
[-C--:B------:R-:W-:Y:S01]  /*3370*/  FFMA R34, R24, R7.reuse, R35 ;  /* 0x0000000718227223 */ /* 0x080fe20000000023 */
[----:B------:R-:W-:-:S02]  /*3380*/  FFMA R4, R28, R7, R11 ;  /* 0x000000071c047223 */ /* 0x000fc4000000000b */
[----:B------:R-:W-:Y:S01]  /*3390*/  FFMA R7, R23, R7, R6 ;  /* 0x0000000717077223 */ /* 0x000fe20000000006 */
[-C--:B-1----:R-:W-:Y:S01]  /*33a0*/  FFMA R6, R24, R16.reuse, R37 ;  /* 0x0000001018067223 */ /* 0x082fe20000000025 */
[C---:B------:R-:W-:Y:S01]  /*33b0*/  FFMA R5, R3.reuse, R5, R8 ;  /* 0x0000000503057223 */ /* 0x040fe20000000008 */
[-C--:B------:R-:W-:Y:S01]  /*33c0*/  FFMA R29, R0, R16.reuse, R29 ;  /* 0x00000010001d7223 */ /* 0x080fe2000000001d */
[----:B------:R-:W0:Y:S01]  /*33d0*/  LDS.128 R8, [UR7+0x280] ;  /* 0x00028007ff087984 */ /* 0x000e220008000c00 */
[-C--:B------:R-:W-:Y:S01]  /*33e0*/  FFMA R37, R3, R16.reuse, R34 ;  /* 0x0000001003257223 */ /* 0x080fe20000000022 */
        /* <DEDUP_REMOVED lines=8> */
[----:B------:R-:W-:Y:S01]  /*3470*/  FFMA R49, R22, R17, R49 ;  /* 0x0000001116317223 */ /* 0x000fe20000000031 */
[-C--:B------:R-:W-:Y:S01]  /*3480*/  FFMA R16, R24, R18.reuse, R31 ;  /* 0x0000001218107223 */ /* 0x080fe2000000001f */
[-C--:B------:R-:W-:Y:S01]  /*3490*/  FFMA R17, R3, R18.reuse, R4 ;  /* 0x0000001203117223 */ /* 0x080fe20000000004 */
[----:B------:R-:W-:-:S02]  /*34a0*/  FFMA R31, R23, R18, R6 ;  /* 0x00000012171f7223 */ /* 0x000fc40000000006 */
[----:B------:R-:W1:Y:S01]  /*34b0*/  LDS.128 R4, [UR7+0x290] ;  /* 0x00029007ff047984 */ /* 0x000e620008000c00 */
[-C--:B------:R-:W-:Y:S01]  /*34c0*/  FFMA R29, R3, R19.reuse, R16 ;  /* 0x00000013031d7223 */ /* 0x080fe20000000010 */
[C---:B------:R-:W-:Y:S01]  /*34d0*/  FFMA R35, R22.reuse, R18, R35 ;  /* 0x0000001216237223 */ /* 0x040fe20000000023 */
[----:B------:R-:W-:Y:S01]  /*34e0*/  FFMA R31, R22, R19, R31 ;  /* 0x00000013161f7223 */ /* 0x000fe2000000001f */
[-C--:B--2---:R-:W-:Y:S01]  /*34f0*/  FFMA R27, R0, R12.reuse, R27 ;  /* 0x0000000c001b7223 */ /* 0x084fe2000000001b */
        /* <DEDUP_REMOVED lines=12> */
[----:B------:R-:W-:Y:S02]  /*35c0*/  IMAD R34, R13, 0x900, R26 ;  /* 0x000009000d227824 */ /* 0x000fe400078e021a */
[----:B------:R-:W-:Y:S01]  /*35d0*/  FFMA R19, R23, R14, R12 ;  /* 0x0000000e17137223 */ /* 0x000fe2000000000c */
[-C--:B0-----:R-:W-:Y:S01]  /*35e0*/  FFMA R18, R20, R10.reuse, R27 ;  /* 0x0000000a14127223 */ /* 0x081fe2000000001b */
[-C--:B------:R-:W-:Y:S01]  /*35f0*/  FFMA R41, R0, R10.reuse, R41 ;  /* 0x0000000a00297223 */ /* 0x080fe20000000029 */
[----:B------:R-:W-:Y:S01]  /*3600*/  IADD3 R49, PT, PT, R34, 0x5a0, RZ ;  /* 0x000005a022317810 */ /* 0x000fe20007ffe0ff */
[----:B------:R-:W-:Y:S01]  /*3610*/  FFMA R36, R28, R10, R37 ;  /* 0x0000000a1c247223 */ /* 0x000fe20000000025 */
[-C--:B------:R-:W-:Y:S01]  /*3620*/  FFMA R27, R3, R15.reuse, R30 ;  /* 0x0000000f031b7223 */ /* 0x080fe2000000001e */
[----:B------:R-:W-:Y:S01]  /*3630*/  FFMA R19, R22, R15, R19 ;  /* 0x0000000f16137223 */ /* 0x000fe20000000013 */
[----:B------:R-:W-:Y:S01]  /*3640*/  IADD3 R53, PT, PT, R34, 0x5c0, RZ ;  /* 0x000005c022357810 */ /* 0x000fe20007ffe0ff */
[----:B------:R-:W-:Y:S01]  /*3650*/  FFMA R13, R0, R11, R43 ;  /* 0x0000000b000d7223 */ /* 0x000fe2000000002b */
[----:B------:R-:W-:-:S04]  /*3660*/  IMAD.WIDE.U32 R48, R49, 0x4, R32 ;  /* 0x0000000431307825 */ /* 0x000fc800078e0020 */
[-C--:B------:R-:W-:Y:S01]  /*3670*/  FFMA R43, R24, R11.reuse, R41 ;  /* 0x0000000b182b7223 */ /* 0x080fe20000000029 */
[-C--:B------:R-:W-:Y:S01]  /*3680*/  FFMA R30, R28, R11.reuse, R27 ;  /* 0x0000000b1c1e7223 */ /* 0x080fe2000000001b */
[-C--:B------:R-:W-:Y:S01]  /*3690*/  FFMA R37, R23, R11.reuse, R36 ;  /* 0x0000000b17257223 */ /* 0x080fe20000000024 */
[-C--:B------:R-:W-:Y:S01]  /*36a0*/  FFMA R10, R20, R11.reuse, R19 ;  /* 0x0000000b140a7223 */ /* 0x080fe20000000013 */
[----:B------:R-:W-:Y:S01]  /*36b0*/  FFMA R11, R21, R11, R18 ;  /* 0x0000000b150b7223 */ /* 0x000fe20000000012 */
[C---:B-1----:R-:W-:Y:S01]  /*36c0*/  FFMA R18, R0.reuse, R4, R45 ;  /* 0x0000000400127223 */ /* 0x042fe2000000002d */
[C---:B------:R-:W-:Y:S01]  /*36d0*/  FFMA R19, R0.reuse, R14, R25 ;  /* 0x0000000e00137223 */ /* 0x040fe20000000019 */
[C---:B------:R-:W-:Y:S01]  /*36e0*/  FFMA R47, R0.reuse, R15, R40 ;  /* 0x0000000f002f7223 */ /* 0x040fe20000000028 */
[----:B------:R-:W-:Y:S01]  /*36f0*/  FFMA R41, R0, R5, R42 ;  /* 0x0000000500297223 */ /* 0x000fe2000000002a */
[C---:B------:R-:W-:Y:S01]  /*3700*/  IADD3 R45, PT, PT, R34.reuse, 0x5e0, RZ ;  /* 0x000005e0222d7810 */ /* 0x040fe20007ffe0ff */
[----:B------:R-:W-:Y:S01]  /*3710*/  IMAD.WIDE.U32 R52, R53, 0x4, R32 ;  /* 0x0000000435347825 */ /* 0x000fe200078e0020 */
[----:B------:R0:W2:Y:S01]  /*3720*/  LDG.E.CONSTANT R0, desc[UR8][R48.64] ;  /* 0x0000000830007981 */ /* 0x0000a2000c1e9900 */
[----:B------:R-:W-:-:S02]  /*3730*/  IADD3 R51, PT, PT, R34, 0x600, RZ ;  /* 0x0000060022337810 */ /* 0x000fc40007ffe0ff */
[--C-:B------:R-:W-:Y:S01]  /*3740*/  IMAD.WIDE.U32 R44, R45, 0x4, R32.reuse ;  /* 0x000000042d2c7825 */ /* 0x100fe200078e0020 */
[----:B------:R-:W3:Y:S04]  /*3750*/  LDG.E.CONSTANT R27, desc[UR8][R52.64] ;  /* 0x00000008341b7981 */ /* 0x000ee8000c1e9900 */
[----:B------:R-:W4:Y:S01]  /*3760*/  LDG.E.CONSTANT R25, desc[UR8][R44.64] ;  /* 0x000000082c197981 */ /* 0x000f22000c1e9900 */
[----:B------:R-:W-:Y:S01]  /*3770*/  IMAD.WIDE.U32 R50, R51, 0x4, R32 ;  /* 0x0000000433327825 */ /* 0x000fe200078e0020 */
[----:B0-----:R-:W-:-:S03]  /*3780*/  IADD3 R49, PT, PT, R34, 0x620, RZ ;  /* 0x0000062022317810 */ /* 0x001fc60007ffe0ff */
[C---:B------:R-:W-:Y:S01]  /*3790*/  FFMA R40, R24.reuse, R15, R19 ;  /* 0x0000000f18287223 */ /* 0x040fe20000000013 */
[----:B------:R-:W-:Y:S01]  /*37a0*/  FFMA R36, R24, R8, R47 ;  /* 0x0000000818247223 */ /* 0x000fe2000000002f */
[----:B------:R-:W5:Y:S01]  /*37b0*/  LDG.E.CONSTANT R19, desc[UR8][R50.64] ;  /* 0x0000000832137981 */ /* 0x000f62000c1e9900 */
[----:B------:R-:W-:-:S04]  /*37c0*/  IMAD.WIDE.U32 R48, R49, 0x4, R32 ;  /* 0x0000000431307825 */ /* 0x000fc800078e0020 */
[----:B------:R-:W-:Y:S01]  /*37d0*/  FFMA R12, R24, R4, R13 ;  /* 0x00000004180c7223 */ /* 0x000fe2000000000d */
[----:B------:R-:W-:Y:S01]  /*37e0*/  IADD3 R47, PT, PT, R34, 0x640, RZ ;  /* 0x00000640222f7810 */ /* 0x000fe20007ffe0ff */
[C---:B------:R-:W-:Y:S01]  /*37f0*/  FFMA R13, R24.reuse, R5, R18 ;  /* 0x00000005180d7223 */ /* 0x040fe20000000012 */
[----:B------:R-:W-:Y:S02]  /*3800*/  FFMA R38, R24, R6, R41 ;  /* 0x0000000618267223 */ /* 0x000fe40000000029 */
[----:B------:R0:W5:Y:S01]  /*3810*/  LDG.E.CONSTANT R24, desc[UR8][R48.64] ;  /* 0x0000000830187981 */ /* 0x000162000c1e9900 */
[----:B------:R-:W-:-:S05]  /*3820*/  IMAD.WIDE.U32 R46, R47, 0x4, R32 ;  /* 0x000000042f2e7825 */ /* 0x000fca00078e0020 */
[----:B------:R1:W5:Y:S01]  /*3830*/  LDG.E.CONSTANT R18, desc[UR8][R46.64] ;  /* 0x000000082e127981 */ /* 0x000362000c1e9900 */
[----:B0-----:R-:W-:Y:S01]  /*3840*/  IADD3 R49, PT, PT, R34, 0x660, RZ ;  /* 0x0000066022317810 */ /* 0x001fe20007ffe0ff */
[C---:B------:R-:W-:Y:S01]  /*3850*/  FFMA R40, R3.reuse, R8, R40 ;  /* 0x0000000803287223 */ /* 0x040fe20000000028 */
[----:B------:R-:W-:-:S03]  /*3860*/  FFMA R45, R3, R9, R36 ;  /* 0x00000009032d7223 */ /* 0x000fc60000000024 */
[----:B------:R-:W-:-:S04]  /*3870*/  IMAD.WIDE.U32 R48, R49, 0x4, R32 ;  /* 0x0000000431307825 */ /* 0x000fc800078e0020 */
[C---:B------:R-:W-:Y:S01]  /*3880*/  FFMA R43, R3.reuse, R4, R43 ;  /* 0x00000004032b7223 */ /* 0x040fe2000000002b */
[C---:B------:R-:W-:Y:S01]  /*3890*/  FFMA R12, R3.reuse, R5, R12 ;  /* 0x00000005030c7223 */ /* 0x040fe2000000000c */
[C---:B------:R-:W-:Y:S01]  /*38a0*/  FFMA R13, R3.reuse, R6, R13 ;  /* 0x00000006030d7223 */ /* 0x040fe2000000000d */
[----:B------:R-:W-:Y:S01]  /*38b0*/  FFMA R38, R3, R7, R38 ;  /* 0x0000000703267223 */ /* 0x000fe20000000026 */
[-C--:B------:R-:W-:Y:S02]  /*38c0*/  FFMA R3, R21, R14.reuse, R16 ;  /* 0x0000000e15037223 */ /* 0x080fe40000000010 */
[----:B------:R-:W5:Y:S01]  /*38d0*/  LDG.E.CONSTANT R16, desc[UR8][R48.64] ;  /* 0x0000000830107981 */ /* 0x000f62000c1e9900 */
[----:B-1----:R-:W-:Y:S01]  /*38e0*/  IADD3 R47, PT, PT, R34, 0x680, RZ ;  /* 0x00000680222f7810 */ /* 0x002fe20007ffe0ff */
[----:B------:R-:W-:-:S04]  /*38f0*/  FFMA R36, R28, R14, R17 ;  /* 0x0000000e1c247223 */ /* 0x000fc80000000011 */
[----:B------:R-:W-:-:S05]  /*3900*/  IMAD.WIDE.U32 R46, R47, 0x4, R32 ;  /* 0x000000042f2e7825 */ /* 0x000fca00078e0020 */
[----:B------:R0:W5:Y:S01]  /*3910*/  LDG.E.CONSTANT R17, desc[UR8][R46.64] ;  /* 0x000000082e117981 */ /* 0x000162000c1e9900 */
[-C--:B------:R-:W-:Y:S01]  /*3920*/  FFMA R42, R20, R14.reuse, R35 ;  /* 0x0000000e142a7223 */ /* 0x080fe20000000023 */
[----:B------:R-:W-:Y:S01]  /*3930*/  FFMA R39, R2, R14, R39 ;  /* 0x0000000e02277223 */ /* 0x000fe20000000027 */
[-C--:B------:R-:W-:Y:S01]  /*3940*/  FFMA R14, R28, R15.reuse, R29 ;  /* 0x0000000f1c0e7223 */ /* 0x080fe2000000001d */
[----:B------:R-:W-:Y:S01]  /*3950*/  IADD3 R41, PT, PT, R34, 0x6a0, RZ ;  /* 0x000006a022297810 */ /* 0x000fe20007ffe0ff */
[-C--:B------:R-:W-:Y:S01]  /*3960*/  FFMA R35, R23, R15.reuse, R36 ;  /* 0x0000000f17237223 */ /* 0x080fe20000000024 */
[-C--:B------:R-:W-:Y:S01]  /*3970*/  FFMA R36, R20, R15.reuse, R31 ;  /* 0x0000000f14247223 */ /* 0x080fe2000000001f */
[-C--:B------:R-:W-:Y:S01]  /*3980*/  FFMA R29, R21, R15.reuse, R42 ;  /* 0x0000000f151d7223 */ /* 0x080fe2000000002a */
[-C--:B------:R-:W-:Y:S01]  /*3990*/  FFMA R31, R23, R8.reuse, R14 ;  /* 0x00000008171f7223 */ /* 0x080fe2000000000e */
[----:B------:R-:W-:Y:S01]  /*39a0*/  FFMA R34, R2, R15, R3 ;  /* 0x0000000f02227223 */ /* 0x000fe20000000003 */
[----:B------:R-:W-:Y:S01]  /*39b0*/  FFMA R35, R22, R8, R35 ;  /* 0x0000000816237223 */ /* 0x000fe20000000023 */
[----:B------:R-:W-:-:S04]  /*39c0*/  IMAD.WIDE.U32 R14, R41, 0x4, R32 ;  /* 0x00000004290e7825 */ /* 0x000fc800078e0020 */
[-C--:B------:R-:W-:Y:S01]  /*39d0*/  FFMA R36, R21, R8.reuse, R36 ;  /* 0x0000000815247223 */ /* 0x080fe20000000024 */
[----:B------:R-:W-:Y:S01]  /*39e0*/  FFMA R41, R2, R8, R29 ;  /* 0x0000000802297223 */ /* 0x000fe2000000001d */
[CC--:B------:R-:W-:Y:S01]  /*39f0*/  FFMA R29, R22.reuse, R9.reuse, R31 ;  /* 0x00000009161d7223 */ /* 0x0c0fe2000000001f */
[-C--:B0-----:R-:W-:Y:S01]  /*3a00*/  FFMA R47, R23, R4.reuse, R30 ;  /* 0x00000004172f7223 */ /* 0x081fe2000000001e */
[-C--:B------:R-:W-:Y:S01]  /*3a10*/  FFMA R31, R22, R4.reuse, R37 ;  /* 0x00000004161f7223 */ /* 0x080fe20000000025 */
[-C--:B------:R-:W-:Y:S01]  /*3a20*/  FFMA R30, R20, R4.reuse, R35 ;  /* 0x00000004141e7223 */ /* 0x080fe20000000023 */
[C---:B------:R-:W-:Y:S01]  /*3a30*/  FFMA R36, R2.reuse, R9, R36 ;  /* 0x0000000902247223 */ /* 0x040fe20000000024 */
[CC--:B------:R-:W-:Y:S01]  /*3a40*/  FFMA R35, R21.reuse, R4.reuse, R10 ;  /* 0x0000000415237223 */ /* 0x0c0fe2000000000a */
[-C--:B------:R-:W-:Y:S01]  /*3a50*/  FFMA R37, R2, R4.reuse, R11 ;  /* 0x0000000402257223 */ /* 0x080fe2000000000b */
[C---:B------:R-:W-:Y:S01]  /*3a60*/  FFMA R40, R28.reuse, R4, R40 ;  /* 0x000000041c287223 */ /* 0x040fe20000000028 */
[----:B------:R-:W0:Y:S01]  /*3a70*/  LDS.128 R8, [UR7+0x2a0] ;  /* 0x0002a007ff087984 */ /* 0x000e220008000c00 */
[-C--:B------:R-:W-:Y:S01]  /*3a80*/  FFMA R4, R28, R5.reuse, R45 ;  /* 0x000000051c047223 */ /* 0x080fe2000000002d */
[-C--:B------:R-:W-:Y:S01]  /*3a90*/  FFMA R29, R20, R5.reuse, R29 ;  /* 0x00000005141d7223 */ /* 0x080fe2000000001d */
[-C--:B------:R-:W-:Y:S01]  /*3aa0*/  FFMA R49, R21, R5.reuse, R30 ;  /* 0x0000000515317223 */ /* 0x080fe2000000001e */
[CC--:B------:R-:W-:Y:S01]  /*3ab0*/  FFMA R45, R23.reuse, R5.reuse, R40 ;  /* 0x00000005172d7223 */ /* 0x0c0fe20000000028 */
[C---:B------:R-:W-:Y:S01]  /*3ac0*/  FFMA R30, R2.reuse, R5, R35 ;  /* 0x00000005021e7223 */ /* 0x040fe20000000023 */
[-C--:B------:R-:W-:Y:S01]  /*3ad0*/  FFMA R4, R23, R6.reuse, R4 ;  /* 0x0000000617047223 */ /* 0x080fe20000000004 */
[-C--:B------:R-:W-:Y:S01]  /*3ae0*/  FFMA R35, R21, R6.reuse, R29 ;  /* 0x0000000615237223 */ /* 0x080fe2000000001d */
[----:B------:R1:W5:Y:S01]  /*3af0*/  LDG.E.CONSTANT R3, desc[UR8][R14.64] ;  /* 0x000000080e037981 */ /* 0x000362000c1e9900 */
[----:B------:R-:W-:-:S02]  /*3b00*/  FFMA R29, R2, R6, R49 ;  /* 0x00000006021d7223 */ /* 0x000fc40000000031 */
[----:B------:R-:W-:Y:S01]  /*3b10*/  FFMA R35, R2, R7, R35 ;  /* 0x0000000702237223 */ /* 0x000fe20000000023 */
[C---:B-1----:R-:W-:Y:S01]  /*3b20*/  FFMA R15, R22.reuse, R5, R47 ;  /* 0x00000005160f7223 */ /* 0x042fe2000000002f */
[C---:B------:R-:W-:Y:S01]  /*3b30*/  FFMA R47, R22.reuse, R6, R45 ;  /* 0x00000006162f7223 */ /* 0x040fe2000000002d */
[----:B------:R-:W-:Y:S02]  /*3b40*/  FFMA R45, R22, R7, R4 ;  /* 0x00000007162d7223 */ /* 0x000fe40000000004 */
[----:B------:R-:W1:Y:S01]  /*3b50*/  LDS.128 R4, [UR7+0x2b0] ;  /* 0x0002b007ff047984 */ /* 0x000e620008000c00 */
[-C--:B0-----:R-:W-:Y:S01]  /*3b60*/  FFMA R14, R28, R8.reuse, R43 ;  /* 0x000000081c0e7223 */ /* 0x081fe2000000002b */
[----:B------:R-:W-:Y:S01]  /*3b70*/  FFMA R8, R20, R8, R31 ;  /* 0x0000000814087223 */ /* 0x000fe2000000001f */
[CC--:B------:R-:W-:Y:S01]  /*3b80*/  FFMA R49, R28.reuse, R9.reuse, R12 ;  /* 0x000000091c317223 */ /* 0x0c0fe2000000000c */
[-C--:B------:R-:W-:Y:S01]  /*3b90*/  FFMA R12, R28, R10.reuse, R13 ;  /* 0x0000000a1c0c7223 */ /* 0x080fe2000000000d */
[-C--:B------:R-:W-:Y:S01]  /*3ba0*/  FFMA R31, R23, R9.reuse, R14 ;  /* 0x00000009171f7223 */ /* 0x080fe2000000000e */
[----:B------:R-:W-:Y:S01]  /*3bb0*/  FFMA R14, R20, R9, R15 ;  /* 0x00000009140e7223 */ /* 0x000fe2000000000f */
[----:B------:R-:W-:Y:S01]  /*3bc0*/  FFMA R13, R28, R11, R38 ;  /* 0x0000000b1c0d7223 */ /* 0x000fe20000000026 */
[----:B------:R-:W-:Y:S01]  /*3bd0*/  FFMA R15, R21, R9, R8 ;  /* 0x00000009150f7223 */ /* 0x000fe20000000008 */
[-C--:B------:R-:W-:Y:S01]  /*3be0*/  FFMA R9, R22, R10.reuse, R31 ;  /* 0x0000000a16097223 */ /* 0x080fe2000000001f */
[-C--:B------:R-:W-:Y:S01]  /*3bf0*/  FFMA R49, R23, R10.reuse, R49 ;  /* 0x0000000a17317223 */ /* 0x080fe20000000031 */
[-C--:B------:R-:W-:Y:S01]  /*3c00*/  FFMA R8, R20, R10.reuse, R47 ;  /* 0x0000000a14087223 */ /* 0x080fe2000000002f */
[-C--:B------:R-:W-:Y:S01]  /*3c10*/  FFMA R43, R21, R10.reuse, R14 ;  /* 0x0000000a152b7223 */ /* 0x080fe2000000000e */
[----:B------:R-:W-:Y:S01]  /*3c20*/  FFMA R31, R2, R10, R15 ;  /* 0x0000000a021f7223 */ /* 0x000fe2000000000f */
[C---:B------:R-:W-:Y:S01]  /*3c30*/  FFMA R47, R23.reuse, R11, R12 ;  /* 0x0000000b172f7223 */ /* 0x040fe2000000000c */
[----:B-1----:R-:W-:-:S02]  /*3c40*/  FFMA R10, R23, R4, R13 ;  /* 0x00000004170a7223 */ /* 0x002fc4000000000d */
[----:B------:R-:W0:Y:S01]  /*3c50*/  LDS.128 R12, [UR7+0x2c0] ;  /* 0x0002c007ff0c7984 */ /* 0x000e220008000c00 */
[CC--:B------:R-:W-:Y:S01]  /*3c60*/  FFMA R23, R21.reuse, R11.reuse, R8 ;  /* 0x0000000b15177223 */ /* 0x0c0fe20000000008 */
[----:B------:R-:W-:Y:S01]  /*3c70*/  FFMA R8, R20, R6, R9 ;  /* 0x0000000614087223 */ /* 0x000fe20000000009 */
[CC--:B------:R-:W-:Y:S01]  /*3c80*/  FFMA R38, R22.reuse, R11.reuse, R49 ;  /* 0x0000000b16267223 */ /* 0x0c0fe20000000031 */
[-C--:B------:R-:W-:Y:S01]  /*3c90*/  FFMA R49, R22, R4.reuse, R47 ;  /* 0x0000000416317223 */ /* 0x080fe2000000002f */
[-C--:B------:R-:W-:Y:S01]  /*3ca0*/  FFMA R45, R20, R11.reuse, R45 ;  /* 0x0000000b142d7223 */ /* 0x080fe2000000002d */
[----:B------:R-:W-:Y:S01]  /*3cb0*/  FFMA R28, R2, R11, R43 ;  /* 0x0000000b021c7223 */ /* 0x000fe2000000002b */
[----:B------:R-:W-:Y:S01]  /*3cc0*/  FFMA R22, R22, R5, R10 ;  /* 0x0000000516167223 */ /* 0x000fe2000000000a */
[CC--:B------:R-:W-:Y:S02]  /*3cd0*/  FFMA R47, R21.reuse, R7.reuse, R8 ;  /* 0x00000007152f7223 */ /* 0x0c0fe40000000008 */
[----:B------:R-:W2:Y:S01]  /*3ce0*/  LDS.128 R8, [UR7+0x2d0] ;  /* 0x0002d007ff087984 */ /* 0x000ea20008000c00 */
[----:B------:R-:W-:Y:S01]  /*3cf0*/  FFMA R6, R20, R7, R38 ;  /* 0x0000000714067223 */ /* 0x000fe20000000026 */
[-C--:B------:R-:W-:Y:S01]  /*3d00*/  FFMA R38, R21, R4.reuse, R45 ;  /* 0x0000000415267223 */ /* 0x080fe2000000002d */
[----:B------:R-:W-:-:S03]  /*3d10*/  FFMA R43, R2, R4, R23 ;  /* 0x00000004022b7223 */ /* 0x000fc60000000017 */
[----:B------:R-:W-:Y:S01]  /*3d20*/  FFMA R38, R2, R5, R38 ;  /* 0x0000000502267223 */ /* 0x000fe20000000026 */
[CC--:B0-----:R-:W-:Y:S01]  /*3d30*/  FFMA R4, R20.reuse, R12.reuse, R49 ;  /* 0x0000000c14047223 */ /* 0x0c1fe20000000031 */
[-C--:B------:R-:W-:Y:S01]  /*3d40*/  FFMA R7, R20, R13.reuse, R22 ;  /* 0x0000000d14077223 */ /* 0x080fe20000000016 */
[C---:B------:R-:W-:Y:S02]  /*3d50*/  FFMA R40, R21.reuse, R12, R6 ;  /* 0x0000000c15287223 */ /* 0x040fe40000000006 */
[CC--:B------:R-:W-:Y:S01]  /*3d60*/  FFMA R23, R21.reuse, R13.reuse, R4 ;  /* 0x0000000d15177223 */ /* 0x0c0fe20000000004 */
[----:B------:R-:W-:Y:S02]  /*3d70*/  FFMA R20, R21, R14, R7 ;  /* 0x0000000e15147223 */ /* 0x000fe40000000007 */
[----:B------:R-:W0:Y:S01]  /*3d80*/  LDS.128 R4, [UR7+0x2e0] ;  /* 0x0002e007ff047984 */ /* 0x000e220008000c00 */
[C---:B------:R-:W-:Y:S01]  /*3d90*/  FFMA R45, R2.reuse, R12, R47 ;  /* 0x0000000c022d7223 */ /* 0x040fe2000000002f */
[C---:B------:R-:W-:Y:S01]  /*3da0*/  FFMA R40, R2.reuse, R13, R40 ;  /* 0x0000000d02287223 */ /* 0x040fe20000000028 */
[C---:B------:R-:W-:Y:S01]  /*3db0*/  FFMA R42, R2.reuse, R14, R23 ;  /* 0x0000000e022a7223 */ /* 0x040fe20000000017 */
[----:B------:R-:W-:-:S02]  /*3dc0*/  FFMA R2, R2, R15, R20 ;  /* 0x0000000f02027223 */ /* 0x000fc40000000014 */
[----:B------:R-:W1:Y:S01]  /*3dd0*/  LDS.128 R20, [UR7+0x2f0] ;  /* 0x0002f007ff147984 */ /* 0x000e620008000c00 */
[C---:B--2---:R-:W-:Y:S01]  /*3de0*/  FFMA R8, R0.reuse, R8, R39 ;  /* 0x0000000800087223 */ /* 0x044fe20000000027 */
[CC--:B------:R-:W-:Y:S01]  /*3df0*/  FFMA R34, R0.reuse, R9.reuse, R34 ;  /* 0x0000000900227223 */ /* 0x0c0fe20000000022 */
[CC--:B------:R-:W-:Y:S02]  /*3e00*/  FFMA R14, R0.reuse, R10.reuse, R41 ;  /* 0x0000000a000e7223 */ /* 0x0c0fe40000000029 */
[C---:B---3--:R-:W-:Y:S01]  /*3e10*/  FFMA R8, R27.reuse, R9, R8 ;  /* 0x000000091b087223 */ /* 0x048fe20000000008 */
[CC--:B------:R-:W-:Y:S01]  /*3e20*/  FFMA R34, R27.reuse, R10.reuse, R34 ;  /* 0x0000000a1b227223 */ /* 0x0c0fe20000000022 */
[-C--:B------:R-:W-:Y:S01]  /*3e30*/  FFMA R15, R27, R11.reuse, R14 ;  /* 0x0000000b1b0f7223 */ /* 0x080fe2000000000e */
[-C--:B------:R-:W-:Y:S01]  /*3e40*/  FFMA R13, R0, R11.reuse, R36 ;  /* 0x0000000b000d7223 */ /* 0x080fe20000000024 */
[C---:B----4-:R-:W-:Y:S01]  /*3e50*/  FFMA R12, R25.reuse, R10, R8 ;  /* 0x0000000a190c7223 */ /* 0x050fe20000000008 */
[----:B------:R-:W-:-:S02]  /*3e60*/  FFMA R14, R25, R11, R34 ;  /* 0x0000000b190e7223 */ /* 0x000fc40000000022 */
[----:B------:R-:W2:Y:S01]  /*3e70*/  LDS.128 R8, [UR7+0x300] ;  /* 0x00030007ff087984 */ /* 0x000ea20008000c00 */
[----:B0-----:R-:W-:Y:S01]  /*3e80*/  FFMA R34, R27, R4, R13 ;  /* 0x000000041b227223 */ /* 0x001fe2000000000d */
[CC--:B------:R-:W-:Y:S01]  /*3e90*/  FFMA R36, R0.reuse, R6.reuse, R37 ;  /* 0x0000000600247223 */ /* 0x0c0fe20000000025 */
[----:B-----5:R-:W-:Y:S01]  /*3ea0*/  FFMA R13, R19, R6, R12 ;  /* 0x00000006130d7223 */ /* 0x020fe2000000000c */
[C---:B------:R-:W-:Y:S01]  /*3eb0*/  FFMA R4, R25.reuse, R4, R15 ;  /* 0x0000000419047223 */ /* 0x040fe2000000000f */
[----:B------:R-:W-:Y:S01]  /*3ec0*/  FFMA R34, R25, R5, R34 ;  /* 0x0000000519227223 */ /* 0x000fe20000000022 */
[CC--:B------:R-:W-:Y:S01]  /*3ed0*/  FFMA R30, R0.reuse, R7.reuse, R30 ;  /* 0x00000007001e7223 */ /* 0x0c0fe2000000001e */
[-C--:B------:R-:W-:Y:S01]  /*3ee0*/  FFMA R44, R27, R7.reuse, R36 ;  /* 0x000000071b2c7223 */ /* 0x080fe20000000024 */
[CC--:B------:R-:W-:Y:S01]  /*3ef0*/  FFMA R5, R19.reuse, R7.reuse, R14 ;  /* 0x0000000713057223 */ /* 0x0c0fe2000000000e */
[-C--:B-1----:R-:W-:Y:S01]  /*3f00*/  FFMA R6, R0, R20.reuse, R29 ;  /* 0x0000001400067223 */ /* 0x082fe2000000001d */
[C---:B------:R-:W-:Y:S01]  /*3f10*/  FFMA R37, R24.reuse, R7, R13 ;  /* 0x0000000718257223 */ /* 0x040fe2000000000d */
[-C--:B------:R-:W-:Y:S01]  /*3f20*/  FFMA R7, R19, R20.reuse, R4 ;  /* 0x0000001413077223 */ /* 0x080fe20000000004 */
[CC--:B------:R-:W-:Y:S01]  /*3f30*/  FFMA R36, R27.reuse, R20.reuse, R30 ;  /* 0x000000141b247223 */ /* 0x0c0fe2000000001e */
[-C--:B------:R-:W-:Y:S01]  /*3f40*/  FFMA R5, R24, R20.reuse, R5 ;  /* 0x0000001418057223 */ /* 0x080fe20000000005 */
[-C--:B------:R-:W-:Y:S01]  /*3f50*/  FFMA R4, R0, R21.reuse, R35 ;  /* 0x0000001500047223 */ /* 0x080fe20000000023 */
[-C--:B------:R-:W-:Y:S01]  /*3f60*/  FFMA R6, R27, R21.reuse, R6 ;  /* 0x000000151b067223 */ /* 0x080fe20000000006 */
[-C--:B------:R-:W-:Y:S01]  /*3f70*/  FFMA R29, R19, R21.reuse, R34 ;  /* 0x00000015131d7223 */ /* 0x080fe20000000022 */
[-C--:B------:R-:W-:Y:S01]  /*3f80*/  FFMA R7, R24, R21.reuse, R7 ;  /* 0x0000001518077223 */ /* 0x080fe20000000007 */
[----:B------:R-:W0:Y:S01]  /*3f90*/  LDS.128 R12, [UR7+0x310] ;  /* 0x00031007ff0c7984 */ /* 0x000e220008000c00 */
[CC--:B------:R-:W-:Y:S01]  /*3fa0*/  FFMA R30, R25.reuse, R20.reuse, R44 ;  /* 0x00000014191e7223 */ /* 0x0c0fe2000000002c */
[----:B------:R-:W-:Y:S01]  /*3fb0*/  FFMA R37, R18, R20, R37 ;  /* 0x0000001412257223 */ /* 0x000fe20000000025 */
        /* <DEDUP_REMOVED lines=9> */
[CC--:B--2---:R-:W-:Y:S01]  /*4050*/  FFMA R35, R19.reuse, R8.reuse, R30 ;  /* 0x0000000813237223 */ /* 0x0c4fe2000000001e */
[-C--:B------:R-:W-:Y:S01]  /*4060*/  FFMA R30, R16, R8.reuse, R37 ;  /* 0x00000008101e7223 */ /* 0x080fe20000000025 */
[----:B------:R-:W-:Y:S01]  /*4070*/  MOV R37, UR5 ;  /* 0x0000000500257c02 */ /* 0x000fe20008000f00 */
[C---:B------:R-:W-:Y:S01]  /*4080*/  FFMA R22, R0.reuse, R8, R31 ;  /* 0x0000000800167223 */ /* 0x040fe2000000001f */
[-C--:B------:R-:W-:Y:S01]  /*4090*/  FFMA R8, R0, R9.reuse, R28 ;  /* 0x0000000900087223 */ /* 0x080fe2000000001c */
[-C--:B------:R-:W-:Y:S01]  /*40a0*/  FFMA R31, R19, R9.reuse, R20 ;  /* 0x00000009131f7223 */ /* 0x080fe20000000014 */
[----:B------:R-:W-:Y:S01]  /*40b0*/  FFMA R35, R24, R9, R35 ;  /* 0x0000000918237223 */ /* 0x000fe20000000023 */
[----:B------:R-:W-:-:S02]  /*40c0*/  IMAD R37, R37, 0x900, R26 ;  /* 0x0000090025257824 */ /* 0x000fc400078e021a */
[CC--:B------:R-:W-:Y:S01]  /*40d0*/  FFMA R22, R27.reuse, R9.reuse, R22 ;  /* 0x000000091b167223 */ /* 0x0c0fe20000000016 */
[-C--:B------:R-:W-:Y:S01]  /*40e0*/  FFMA R8, R27, R10.reuse, R8 ;  /* 0x0000000a1b087223 */ /* 0x080fe20000000008 */
[-C--:B------:R-:W-:Y:S01]  /*40f0*/  FFMA R35, R18, R10.reuse, R35 ;  /* 0x0000000a12237223 */ /* 0x080fe20000000023 */
[-C--:B------:R-:W-:Y:S01]  /*4100*/  FFMA R31, R24, R10.reuse, R31 ;  /* 0x0000000a181f7223 */ /* 0x080fe2000000001f */
[----:B------:R-:W-:Y:S01]  /*4110*/  FFMA R22, R25, R10, R22 ;  /* 0x0000000a19167223 */ /* 0x000fe20000000016 */
[----:B------:R-:W-:Y:S01]  /*4120*/  IADD3 R49, PT, PT, R37, 0x6c0, RZ ;  /* 0x000006c025317810 */ /* 0x000fe20007ffe0ff */
[-C--:B------:R-:W-:Y:S01]  /*4130*/  FFMA R28, R16, R9.reuse, R21 ;  /* 0x00000009101c7223 */ /* 0x080fe20000000015 */
[----:B------:R-:W-:Y:S01]  /*4140*/  FFMA R39, R17, R9, R30 ;  /* 0x0000000911277223 */ /* 0x000fe2000000001e */
[-C--:B------:R-:W-:Y:S01]  /*4150*/  FFMA R8, R25, R11.reuse, R8 ;  /* 0x0000000b19087223 */ /* 0x080fe20000000008 */
[----:B------:R-:W-:Y:S01]  /*4160*/  FFMA R31, R18, R11, R31 ;  /* 0x0000000b121f7223 */ /* 0x000fe2000000001f */
[-C--:B0-----:R-:W-:Y:S01]  /*4170*/  FFMA R20, R0, R14.reuse, R45 ;  /* 0x0000000e00147223 */ /* 0x081fe2000000002d */
[-C--:B------:R-:W-:Y:S01]  /*4180*/  FFMA R9, R19, R14.reuse, R22 ;  /* 0x0000000e13097223 */ /* 0x080fe20000000016 */
[----:B------:R-:W-:Y:S01]  /*4190*/  FFMA R44, R16, R14, R35 ;  /* 0x0000000e102c7223 */ /* 0x000fe20000000023 */
[----:B------:R-:W-:Y:S01]  /*41a0*/  IADD3 R47, PT, PT, R37, 0x6e0, RZ ;  /* 0x000006e0252f7810 */ /* 0x000fe20007ffe0ff */
[----:B------:R-:W-:-:S04]  /*41b0*/  IMAD.WIDE.U32 R48, R49, 0x4, R32 ;  /* 0x0000000431307825 */ /* 0x000fc800078e0020 */
[-C--:B------:R-:W-:Y:S01]  /*41c0*/  FFMA R45, R0, R15.reuse, R40 ;  /* 0x0000000f002d7223 */ /* 0x080fe20000000028 */
[-C--:B------:R-:W-:Y:S01]  /*41d0*/  FFMA R41, R27, R15.reuse, R20 ;  /* 0x0000000f1b297223 */ /* 0x080fe20000000014 */
[-C--:B------:R-:W-:Y:S01]  /*41e0*/  FFMA R35, R19, R15.reuse, R8 ;  /* 0x0000000f13237223 */ /* 0x080fe20000000008 */
[-C--:B------:R-:W-:Y:S01]  /*41f0*/  FFMA R9, R24, R15.reuse, R9 ;  /* 0x0000000f18097223 */ /* 0x080fe20000000009 */
[-C--:B------:R-:W-:Y:S01]  /*4200*/  FFMA R14, R16, R15.reuse, R31 ;  /* 0x0000000f100e7223 */ /* 0x080fe2000000001f */
[----:B------:R-:W-:Y:S01]  /*4210*/  FFMA R44, R17, R15, R44 ;  /* 0x0000000f112c7223 */ /* 0x000fe2000000002c */
[C---:B-1----:R-:W-:Y:S01]  /*4220*/  FFMA R15, R0.reuse, R5, R2 ;  /* 0x00000005000f7223 */ /* 0x042fe20000000002 */
[----:B------:R-:W-:Y:S01]  /*4230*/  IADD3 R31, PT, PT, R37, 0x700, RZ ;  /* 0x00000700251f7810 */ /* 0x000fe20007ffe0ff */
[----:B------:R-:W-:Y:S01]  /*4240*/  IMAD.WIDE.U32 R46, R47, 0x4, R32 ;  /* 0x000000042f2e7825 */ /* 0x000fe200078e0020 */
[----:B------:R0:W2:Y:S03]  /*4250*/  LDG.E.CONSTANT R2, desc[UR8][R48.64] ;  /* 0x0000000830027981 */ /* 0x0000a6000c1e9900 */
[C---:B------:R-:W-:Y:S01]  /*4260*/  FFMA R8, R0.reuse, R10, R43 ;  /* 0x0000000a00087223 */ /* 0x040fe2000000002b */
[C---:B------:R-:W-:Y:S01]  /*4270*/  FFMA R43, R0.reuse, R11, R38 ;  /* 0x0000000b002b7223 */ /* 0x040fe20000000026 */
[----:B------:R-:W-:Y:S01]  /*4280*/  FFMA R20, R0, R4, R42 ;  /* 0x0000000400147223 */ /* 0x000fe2000000002a */
[----:B------:R-:W-:Y:S01]  /*4290*/  IMAD.WIDE.U32 R30, R31, 0x4, R32 ;  /* 0x000000041f1e7825 */ /* 0x000fe200078e0020 */
[----:B------:R1:W3:Y:S01]  /*42a0*/  LDG.E.CONSTANT R0, desc[UR8][R46.64] ;  /* 0x000000082e007981 */ /* 0x0002e2000c1e9900 */
[----:B------:R-:W-:-:S03]  /*42b0*/  IADD3 R51, PT, PT, R37, 0x720, RZ ;  /* 0x0000072025337810 */ /* 0x000fc60007ffe0ff */
[----:B------:R-:W4:Y:S01]  /*42c0*/  LDG.E.CONSTANT R21, desc[UR8][R30.64] ;  /* 0x000000081e157981 */ /* 0x000f22000c1e9900 */
[----:B0-----:R-:W-:Y:S01]  /*42d0*/  IADD3 R49, PT, PT, R37, 0x740, RZ ;  /* 0x0000074025317810 */ /* 0x001fe20007ffe0ff */
[----:B------:R-:W-:-:S04]  /*42e0*/  IMAD.WIDE.U32 R50, R51, 0x4, R32 ;  /* 0x0000000433327825 */ /* 0x000fc800078e0020 */
[C---:B------:R-:W-:Y:S01]  /*42f0*/  FFMA R42, R27.reuse, R12, R43 ;  /* 0x0000000c1b2a7223 */ /* 0x040fe2000000002b */
[----:B------:R-:W-:Y:S01]  /*4300*/  FFMA R43, R27, R5, R20 ;  /* 0x000000051b2b7223 */ /* 0x000fe20000000014 */
[----:B------:R-:W-:Y:S01]  /*4310*/  IMAD.WIDE.U32 R48, R49, 0x4, R32 ;  /* 0x0000000431307825 */ /* 0x000fe200078e0020 */
[----:B------:R0:W5:Y:S01]  /*4320*/  LDG.E.CONSTANT R20, desc[UR8][R50.64] ;  /* 0x0000000832147981 */ /* 0x000162000c1e9900 */
[----:B-1----:R-:W-:-:S03]  /*4330*/  IADD3 R47, PT, PT, R37, 0x760, RZ ;  /* 0x00000760252f7810 */ /* 0x002fc60007ffe0ff */
[----:B------:R1:W5:Y:S02]  /*4340*/  LDG.E.CONSTANT R31, desc[UR8][R48.64] ;  /* 0x00000008301f7981 */ /* 0x000364000c1e9900 */
[----:B------:R-:W-:-:S05]  /*4350*/  IMAD.WIDE.U32 R46, R47, 0x4, R32 ;  /* 0x000000042f2e7825 */ /* 0x000fca00078e0020 */
[----:B------:R1:W5:Y:S01]  /*4360*/  LDG.E.CONSTANT R30, desc[UR8][R46.64] ;  /* 0x000000082e1e7981 */ /* 0x000362000c1e9900 */
[----:B0-----:R-:W-:Y:S01]  /*4370*/  IADD3 R51, PT, PT, R37, 0x780, RZ ;  /* 0x0000078025337810 */ /* 0x001fe20007ffe0ff */
[C---:B------:R-:W-:Y:S01]  /*4380*/  FFMA R8, R27.reuse, R11, R8 ;  /* 0x0000000b1b087223 */ /* 0x040fe20000000008 */
[C---:B------:R-:W-:Y:S01]  /*4390*/  FFMA R22, R27.reuse, R4, R45 ;  /* 0x000000041b167223 */ /* 0x040fe2000000002d */
[----:B------:R-:W-:Y:S01]  /*43a0*/  FFMA R40, R27, R6, R15 ;  /* 0x000000061b287223 */ /* 0x000fe2000000000f */
[----:B-1----:R-:W-:Y:S01]  /*43b0*/  IADD3 R49, PT, PT, R37, 0x7a0, RZ ;  /* 0x000007a025317810 */ /* 0x002fe20007ffe0ff */
[----:B------:R-:W-:-:S04]  /*43c0*/  IMAD.WIDE.U32 R50, R51, 0x4, R32 ;  /* 0x0000000433327825 */ /* 0x000fc800078e0020 */
[C---:B------:R-:W-:Y:S01]  /*43d0*/  FFMA R15, R25.reuse, R12, R8 ;  /* 0x0000000c190f7223 */ /* 0x040fe20000000008 */
[C---:B------:R-:W-:Y:S01]  /*43e0*/  FFMA R42, R25.reuse, R13, R42 ;  /* 0x0000000d192a7223 */ /* 0x040fe2000000002a */
[C---:B------:R-:W-:Y:S01]  /*43f0*/  FFMA R8, R25.reuse, R4, R41 ;  /* 0x0000000419087223 */ /* 0x040fe20000000029 */
[C---:B------:R-:W-:Y:S01]  /*4400*/  FFMA R22, R25.reuse, R5, R22 ;  /* 0x0000000519167223 */ /* 0x040fe20000000016 */
[C---:B------:R-:W-:Y:S01]  /*4410*/  FFMA R43, R25.reuse, R6, R43 ;  /* 0x00000006192b7223 */ /* 0x040fe2000000002b */
[----:B------:R-:W-:Y:S01]  /*4420*/  FFMA R40, R25, R7, R40 ;  /* 0x0000000719287223 */ /* 0x000fe20000000028 */
[-C--:B------:R-:W-:Y:S01]  /*4430*/  FFMA R25, R19, R10.reuse, R36 ;  /* 0x0000000a13197223 */ /* 0x080fe20000000024 */
[-C--:B------:R-:W-:Y:S01]  /*4440*/  FFMA R36, R16, R10.reuse, R29 ;  /* 0x0000000a10247223 */ /* 0x080fe2000000001d */
[----:B------:R-:W-:Y:S01]  /*4450*/  IMAD.WIDE.U32 R48, R49, 0x4, R32 ;  /* 0x0000000431307825 */ /* 0x000fe200078e0020 */
[----:B------:R-:W5:Y:S03]  /*4460*/  LDG.E.CONSTANT R29, desc[UR8][R50.64] ;  /* 0x00000008321d7981 */ /* 0x000f66000c1e9900 */
[----:B------:R-:W-:-:S02]  /*4470*/  FFMA R38, R17, R10, R28 ;  /* 0x0000000a11267223 */ /* 0x000fc4000000001c */
[----:B------:R0:W5:Y:S01]  /*4480*/  LDG.E.CONSTANT R28, desc[UR8][R48.64] ;  /* 0x00000008301c7981 */ /* 0x000162000c1e9900 */
[----:B------:R-:W-:Y:S01]  /*4490*/  IADD3 R47, PT, PT, R37, 0x7c0, RZ ;  /* 0x000007c0252f7810 */ /* 0x000fe20007ffe0ff */
[-C--:B------:R-:W-:Y:S01]  /*44a0*/  FFMA R37, R19, R11.reuse, R34 ;  /* 0x0000000b13257223 */ /* 0x080fe20000000022 */
[-C--:B------:R-:W-:Y:S01]  /*44b0*/  FFMA R23, R16, R11.reuse, R23 ;  /* 0x0000000b10177223 */ /* 0x080fe20000000017 */
[----:B------:R-:W-:Y:S01]  /*44c0*/  FFMA R39, R3, R10, R39 ;  /* 0x0000000a03277223 */ /* 0x000fe20000000027 */
[-C--:B------:R-:W-:Y:S01]  /*44d0*/  FFMA R10, R17, R11.reuse, R36 ;  /* 0x0000000b110a7223 */ /* 0x080fe20000000024 */
[-C--:B------:R-:W-:Y:S01]  /*44e0*/  FFMA R36, R3, R11.reuse, R38 ;  /* 0x0000000b03247223 */ /* 0x080fe20000000026 */
[CC--:B------:R-:W-:Y:S01]  /*44f0*/  FFMA R34, R24.reuse, R12.reuse, R37 ;  /* 0x0000000c18227223 */ /* 0x0c0fe20000000025 */
[----:B------:R-:W-:Y:S01]  /*4500*/  FFMA R25, R24, R11, R25 ;  /* 0x0000000b18197223 */ /* 0x000fe20000000019 */
[-C--:B------:R-:W-:Y:S01]  /*4510*/  FFMA R38, R17, R12.reuse, R23 ;  /* 0x0000000c11267223 */ /* 0x080fe20000000017 */
[CC--:B------:R-:W-:Y:S01]  /*4520*/  FFMA R41, R3.reuse, R12.reuse, R10 ;  /* 0x0000000c03297223 */ /* 0x0c0fe2000000000a */
[CC--:B------:R-:W-:Y:S01]  /*4530*/  FFMA R11, R18.reuse, R13.reuse, R34 ;  /* 0x0000000d120b7223 */ /* 0x0c0fe20000000022 */
[----:B------:R-:W-:Y:S01]  /*4540*/  FFMA R37, R18, R12, R25 ;  /* 0x0000000c12257223 */ /* 0x000fe20000000019 */
[----:B------:R-:W-:Y:S01]  /*4550*/  FFMA R38, R3, R13, R38 ;  /* 0x0000000d03267223 */ /* 0x000fe20000000026 */
[-C--:B------:R-:W-:Y:S01]  /*4560*/  FFMA R23, R19, R4.reuse, R15 ;  /* 0x0000000413177223 */ /* 0x080fe2000000000f */
[----:B------:R-:W-:-:S02]  /*4570*/  FFMA R34, R17, R4, R14 ;  /* 0x0000000411227223 */ /* 0x000fc4000000000e */
[----:B------:R-:W1:Y:S01]  /*4580*/  LDS.128 R12, [UR7+0x330] ;  /* 0x00033007ff0c7984 */ /* 0x000e620008000c00 */
[-C--:B------:R-:W-:Y:S01]  /*4590*/  FFMA R25, R24, R4.reuse, R35 ;  /* 0x0000000418197223 */ /* 0x080fe20000000023 */
[-C--:B------:R-:W-:Y:S01]  /*45a0*/  FFMA R35, R19, R5.reuse, R42 ;  /* 0x0000000513237223 */ /* 0x080fe2000000002a */
[CC--:B------:R-:W-:Y:S01]  /*45b0*/  FFMA R11, R16.reuse, R5.reuse, R11 ;  /* 0x00000005100b7223 */ /* 0x0c0fe2000000000b */
[-C--:B------:R-:W-:Y:S01]  /*45c0*/  FFMA R10, R16, R4.reuse, R37 ;  /* 0x00000004100a7223 */ /* 0x080fe20000000025 */
[-C--:B------:R-:W-:Y:S01]  /*45d0*/  FFMA R9, R18, R4.reuse, R9 ;  /* 0x0000000412097223 */ /* 0x080fe20000000009 */
[----:B------:R-:W-:Y:S01]  /*45e0*/  FFMA R37, R3, R4, R44 ;  /* 0x0000000403257223 */ /* 0x000fe2000000002c */
[CC--:B------:R-:W-:Y:S01]  /*45f0*/  FFMA R4, R24.reuse, R6.reuse, R35 ;  /* 0x0000000618047223 */ /* 0x0c0fe20000000023 */
[CC--:B------:R-:W-:Y:S01]  /*4600*/  FFMA R42, R17.reuse, R6.reuse, R11 ;  /* 0x00000006112a7223 */ /* 0x0c0fe2000000000b */
[-C--:B------:R-:W-:Y:S01]  /*4610*/  FFMA R23, R24, R5.reuse, R23 ;  /* 0x0000000518177223 */ /* 0x080fe20000000017 */
[-C--:B------:R-:W-:Y:S01]  /*4620*/  FFMA R10, R17, R5.reuse, R10 ;  /* 0x00000005110a7223 */ /* 0x080fe2000000000a */
[CC--:B------:R-:W-:Y:S01]  /*4630*/  FFMA R25, R18.reuse, R5.reuse, R25 ;  /* 0x0000000512197223 */ /* 0x0c0fe20000000019 */
[C---:B------:R-:W-:Y:S01]  /*4640*/  FFMA R34, R3.reuse, R5, R34 ;  /* 0x0000000503227223 */ /* 0x040fe20000000022 */
[CC--:B------:R-:W-:Y:S01]  /*4650*/  FFMA R45, R18.reuse, R7.reuse, R4 ;  /* 0x00000007122d7223 */ /* 0x0c0fe20000000004 */
[C---:B------:R-:W-:Y:S01]  /*4660*/  FFMA R35, R3.reuse, R7, R42 ;  /* 0x0000000703237223 */ /* 0x040fe2000000002a */
[-C--:B------:R-:W-:Y:S01]  /*4670*/  FFMA R5, R18, R6.reuse, R23 ;  /* 0x0000000612057223 */ /* 0x080fe20000000017 */
[----:B------:R-:W-:Y:S01]  /*4680*/  FFMA R23, R3, R6, R10 ;  /* 0x0000000603177223 */ /* 0x000fe2000000000a */
[-C--:B-1----:R-:W-:Y:S01]  /*4690*/  FFMA R7, R19, R12.reuse, R8 ;  /* 0x0000000c13077223 */ /* 0x082fe20000000008 */
[----:B------:R-:W-:-:S02]  /*46a0*/  FFMA R12, R16, R12, R9 ;  /* 0x0000000c100c7223 */ /* 0x000fc40000000009 */
[----:B------:R-:W1:Y:S01]  /*46b0*/  LDS.128 R8, [UR7+0x340] ;  /* 0x00034007ff087984 */ /* 0x000e620008000c00 */
[-C--:B------:R-:W-:Y:S01]  /*46c0*/  FFMA R7, R24, R13.reuse, R7 ;  /* 0x0000000d18077223 */ /* 0x080fe20000000007 */
[-C--:B------:R-:W-:Y:S01]  /*46d0*/  FFMA R4, R17, R13.reuse, R12 ;  /* 0x0000000d11047223 */ /* 0x080fe2000000000c */
[-C--:B0-----:R-:W-:Y:S01]  /*46e0*/  FFMA R49, R19, R13.reuse, R22 ;  /* 0x0000000d13317223 */ /* 0x081fe20000000016 */
[----:B------:R-:W-:Y:S01]  /*46f0*/  FFMA R22, R16, R13, R25 ;  /* 0x0000000d10167223 */ /* 0x000fe20000000019 */
[-C--:B------:R-:W-:Y:S01]  /*4700*/  FFMA R13, R18, R14.reuse, R7 ;  /* 0x0000000e120d7223 */ /* 0x080fe20000000007 */
[-C--:B------:R-:W-:Y:S01]  /*4710*/  FFMA R12, R16, R14.reuse, R5 ;  /* 0x0000000e100c7223 */ /* 0x080fe20000000005 */
[----:B------:R-:W-:Y:S02]  /*4720*/  FFMA R25, R3, R14, R4 ;  /* 0x0000000e03197223 */ /* 0x000fe40000000004 */
[----:B------:R-:W0:Y:S01]  /*4730*/  LDS.128 R4, [UR7+0x350] ;  /* 0x00035007ff047984 */ /* 0x000e220008000c00 */
[----:B------:R-:W-:-:S04]  /*4740*/  IMAD.WIDE.U32 R46, R47, 0x4, R32 ;  /* 0x000000042f2e7825 */ /* 0x000fc800078e0020 */
[-C--:B------:R-:W-:Y:S01]  /*4750*/  FFMA R43, R19, R14.reuse, R43 ;  /* 0x0000000e132b7223 */ /* 0x080fe2000000002b */
[----:B------:R1:W5:Y:S01]  /*4760*/  LDG.E.CONSTANT R27, desc[UR8][R46.64] ;  /* 0x000000082e1b7981 */ /* 0x000362000c1e9900 */
[-C--:B------:R-:W-:Y:S02]  /*4770*/  FFMA R22, R17, R14.reuse, R22 ;  /* 0x0000000e11167223 */ /* 0x080fe40000000016 */
[CC--:B------:R-:W-:Y:S01]  /*4780*/  FFMA R43, R24.reuse, R15.reuse, R43 ;  /* 0x0000000f182b7223 */ /* 0x0c0fe2000000002b */
[-C--:B-1----:R-:W-:Y:S01]  /*4790*/  FFMA R47, R19, R15.reuse, R40 ;  /* 0x0000000f132f7223 */ /* 0x082fe20000000028 */
[----:B------:R-:W-:Y:S01]  /*47a0*/  FFMA R19, R24, R14, R49 ;  /* 0x0000000e18137223 */ /* 0x000fe20000000031 */
[-C--:B------:R-:W-:Y:S01]  /*47b0*/  FFMA R45, R16, R15.reuse, R45 ;  /* 0x0000000f102d7223 */ /* 0x080fe2000000002d */
[-C--:B------:R-:W-:Y:S02]  /*47c0*/  FFMA R22, R3, R15.reuse, R22 ;  /* 0x0000000f03167223 */ /* 0x080fe40000000016 */
[-C--:B------:R-:W-:Y:S01]  /*47d0*/  FFMA R40, R18, R15.reuse, R19 ;  /* 0x0000000f12287223 */ /* 0x080fe20000000013 */
[----:B------:R-:W-:Y:S01]  /*47e0*/  FFMA R14, R24, R8, R47 ;  /* 0x00000008180e7223 */ /* 0x000fe2000000002f */
[----:B------:R-:W-:Y:S01]  /*47f0*/  FFMA R24, R17, R15, R12 ;  /* 0x0000000f11187223 */ /* 0x000fe2000000000c */
[----:B------:R-:W-:Y:S01]  /*4800*/  FFMA R12, R16, R10, R13 ;  /* 0x0000000a100c7223 */ /* 0x000fe2000000000d */
[C---:B------:R-:W-:Y:S01]  /*4810*/  FFMA R19, R18.reuse, R8, R43 ;  /* 0x0000000812137223 */ /* 0x040fe2000000002b */
[----:B------:R-:W-:-:S02]  /*4820*/  FFMA R10, R18, R9, R14 ;  /* 0x00000009120a7223 */ /* 0x000fc4000000000e */
[CC--:B------:R-:W-:Y:S02]  /*4830*/  FFMA R18, R17.reuse, R11.reuse, R12 ;  /* 0x0000000b11127223 */ /* 0x0c0fe4000000000c */
[----:B------:R-:W2:Y:S01]  /*4840*/  LDS.128 R12, [UR7+0x360] ;  /* 0x00036007ff0c7984 */ /* 0x000ea20008000c00 */
[C---:B------:R-:W-:Y:S01]  /*4850*/  FFMA R40, R16.reuse, R11, R40 ;  /* 0x0000000b10287223 */ /* 0x040fe20000000028 */
[-C--:B------:R-:W-:Y:S01]  /*4860*/  FFMA R42, R17, R8.reuse, R45 ;  /* 0x00000008112a7223 */ /* 0x080fe2000000002d */
[C---:B------:R-:W-:Y:S01]  /*4870*/  FFMA R43, R3.reuse, R8, R24 ;  /* 0x00000008032b7223 */ /* 0x040fe20000000018 */
[C---:B0-----:R-:W-:Y:S01]  /*4880*/  FFMA R8, R16.reuse, R4, R19 ;  /* 0x0000000410087223 */ /* 0x041fe20000000013 */
[----:B------:R-:W-:Y:S01]  /*4890*/  FFMA R11, R16, R5, R10 ;  /* 0x00000005100b7223 */ /* 0x000fe2000000000a */
[----:B------:R-:W-:Y:S02]  /*48a0*/  FFMA R24, R3, R9, R42 ;  /* 0x0000000903187223 */ /* 0x000fe4000000002a */
[CC--:B------:R-:W-:Y:S01]  /*48b0*/  FFMA R19, R17.reuse, R5.reuse, R8 ;  /* 0x0000000511137223 */ /* 0x0c0fe20000000008 */
[C---:B------:R-:W-:Y:S01]  /*48c0*/  FFMA R44, R17.reuse, R6, R11 ;  /* 0x00000006112c7223 */ /* 0x040fe2000000000b */
[-C--:B------:R-:W-:Y:S01]  /*48d0*/  FFMA R40, R17, R4.reuse, R40 ;  /* 0x0000000411287223 */ /* 0x080fe20000000028 */
        /* <DEDUP_REMOVED lines=14> */
[----:B------:R-:W-:-:S02]  /*49c0*/  FFMA R16, R21, R15, R16 ;  /* 0x0000000f15107223 */ /* 0x000fc40000000010 */
[----:B------:R-:W2:Y:S01]  /*49d0*/  LDS.128 R12, [UR7+0x390] ;  /* 0x00039007ff0c7984 */ /* 0x000ea20008000c00 */
[----:B0-----:R-:W-:Y:S01]  /*49e0*/  FFMA R37, R2, R10, R37 ;  /* 0x0000000a02257223 */ /* 0x001fe20000000025 */
[----:B------:R-:W-:Y:S01]  /*49f0*/  FFMA R18, R0, R8, R17 ;  /* 0x0000000800127223 */ /* 0x000fe20000000011 */
[----:B-----5:R-:W-:Y:S01]  /*4a00*/  FFMA R10, R20, R10, R3 ;  /* 0x0000000a140a7223 */ /* 0x020fe20000000003 */
[-C--:B------:R-:W-:Y:S01]  /*4a10*/  FFMA R3, R2, R11.reuse, R34 ;  /* 0x0000000b02037223 */ /* 0x080fe20000000022 */
[----:B------:R-:W-:Y:S01]  /*4a20*/  FFMA R39, R21, R8, R39 ;  /* 0x0000000815277223 */ /* 0x000fe20000000027 */
[-C--:B------:R-:W-:Y:S01]  /*4a30*/  FFMA R34, R0, R11.reuse, R37 ;  /* 0x0000000b00227223 */ /* 0x080fe20000000025 */
[-C--:B------:R-:W-:Y:S01]  /*4a40*/  FFMA R8, R20, R11.reuse, R16 ;  /* 0x0000000b14087223 */ /* 0x080fe20000000010 */
[----:B------:R-:W-:Y:S01]  /*4a50*/  FFMA R37, R31, R11, R10 ;  /* 0x0000000b1f257223 */ /* 0x000fe2000000000a */
[-C--:B-1----:R-:W-:Y:S01]  /*4a60*/  FFMA R23, R2, R4.reuse, R23 ;  /* 0x0000000402177223 */ /* 0x082fe20000000017 */
[-C--:B------:R-:W-:Y:S01]  /*4a70*/  FFMA R10, R0, R4.reuse, R3 ;  /* 0x00000004000a7223 */ /* 0x080fe20000000003 */
        /* <DEDUP_REMOVED lines=9> */
[----:B------:R-:W-:Y:S01]  /*4b10*/  FFMA R4, R30, R4, R37 ;  /* 0x000000041e047223 */ /* 0x000fe20000000025 */
[-C--:B------:R-:W-:Y:S01]  /*4b20*/  FFMA R35, R2, R5.reuse, R35 ;  /* 0x0000000502237223 */ /* 0x080fe20000000023 */
[C---:B------:R-:W-:Y:S01]  /*4b30*/  FFMA R38, R30.reuse, R5, R11 ;  /* 0x000000051e267223 */ /* 0x040fe2000000000b */
[-C--:B------:R-:W-:Y:S01]  /*4b40*/  FFMA R37, R21, R6.reuse, R8 ;  /* 0x0000000615257223 */ /* 0x080fe20000000008 */
[-C--:B------:R-:W-:Y:S01]  /*4b50*/  FFMA R5, R31, R6.reuse, R10 ;  /* 0x000000061f057223 */ /* 0x080fe2000000000a */
[----:B------:R-:W-:-:S02]  /*4b60*/  FFMA R34, R30, R6, R9 ;  /* 0x000000061e227223 */ /* 0x000fc40000000009 */
[----:B------:R-:W1:Y:S01]  /*4b70*/  LDS.128 R8, [UR7+0x3b0] ;  /* 0x0003b007ff087984 */ /* 0x000e620008000c00 */
[----:B------:R-:W-:-:S04]  /*4b80*/  FFMA R36, R0, R6, R35 ;  /* 0x0000000600247223 */ /* 0x000fc80000000023 */
[-C--:B------:R-:W-:Y:S01]  /*4b90*/  FFMA R35, R21, R7.reuse, R36 ;  /* 0x0000000715237223 */ /* 0x080fe20000000024 */
[----:B------:R-:W-:Y:S01]  /*4ba0*/  FFMA R36, R30, R7, R5 ;  /* 0x000000071e247223 */ /* 0x000fe20000000005 */
[-C--:B--2---:R-:W-:Y:S01]  /*4bb0*/  FFMA R25, R2, R12.reuse, R25 ;  /* 0x0000000c02197223 */ /* 0x084fe20000000019 */
        /* <DEDUP_REMOVED lines=13> */
[----:B------:R-:W-:Y:S01]  /*4c90*/  FFMA R3, R29, R18, R22 ;  /* 0x000000121d037223 */ /* 0x000fe20000000016 */
[----:B------:R-:W-:Y:S01]  /*4ca0*/  FFMA R5, R31, R14, R4 ;  /* 0x0000000e1f057223 */ /* 0x000fe20000000004 */
[----:B------:R-:W-:Y:S02]  /*4cb0*/  IMAD R7, R7, 0x900, R26 ;  /* 0x0000090007077824 */ /* 0x000fe400078e021a */
[----:B------:R-:W-:Y:S01]  /*4cc0*/  FFMA R13, R2, R18, R45 ;  /* 0x00000012020d7223 */ /* 0x000fe2000000002d */
        /* <DEDUP_REMOVED lines=13> */
[----:B------:R-:W-:Y:S01]  /*4da0*/  IMAD.WIDE.U32 R2, R3, 0x4, R32 ;  /* 0x0000000403027825 */ /* 0x000fe200078e0020 */
[----:B------:R-:W-:-:S05]  /*4db0*/  IADD3 R51, PT, PT, R7, 0x800, RZ ;  /* 0x0000080007337810 */ /* 0x000fca0007ffe0ff */
[----:B------:R-:W2:Y:S01]  /*4dc0*/  LDG.E.CONSTANT R3, desc[UR8][R2.64] ;  /* 0x0000000802037981 */ /* 0x000ea2000c1e9900 */
[----:B------:R-:W-:-:S05]  /*4dd0*/  IMAD.WIDE.U32 R50, R51, 0x4, R32 ;  /* 0x0000000433327825 */ /* 0x000fca00078e0020 */
[----:B------:R-:W3:Y:S01]  /*4de0*/  LDG.E.CONSTANT R4, desc[UR8][R50.64] ;  /* 0x0000000832047981 */ /* 0x000ee2000c1e9900 */
[C---:B------:R-:W-:Y:S02]  /*4df0*/  IADD3 R47, PT, PT, R7.reuse, 0x820, RZ ;  /* 0x00000820072f7810 */ /* 0x040fe40007ffe0ff */
[----:B------:R-:W-:-:S03]  /*4e00*/  IADD3 R49, PT, PT, R7, 0x840, RZ ;  /* 0x0000084007317810 */ /* 0x000fc60007ffe0ff */
[----:B------:R-:W-:-:S04]  /*4e10*/  IMAD.WIDE.U32 R46, R47, 0x4, R32 ;  /* 0x000000042f2e7825 */ /* 0x000fc800078e0020 */
[----:B------:R-:W-:Y:S01]  /*4e20*/  FFMA R42, R0, R15, R45 ;  /* 0x0000000f002a7223 */ /* 0x000fe2000000002d */
[----:B------:R-:W-:Y:S01]  /*4e30*/  IADD3 R45, PT, PT, R7, 0x860, RZ ;  /* 0x00000860072d7810 */ /* 0x000fe20007ffe0ff */
[----:B------:R0:W4:Y:S01]  /*4e40*/  LDG.E.CONSTANT R5, desc[UR8][R46.64] ;  /* 0x000000082e057981 */ /* 0x000122000c1e9900 */
[----:B------:R-:W-:-:S04]  /*4e50*/  IMAD.WIDE.U32 R48, R49, 0x4, R32 ;  /* 0x0000000431307825 */ /* 0x000fc800078e0020 */
[C---:B------:R-:W-:Y:S01]  /*4e60*/  FFMA R22, R0.reuse, R8, R23 ;  /* 0x0000000800167223 */ /* 0x040fe20000000017 */
[----:B------:R-:W-:Y:S01]  /*4e70*/  FFMA R23, R0, R9, R6 ;  /* 0x0000000900177223 */ /* 0x000fe20000000006 */
[----:B------:R-:W-:Y:S01]  /*4e80*/  IMAD.WIDE.U32 R44, R45, 0x4, R32 ;  /* 0x000000042d2c7825 */ /* 0x000fe200078e0020 */
[----:B------:R-:W5:Y:S01]  /*4e90*/  LDG.E.CONSTANT R6, desc[UR8][R48.64] ;  /* 0x0000000830067981 */ /* 0x000f62000c1e9900 */
[----:B0-----:R-:W-:-:S03]  /*4ea0*/  IADD3 R47, PT, PT, R7, 0x880, RZ ;  /* 0x00000880072f7810 */ /* 0x001fc60007ffe0ff */
[----:B------:R0:W5:Y:S01]  /*4eb0*/  LDG.E.CONSTANT R2, desc[UR8][R44.64] ;  /* 0x000000082c027981 */ /* 0x000162000c1e9900 */
[----:B------:R-:W-:Y:S01]  /*4ec0*/  IADD3 R51, PT, PT, R7, 0x8a0, RZ ;  /* 0x000008a007337810 */ /* 0x000fe20007ffe0ff */
[----:B------:R-:W-:-:S04]  /*4ed0*/  IMAD.WIDE.U32 R46, R47, 0x4, R32 ;  /* 0x000000042f2e7825 */ /* 0x000fc800078e0020 */
[C---:B------:R-:W-:Y:S01]  /*4ee0*/  FFMA R24, R0.reuse, R16, R43 ;  /* 0x0000001000187223 */ /* 0x040fe2000000002b */
[----:B------:R-:W-:Y:S01]  /*4ef0*/  FFMA R40, R0, R10, R19 ;  /* 0x0000000a00287223 */ /* 0x000fe20000000013 */
[----:B------:R-:W-:Y:S01]  /*4f00*/  IMAD.WIDE.U32 R50, R51, 0x4, R32 ;  /* 0x0000000433327825 */ /* 0x000fe200078e0020 */
[----:B------:R1:W5:Y:S03]  /*4f10*/  LDG.E.CONSTANT R0, desc[UR8][R46.64] ;  /* 0x000000082e007981 */ /* 0x000366000c1e9900 */
[----:B0-----:R-:W-:Y:S02]  /*4f20*/  FFMA R44, R28, R14, R25 ;  /* 0x0000000e1c2c7223 */ /* 0x001fe40000000019 */
[----:B------:R-:W5:Y:S01]  /*4f30*/  LDG.E.CONSTANT R25, desc[UR8][R50.64] ;  /* 0x0000000832197981 */ /* 0x000f62000c1e9900 */
[C---:B------:R-:W-:Y:S02]  /*4f40*/  IADD3 R49, PT, PT, R7.reuse, 0x8e0, RZ ;  /* 0x000008e007317810 */ /* 0x040fe40007ffe0ff */
[----:B-1----:R-:W-:Y:S01]  /*4f50*/  IADD3 R47, PT, PT, R7, 0x8c0, RZ ;  /* 0x000008c0072f7810 */ /* 0x002fe20007ffe0ff */
[----:B------:R-:W-:-:S04]  /*4f60*/  FFMA R43, R21, R17, R24 ;  /* 0x00000011152b7223 */ /* 0x000fc80000000018 */
[----:B------:R-:W-:-:S04]  /*4f70*/  IMAD.WIDE.U32 R46, R47, 0x4, R32 ;  /* 0x000000042f2e7825 */ /* 0x000fc800078e0020 */
[----:B------:R-:W-:Y:S01]  /*4f80*/  IMAD.WIDE.U32 R48, R49, 0x4, R32 ;  /* 0x0000000431307825 */ /* 0x000fe200078e0020 */
[----:B------:R0:W5:Y:S04]  /*4f90*/  LDG.E.CONSTANT R24, desc[UR8][R46.64] ;  /* 0x000000082e187981 */ /* 0x000168000c1e9900 */
[----:B------:R1:W5:Y:S01]  /*4fa0*/  LDG.E.CONSTANT R7, desc[UR8][R48.64] ;  /* 0x0000000830077981 */ /* 0x000362000c1e9900 */
[C---:B------:R-:W-:Y:S01]  /*4fb0*/  FFMA R19, R21.reuse, R16, R42 ;  /* 0x0000001015137223 */ /* 0x040fe2000000002a */
[C---:B------:R-:W-:Y:S01]  /*4fc0*/  FFMA R13, R21.reuse, R8, R13 ;  /* 0x00000008150d7223 */ /* 0x040fe2000000000d */
[C---:B------:R-:W-:Y:S01]  /*4fd0*/  FFMA R22, R21.reuse, R9, R22 ;  /* 0x0000000915167223 */ /* 0x040fe20000000016 */
[C---:B------:R-:W-:Y:S01]  /*4fe0*/  FFMA R23, R21.reuse, R10, R23 ;  /* 0x0000000a15177223 */ /* 0x040fe20000000017 */
[----:B------:R-:W-:Y:S01]  /*4ff0*/  FFMA R40, R21, R11, R40 ;  /* 0x0000000b15287223 */ /* 0x000fe20000000028 */
[CC--:B------:R-:W-:Y:S01]  /*5000*/  FFMA R42, R20.reuse, R14.reuse, R37 ;  /* 0x0000000e142a7223 */ /* 0x0c0fe20000000025 */
[-C--:B------:R-:W-:Y:S01]  /*5010*/  FFMA R21, R29, R14.reuse, R34 ;  /* 0x0000000e1d157223 */ /* 0x080fe20000000022 */
[----:B------:R-:W-:Y:S01]  /*5020*/  FFMA R34, R27, R14, R38 ;  /* 0x0000000e1b227223 */ /* 0x000fe20000000026 */
        /* <DEDUP_REMOVED lines=10> */
[C---:B------:R-:W-:Y:S01]  /*50d0*/  FFMA R38, R27.reuse, R17, R38 ;  /* 0x000000111b267223 */ /* 0x040fe20000000026 */
[-C--:B------:R-:W-:Y:S01]  /*50e0*/  FFMA R36, R20, R8.reuse, R19 ;  /* 0x0000000814247223 */ /* 0x080fe20000000013 */
[----:B------:R-:W-:-:S02]  /*50f0*/  FFMA R42, R27, R8, R18 ;  /* 0x000000081b2a7223 */ /* 0x000fc40000000012 */
[----:B------:R-:W1:Y:S01]  /*5100*/  LDS.128 R16, [UR7+0x3c0] ;  /* 0x0003c007ff107984 */ /* 0x000e620008000c00 */
[----:B------:R-:W-:Y:S01]  /*5110*/  FFMA R33, R27, R15, R44 ;  /* 0x0000000f1b217223 */ /* 0x000fe2000000002c */
[-C--:B------:R-:W-:Y:S01]  /*5120*/  FFMA R15, R31, R8.reuse, R12 ;  /* 0x000000081f0f7223 */ /* 0x080fe2000000000c */
[-C--:B------:R-:W-:Y:S01]  /*5130*/  FFMA R12, R30, R8.reuse, R41 ;  /* 0x000000081e0c7223 */ /* 0x080fe20000000029 */
[----:B------:R-:W-:Y:S01]  /*5140*/  FFMA R44, R28, R8, R39 ;  /* 0x000000081c2c7223 */ /* 0x000fe20000000027 */
[-C--:B0-----:R-:W-:Y:S01]  /*5150*/  FFMA R46, R20, R9.reuse, R43 ;  /* 0x00000009142e7223 */ /* 0x081fe2000000002b */
[-C--:B------:R-:W-:Y:S01]  /*5160*/  FFMA R8, R30, R9.reuse, R15 ;  /* 0x000000091e087223 */ /* 0x080fe2000000000f */
[-C--:B------:R-:W-:Y:S01]  /*5170*/  FFMA R15, R29, R9.reuse, R14 ;  /* 0x000000091d0f7223 */ /* 0x080fe2000000000e */
[CC--:B------:R-:W-:Y:S01]  /*5180*/  FFMA R35, R31.reuse, R9.reuse, R36 ;  /* 0x000000091f237223 */ /* 0x0c0fe20000000024 */
[C---:B------:R-:W-:Y:S01]  /*5190*/  FFMA R14, R28.reuse, R9, R21 ;  /* 0x000000091c0e7223 */ /* 0x040fe20000000015 */
[-C--:B------:R-:W-:Y:S01]  /*51a0*/  FFMA R46, R31, R10.reuse, R46 ;  /* 0x0000000a1f2e7223 */ /* 0x080fe2000000002e */
[-C--:B------:R-:W-:Y:S01]  /*51b0*/  FFMA R36, R28, R10.reuse, R15 ;  /* 0x0000000a1c247223 */ /* 0x080fe2000000000f */
[CC--:B-1----:R-:W-:Y:S01]  /*51c0*/  FFMA R48, R30.reuse, R10.reuse, R35 ;  /* 0x0000000a1e307223 */ /* 0x0c2fe20000000023 */
[C---:B------:R-:W-:Y:S01]  /*51d0*/  FFMA R35, R27.reuse, R10, R14 ;  /* 0x0000000a1b237223 */ /* 0x040fe2000000000e */
[-C--:B------:R-:W-:Y:S01]  /*51e0*/  FFMA R10, R30, R11.reuse, R46 ;  /* 0x0000000b1e0a7223 */ /* 0x080fe2000000002e */
[C---:B------:R-:W-:Y:S01]  /*51f0*/  FFMA R36, R27.reuse, R11, R36 ;  /* 0x0000000b1b247223 */ /* 0x040fe20000000024 */
[----:B------:R-:W-:Y:S01]  /*5200*/  FFMA R44, R27, R9, R44 ;  /* 0x000000091b2c7223 */ /* 0x000fe2000000002c */
[CC--:B------:R-:W-:Y:S01]  /*5210*/  FFMA R50, R20.reuse, R16.reuse, R13 ;  /* 0x0000001014327223 */ /* 0x0c0fe2000000000d */
[CC--:B------:R-:W-:Y:S01]  /*5220*/  FFMA R11, R20.reuse, R17.reuse, R22 ;  /* 0x00000011140b7223 */ /* 0x0c0fe20000000016 */
[----:B------:R-:W-:Y:S01]  /*5230*/  FFMA R9, R29, R16, R12 ;  /* 0x000000101d097223 */ /* 0x000fe2000000000c */
[CC--:B------:R-:W-:Y:S01]  /*5240*/  FFMA R22, R20.reuse, R18.reuse, R23 ;  /* 0x0000001214167223 */ /* 0x0c0fe20000000017 */
[----:B------:R-:W0:Y:S01]  /*5250*/  LDS.128 R12, [UR7+0x3d0] ;  /* 0x0003d007ff0c7984 */ /* 0x000e220008000c00 */
[-C--:B------:R-:W-:Y:S01]  /*5260*/  FFMA R21, R31, R17.reuse, R50 ;  /* 0x000000111f157223 */ /* 0x080fe20000000032 */
[----:B------:R-:W-:Y:S01]  /*5270*/  FFMA R23, R29, R17, R8 ;  /* 0x000000111d177223 */ /* 0x000fe20000000008 */
[-C--:B------:R-:W-:Y:S01]  /*5280*/  FFMA R46, R20, R19.reuse, R40 ;  /* 0x00000013142e7223 */ /* 0x080fe20000000028 */
[----:B------:R-:W-:Y:S01]  /*5290*/  FFMA R39, R31, R19, R22 ;  /* 0x000000131f277223 */ /* 0x000fe20000000016 */
[-C--:B------:R-:W-:Y:S01]  /*52a0*/  FFMA R16, R30, R18.reuse, R21 ;  /* 0x000000121e107223 */ /* 0x080fe20000000015 */
[----:B------:R-:W-:-:S02]  /*52b0*/  FFMA R40, R28, R18, R23 ;  /* 0x000000121c287223 */ /* 0x000fc40000000017 */
[----:B------:R-:W1:Y:S01]  /*52c0*/  LDS.128 R20, [UR7+0x3e0] ;  /* 0x0003e007ff147984 */ /* 0x000e620008000c00 */
[----:B------:R-:W-:Y:S01]  /*52d0*/  FFMA R8, R28, R17, R9 ;  /* 0x000000111c087223 */ /* 0x000fe20000000009 */
[-C--:B------:R-:W-:Y:S01]  /*52e0*/  FFMA R11, R31, R18.reuse, R11 ;  /* 0x000000121f0b7223 */ /* 0x080fe2000000000b */
[CC--:B------:R-:W-:Y:S01]  /*52f0*/  FFMA R9, R29.reuse, R18.reuse, R48 ;  /* 0x000000121d097223 */ /* 0x0c0fe20000000030 */
[-C--:B------:R-:W-:Y:S01]  /*5300*/  FFMA R17, R29, R19.reuse, R10 ;  /* 0x000000131d117223 */ /* 0x080fe2000000000a */
[C---:B------:R-:W-:Y:S01]  /*5310*/  FFMA R37, R27.reuse, R18, R8 ;  /* 0x000000121b257223 */ /* 0x040fe20000000008 */
[-C--:B------:R-:W-:Y:S01]  /*5320*/  FFMA R18, R30, R19.reuse, R11 ;  /* 0x000000131e127223 */ /* 0x080fe2000000000b */
[-C--:B------:R-:W-:Y:S02]  /*5330*/  FFMA R48, R28, R19.reuse, R9 ;  /* 0x000000131c307223 */ /* 0x080fe40000000009 */
[----:B------:R-:W2:Y:S01]  /*5340*/  LDS.128 R8, [UR7+0x3f0] ;  /* 0x0003f007ff087984 */ /* 0x000ea20008000c00 */
[----:B------:R-:W1:Y:S01]  /*5350*/  S2UR UR6, SR_CTAID.X ;  /* 0x00000000000679c3 */ /* 0x000e620000002500 */
[----:B------:R-:W-:Y:S01]  /*5360*/  FFMA R40, R27, R19, R40 ;  /* 0x000000131b287223 */ /* 0x000fe20000000028 */
[----:B0-----:R-:W-:Y:S01]  /*5370*/  FFMA R46, R31, R12, R46 ;  /* 0x0000000c1f2e7223 */ /* 0x001fe2000000002e */
[----:B------:R-:W-:Y:S01]  /*5380*/  FFMA R14, R29, R14, R16 ;  /* 0x0000000e1d0e7223 */ /* 0x000fe20000000010 */
[-C--:B------:R-:W-:Y:S01]  /*5390*/  FFMA R16, R30, R12.reuse, R39 ;  /* 0x0000000c1e107223 */ /* 0x080fe20000000027 */
[-C--:B------:R-:W-:Y:S01]  /*53a0*/  FFMA R50, R28, R12.reuse, R17 ;  /* 0x0000000c1c327223 */ /* 0x080fe20000000011 */
[----:B------:R-:W-:Y:S01]  /*53b0*/  FFMA R46, R30, R13, R46 ;  /* 0x0000000d1e2e7223 */ /* 0x000fe2000000002e */
[----:B------:R-:W-:Y:S01]  /*53c0*/  FFMA R30, R27, R12, R48 ;  /* 0x0000000c1b1e7223 */ /* 0x000fe20000000030 */
[C---:B------:R-:W-:Y:S01]  /*53d0*/  FFMA R39, R29.reuse, R15, R18 ;  /* 0x0000000f1d277223 */ /* 0x040fe20000000012 */
[----:B-1----:R-:W-:-:S02]  /*53e0*/  FFMA R12, R29, R20, R16 ;  /* 0x000000141d0c7223 */ /* 0x002fc40000000010 */
[----:B------:R-:W0:Y:S01]  /*53f0*/  LDS.128 R16, [UR7+0x400] ;  /* 0x00040007ff107984 */ /* 0x000e220008000c00 */
[C---:B------:R-:W-:Y:S01]  /*5400*/  FFMA R14, R28.reuse, R15, R14 ;  /* 0x0000000f1c0e7223 */ /* 0x040fe2000000000e */
[----:B------:R-:W-:Y:S01]  /*5410*/  FFMA R29, R29, R21, R46 ;  /* 0x000000151d1d7223 */ /* 0x000fe2000000002e */
[C---:B------:R-:W-:Y:S01]  /*5420*/  FFMA R31, R27.reuse, R13, R50 ;  /* 0x0000000d1b1f7223 */ /* 0x040fe20000000032 */
[CC--:B------:R-:W-:Y:S02]  /*5430*/  FFMA R41, R28.reuse, R21.reuse, R12 ;  /* 0x000000151c297223 */ /* 0x0c0fe4000000000c */
[C---:B------:R-:W-:Y:S01]  /*5440*/  FFMA R46, R28.reuse, R22, R29 ;  /* 0x000000161c2e7223 */ /* 0x040fe2000000001d */
[CC--:B------:R-:W-:Y:S01]  /*5450*/  FFMA R29, R27.reuse, R20.reuse, R14 ;  /* 0x000000141b1d7223 */ /* 0x0c0fe2000000000e */
[----:B------:R-:W-:Y:S01]  /*5460*/  FFMA R48, R28, R20, R39 ;  /* 0x000000141c307223 */ /* 0x000fe20000000027 */
[----:B------:R-:W1:Y:S03]  /*5470*/  LDS.128 R12, [UR7+0x410] ;  /* 0x00041007ff0c7984 */ /* 0x000e660008000c00 */
[C---:B------:R-:W-:Y:S01]  /*5480*/  FFMA R39, R27.reuse, R21, R48 ;  /* 0x000000151b277223 */ /* 0x040fe20000000030 */
[----:B------:R-:W-:Y:S01]  /*5490*/  FFMA R28, R27, R22, R41 ;  /* 0x000000161b1c7223 */ /* 0x000fe20000000029 */
[----:B------:R-:W-:-:S04]  /*54a0*/  UIMAD UR6, UR5, -0xc4, UR6 ;  /* 0xffffff3c050678a4 */ /* 0x000fc8000f8e0206 */
[----:B------:R-:W-:-:S04]  /*54b0*/  USHF.R.U32.HI UR4, URZ, 0x1, UR6 ;  /* 0x00000001ff047899 */ /* 0x000fc80008011606 */
[----:B------:R-:W-:-:S04]  /*54c0*/  UIMAD.WIDE.U32 UR4, UR4, -0x6db6db6d, URZ ;  /* 0x92492493040478a5 */ /* 0x000fc8000f8e00ff */
[----:B------:R-:W-:-:S04]  /*54d0*/  USHF.R.U32.HI UR5, URZ, 0x2, UR5 ;  /* 0x00000002ff057899 */ /* 0x000fc80008011605 */
[----:B------:R-:W-:-:S06]  /*54e0*/  UIMAD UR4, UR5, -0xe, UR6 ;  /* 0xfffffff2050478a4 */ /* 0x000fcc000f8e0206 */
[----:B------:R-:W-:-:S05]  /*54f0*/  MOV R41, UR4 ;  /* 0x0000000400297c02 */ /* 0x000fca0008000f00 */
[----:B------:R-:W-:Y:S02]  /*5500*/  IMAD R26, R26, 0x310, R41 ;  /* 0x000003101a1a7824 */ /* 0x000fe400078e0229 */
[----:B--2---:R-:W-:Y:S01]  /*5510*/  FFMA R21, R3, R8, R34 ;  /* 0x0000000803157223 */ /* 0x004fe20000000022 */
[----:B------:R-:W-:-:S03]  /*5520*/  FFMA R34, R27, R23, R46 ;  /* 0x000000171b227223 */ /* 0x000fc6000000002e */
[-C--:B---3--:R-:W-:Y:S02]  /*5530*/  FFMA R46, R4, R9.reuse, R21 ;  /* 0x00000009042e7223 */ /* 0x088fe40000000015 */
[----:B------:R-:W2:Y:S01]  /*5540*/  LDS.128 R20, [UR7+0x420] ;  /* 0x00042007ff147984 */ /* 0x000ea20008000c00 */
[C---:B------:R-:W-:Y:S01]  /*5550*/  FFMA R33, R3.reuse, R9, R33 ;  /* 0x0000000903217223 */ /* 0x040fe20000000021 */
[----:B------:R-:W-:-:S03]  /*5560*/  FFMA R27, R3, R10, R32 ;  /* 0x0000000a031b7223 */ /* 0x000fc60000000020 */
[CC--:B------:R-:W-:Y:S01]  /*5570*/  FFMA R8, R4.reuse, R10.reuse, R33 ;  /* 0x0000000a04087223 */ /* 0x0c0fe20000000021 */
[-C--:B------:R-:W-:Y:S01]  /*5580*/  FFMA R33, R3, R11.reuse, R38 ;  /* 0x0000000b03217223 */ /* 0x080fe20000000026 */
[CC--:B------:R-:W-:Y:S01]  /*5590*/  FFMA R27, R4.reuse, R11.reuse, R27 ;  /* 0x0000000b041b7223 */ /* 0x0c0fe2000000001b */
[C---:B----4-:R-:W-:Y:S01]  /*55a0*/  FFMA R9, R5.reuse, R10, R46 ;  /* 0x0000000a05097223 */ /* 0x050fe2000000002e */
[C---:B------:R-:W-:Y:S01]  /*55b0*/  FFMA R8, R5.reuse, R11, R8 ;  /* 0x0000000b05087223 */ /* 0x040fe20000000008 */
[-C--:B0-----:R-:W-:Y:S01]  /*55c0*/  FFMA R10, R4, R16.reuse, R33 ;  /* 0x00000010040a7223 */ /* 0x081fe20000000021 */
[----:B------:R-:W-:Y:S01]  /*55d0*/  FFMA R11, R5, R16, R27 ;  /* 0x00000010050b7223 */ /* 0x000fe2000000001b */
[CC--:B------:R-:W-:Y:S01]  /*55e0*/  FFMA R27, R3.reuse, R18.reuse, R42 ;  /* 0x00000012031b7223 */ /* 0x0c0fe2000000002a */
[----:B------:R-:W-:Y:S01]  /*55f0*/  FFMA R33, R3, R19, R44 ;  /* 0x0000001303217223 */ /* 0x000fe2000000002c */
[----:B------:R-:W-:Y:S01]  /*5600*/  FFMA R17, R5, R17, R10 ;  /* 0x0000001105117223 */ /* 0x000fe2000000000a */
[----:B-----5:R-:W-:Y:S01]  /*5610*/  FFMA R9, R6, R18, R9 ;  /* 0x0000001206097223 */ /* 0x020fe20000000009 */
[-C--:B------:R-:W-:Y:S01]  /*5620*/  FFMA R10, R4, R19.reuse, R27 ;  /* 0x00000013040a7223 */ /* 0x080fe2000000001b */
[-C--:B------:R-:W-:Y:S01]  /*5630*/  FFMA R27, R6, R19.reuse, R8 ;  /* 0x00000013061b7223 */ /* 0x080fe20000000008 */
[CC--:B-1----:R-:W-:Y:S01]  /*5640*/  FFMA R35, R3.reuse, R12.reuse, R35 ;  /* 0x0000000c03237223 */ /* 0x0c2fe20000000023 */
[-C--:B------:R-:W-:Y:S01]  /*5650*/  FFMA R16, R4, R12.reuse, R33 ;  /* 0x0000000c04107223 */ /* 0x080fe20000000021 */
[----:B------:R-:W-:Y:S01]  /*5660*/  FFMA R9, R2, R19, R9 ;  /* 0x0000001302097223 */ /* 0x000fe20000000009 */
[-C--:B------:R-:W-:Y:S01]  /*5670*/  FFMA R33, R6, R12.reuse, R11 ;  /* 0x0000000c06217223 */ /* 0x080fe2000000000b */
[-C--:B------:R-:W-:Y:S01]  /*5680*/  FFMA R41, R2, R12.reuse, R27 ;  /* 0x0000000c02297223 */ /* 0x080fe2000000001b */
[-C--:B------:R-:W-:Y:S01]  /*5690*/  FFMA R43, R3, R13.reuse, R36 ;  /* 0x0000000d032b7223 */ /* 0x080fe20000000024 */
[-C--:B------:R-:W-:Y:S01]  /*56a0*/  FFMA R17, R6, R13.reuse, R17 ;  /* 0x0000000d06117223 */ /* 0x080fe20000000011 */
[-C--:B------:R-:W-:Y:S01]  /*56b0*/  FFMA R32, R4, R13.reuse, R35 ;  /* 0x0000000d04207223 */ /* 0x080fe20000000023 */
[CC--:B------:R-:W-:Y:S01]  /*56c0*/  FFMA R19, R5.reuse, R12.reuse, R10 ;  /* 0x0000000c05137223 */ /* 0x0c0fe2000000000a */
[CC--:B------:R-:W-:Y:S01]  /*56d0*/  FFMA R27, R5.reuse, R13.reuse, R16 ;  /* 0x0000000d051b7223 */ /* 0x0c0fe20000000010 */
[-C--:B------:R-:W-:Y:S01]  /*56e0*/  FFMA R33, R2, R13.reuse, R33 ;  /* 0x0000000d02217223 */ /* 0x080fe20000000021 */
[C---:B------:R-:W-:Y:S01]  /*56f0*/  FFMA R18, R0.reuse, R13, R41 ;  /* 0x0000000d00127223 */ /* 0x040fe20000000029 */
[----:B------:R-:W-:Y:S01]  /*5700*/  FFMA R12, R0, R12, R9 ;  /* 0x0000000c000c7223 */ /* 0x000fe20000000009 */
[-C--:B------:R-:W-:Y:S01]  /*5710*/  FFMA R16, R4, R14.reuse, R43 ;  /* 0x0000000e04107223 */ /* 0x080fe2000000002b */
[-C--:B------:R-:W-:Y:S01]  /*5720*/  FFMA R13, R2, R14.reuse, R17 ;  /* 0x0000000e020d7223 */ /* 0x080fe20000000011 */
[----:B------:R-:W0:Y:S01]  /*5730*/  LDS.128 R8, [UR7+0x430] ;  /* 0x00043007ff087984 */ /* 0x000e220008000c00 */
[CC--:B------:R-:W-:Y:S01]  /*5740*/  FFMA R17, R5.reuse, R14.reuse, R32 ;  /* 0x0000000e05117223 */ /* 0x0c0fe20000000020 */
[C---:B------:R-:W-:Y:S01]  /*5750*/  FFMA R32, R0.reuse, R14, R33 ;  /* 0x0000000e00207223 */ /* 0x040fe20000000021 */
[-C--:B------:R-:W-:Y:S01]  /*5760*/  FFMA R33, R5, R15.reuse, R16 ;  /* 0x0000000f05217223 */ /* 0x080fe20000000010 */
[----:B------:R-:W-:Y:S01]  /*5770*/  FFMA R16, R0, R15, R13 ;  /* 0x0000000f00107223 */ /* 0x000fe2000000000d */
[----:B--2---:R-:W-:-:S02]  /*5780*/  FFMA R35, R25, R20, R12 ;  /* 0x0000001419237223 */ /* 0x004fc4000000000c */
[----:B------:R-:W1:Y:S01]  /*5790*/  LDS.128 R12, [UR7+0x440] ;  /* 0x00044007ff0c7984 */ /* 0x000e620008000c00 */
[CC--:B------:R-:W-:Y:S01]  /*57a0*/  FFMA R37, R3.reuse, R20.reuse, R37 ;  /* 0x0000001403257223 */ /* 0x0c0fe20000000025 */
[C---:B------:R-:W-:Y:S01]  /*57b0*/  FFMA R19, R6.reuse, R20, R19 ;  /* 0x0000001406137223 */ /* 0x040fe20000000013 */
[-C--:B------:R-:W-:Y:S01]  /*57c0*/  FFMA R41, R3, R21.reuse, R40 ;  /* 0x0000001503297223 */ /* 0x080fe20000000028 */
        /* <DEDUP_REMOVED lines=23> */
[-C--:B0-----:R-:W-:Y:S01]  /*5940*/  FFMA R29, R3, R10.reuse, R29 ;  /* 0x0000000a031d7223 */ /* 0x081fe2000000001d */
        /* <DEDUP_REMOVED lines=8> */
[C---:B-1----:R-:W-:Y:S01]  /*59d0*/  FFMA R28, R3.reuse, R12, R28 ;  /* 0x0000000c031c7223 */ /* 0x042fe2000000001c */
[-C--:B------:R-:W-:Y:S01]  /*59e0*/  FFMA R11, R3, R13.reuse, R34 ;  /* 0x0000000d030b7223 */ /* 0x080fe20000000022 */
[-C--:B------:R-:W-:Y:S01]  /*59f0*/  FFMA R38, R4, R8.reuse, R31 ;  /* 0x0000000804267223 */ /* 0x080fe2000000001f */
[-C--:B------:R-:W-:Y:S01]  /*5a00*/  FFMA R31, R5, R8.reuse, R30 ;  /* 0x00000008051f7223 */ /* 0x080fe2000000001e */
[-C--:B------:R-:W-:Y:S01]  /*5a10*/  FFMA R33, R2, R8.reuse, R33 ;  /* 0x0000000802217223 */ /* 0x080fe20000000021 */
[-C--:B------:R-:W-:Y:S01]  /*5a20*/  FFMA R36, R0, R8.reuse, R35 ;  /* 0x0000000800247223 */ /* 0x080fe20000000023 */
[-C--:B------:R-:W-:Y:S01]  /*5a30*/  FFMA R40, R24, R8.reuse, R37 ;  /* 0x0000000818287223 */ /* 0x080fe20000000025 */
[----:B------:R-:W-:Y:S01]  /*5a40*/  FFMA R30, R7, R8, R32 ;  /* 0x00000008071e7223 */ /* 0x000fe20000000020 */
[C---:B------:R-:W-:Y:S01]  /*5a50*/  FFMA R28, R4.reuse, R13, R28 ;  /* 0x0000000d041c7223 */ /* 0x040fe2000000001c */
[C---:B------:R-:W-:Y:S01]  /*5a60*/  FFMA R8, R4.reuse, R12, R39 ;  /* 0x0000000c04087223 */ /* 0x040fe20000000027 */
[----:B------:R-:W-:Y:S01]  /*5a70*/  FFMA R32, R4, R14, R11 ;  /* 0x0000000e04207223 */ /* 0x000fe2000000000b */
[CC--:B------:R-:W-:Y:S01]  /*5a80*/  FFMA R37, R5.reuse, R9.reuse, R38 ;  /* 0x0000000905257223 */ /* 0x0c0fe20000000026 */
[----:B------:R-:W-:Y:S01]  /*5a90*/  FFMA R21, R2, R12, R21 ;  /* 0x0000000c02157223 */ /* 0x000fe20000000015 */
[C---:B------:R-:W-:Y:S01]  /*5aa0*/  FFMA R38, R0.reuse, R9, R33 ;  /* 0x0000000900267223 */ /* 0x040fe20000000021 */
[C---:B------:R-:W-:Y:S01]  /*5ab0*/  FFMA R35, R5.reuse, R14, R28 ;  /* 0x0000000e05237223 */ /* 0x040fe2000000001c */
[CC--:B------:R-:W-:Y:S01]  /*5ac0*/  FFMA R33, R5.reuse, R12.reuse, R10 ;  /* 0x0000000c05217223 */ /* 0x0c0fe2000000000a */
[C---:B------:R-:W-:Y:S01]  /*5ad0*/  FFMA R4, R5.reuse, R13, R8 ;  /* 0x0000000d05047223 */ /* 0x040fe20000000008 */
[----:B------:R-:W-:Y:S01]  /*5ae0*/  FFMA R28, R5, R15, R32 ;  /* 0x0000000f051c7223 */ /* 0x000fe20000000020 */
[CC--:B------:R-:W-:Y:S01]  /*5af0*/  FFMA R5, R25.reuse, R12.reuse, R36 ;  /* 0x0000000c19057223 */ /* 0x0c0fe20000000024 */
[-C--:B------:R-:W-:Y:S01]  /*5b00*/  FFMA R34, R0, R13.reuse, R21 ;  /* 0x0000000d00227223 */ /* 0x080fe20000000015 */
[CC--:B------:R-:W-:Y:S01]  /*5b10*/  FFMA R31, R6.reuse, R12.reuse, R31 ;  /* 0x0000000c061f7223 */ /* 0x0c0fe2000000001f */
[-C--:B------:R-:W-:Y:S01]  /*5b20*/  FFMA R37, R6, R13.reuse, R37 ;  /* 0x0000000d06257223 */ /* 0x080fe20000000025 */
[----:B------:R-:W-:Y:S01]  /*5b30*/  FFMA R21, R25, R13, R38 ;  /* 0x0000000d19157223 */ /* 0x000fe20000000026 */
[-C--:B------:R-:W-:Y:S01]  /*5b40*/  FFMA R32, R0, R12.reuse, R29 ;  /* 0x0000000c00207223 */ /* 0x080fe2000000001d */
[CC--:B------:R-:W-:Y:S01]  /*5b50*/  FFMA R36, R24.reuse, R12.reuse, R27 ;  /* 0x0000000c18247223 */ /* 0x0c0fe2000000001b */
[C---:B------:R-:W-:Y:S01]  /*5b60*/  FFMA R20, R7.reuse, R12, R20 ;  /* 0x0000000c07147223 */ /* 0x040fe20000000014 */
[C---:B------:R-:W-:Y:S01]  /*5b70*/  FFMA R3, R7.reuse, R9, R40 ;  /* 0x0000000907037223 */ /* 0x040fe20000000028 */
[-C--:B------:R-:W-:Y:S01]  /*5b80*/  FFMA R12, R24, R13.reuse, R5 ;  /* 0x0000000d180c7223 */ /* 0x080fe20000000005 */
[----:B------:R-:W0:Y:S01]  /*5b90*/  LDS.128 R16, [UR7+0x450] ;  /* 0x00045007ff107984 */ /* 0x000e220008000c00 */
[CC--:B------:R-:W-:Y:S01]  /*5ba0*/  FFMA R31, R2.reuse, R13.reuse, R31 ;  /* 0x0000000d021f7223 */ /* 0x0c0fe2000000001f */
[-C--:B------:R-:W-:Y:S01]  /*5bb0*/  FFMA R38, R2, R14.reuse, R37 ;  /* 0x0000000e02267223 */ /* 0x080fe20000000025 */
[-C--:B------:R-:W-:Y:S01]  /*5bc0*/  FFMA R40, R24, R14.reuse, R21 ;  /* 0x0000000e18287223 */ /* 0x080fe20000000015 */
[C---:B------:R-:W-:Y:S01]  /*5bd0*/  FFMA R27, R7.reuse, R13, R36 ;  /* 0x0000000d071b7223 */ /* 0x040fe20000000024 */
[CC--:B------:R-:W-:Y:S01]  /*5be0*/  FFMA R36, R0.reuse, R14.reuse, R31 ;  /* 0x0000000e00247223 */ /* 0x0c0fe2000000001f */
[C---:B------:R-:W-:Y:S01]  /*5bf0*/  FFMA R21, R7.reuse, R14, R12 ;  /* 0x0000000e07157223 */ /* 0x040fe2000000000c */
[-C--:B------:R-:W-:Y:S01]  /*5c00*/  FFMA R38, R0, R15.reuse, R38 ;  /* 0x0000000f00267223 */ /* 0x080fe20000000026 */
[----:B------:R-:W-:Y:S01]  /*5c10*/  FFMA R29, R7, R15, R40 ;  /* 0x0000000f071d7223 */ /* 0x000fe20000000028 */
[----:B------:R-:W1:Y:S04]  /*5c20*/  LDS.128 R8, [UR7+0x460] ;  /* 0x00046007ff087984 */ /* 0x000e680008000c00 */
[----:B------:R-:W2:Y:S01]  /*5c30*/  LDS.128 R12, [UR7+0x470] ;  /* 0x00047007ff0c7984 */ /* 0x000ea20008000c00 */
[----:B------:R-:W-:Y:S01]  /*5c40*/  UISETP.GT.U32.AND UP0, UPT, UR6, 0xc3, UPT ;  /* 0x000000c30600788c */ /* 0x000fe2000bf04070 */
[----:B------:R-:W-:Y:S01]  /*5c50*/  SHF.L.U32 R26, R26, 0x2, RZ ;  /* 0x000000021a1a7819 */ /* 0x000fe200000006ff */
[----:B------:R-:W-:Y:S01]  /*5c60*/  UIMAD UR5, UR5, 0xe0, URZ ;  /* 0x000000e0050578a4 */ /* 0x000fe2000f8e02ff */
[C---:B0-----:R-:W-:Y:S01]  /*5c70*/  FFMA R37, R6.reuse, R16, R33 ;  /* 0x0000001006257223 */ /* 0x041fe20000000021 */
[C---:B------:R-:W-:Y:S01]  /*5c80*/  FFMA R31, R6.reuse, R17, R4 ;  /* 0x00000011061f7223 */ /* 0x040fe20000000004 */
[C---:B------:R-:W-:Y:S01]  /*5c90*/  FFMA R35, R6.reuse, R18, R35 ;  /* 0x0000001206237223 */ /* 0x040fe20000000023 */
[----:B------:R-:W-:Y:S01]  /*5ca0*/  FFMA R33, R6, R19, R28 ;  /* 0x0000001306217223 */ /* 0x000fe2000000001c */
[----:B------:R-:W-:-:S02]  /*5cb0*/  FFMA R39, R25, R16, R32 ;  /* 0x0000001019277223 */ /* 0x000fc40000000020 */
[----:B------:R-:W-:Y:S05]  /*5cc0*/  BRA.U UP0, `(.L_x_5) ;  /* 0x00000001001c7547 */ /* 0x000fea000b800000 */
[----:B------:R-:W0:Y:S01]  /*5cd0*/  LDC.64 R4, c[0x0][0x390] ;  /* 0x0000e400ff047b82 */ /* 0x000e220000000a00 */
[----:B------:R-:W-:-:S05]  /*5ce0*/  IADD3 R41, PT, PT, R26, UR5, RZ ;  /* 0x000000051a297c10 */ /* 0x000fca000fffe0ff */
[----:B0-----:R-:W-:-:S05]  /*5cf0*/  IMAD.WIDE.U32 R4, R41, 0x4, R4 ;  /* 0x0000000429047825 */ /* 0x001fca00078e0004 */
[----:B------:R0:W-:Y:S04]  /*5d00*/  REDG.E.ADD.F32.FTZ.RN.STRONG.GPU desc[UR8][R4.64], R22 ;  /* 0x00000016040079a6 */ /* 0x0001e8000c12f308 */
[----:B------:R0:W-:Y:S04]  /*5d10*/  REDG.E.ADD.F32.FTZ.RN.STRONG.GPU desc[UR8][R4.64+0x4], R23 ;  /* 0x00000417040079a6 */ /* 0x0001e8000c12f308 */
[----:B------:R0:W-:Y:S04]  /*5d20*/  REDG.E.ADD.F32.FTZ.RN.STRONG.GPU desc[UR8][R4.64+0x8], R30 ;  /* 0x0000081e040079a6 */ /* 0x0001e8000c12f308 */
[----:B------:R0:W-:Y:S02]  /*5d30*/  REDG.E.ADD.F32.FTZ.RN.STRONG.GPU desc[UR8][R4.64+0xc], R3 ;  /* 0x00000c03040079a6 */ /* 0x0001e4000c12f308 */
.L_x_5:
[----:B------:R-:W3:Y:S01]  /*5d40*/  LDCU.64 UR6, c[0x0][0x390] ;  /* 0x00007200ff0677ac */ /* 0x000ee20008000a00 */
[CC--:B0-----:R-:W-:Y:S01]  /*5d50*/  FFMA R3, R25.reuse, R17.reuse, R34 ;  /* 0x0000001119037223 */ /* 0x0c1fe20000000022 */
[-C--:B------:R-:W-:Y:S01]  /*5d60*/  FFMA R37, R2, R17.reuse, R37 ;  /* 0x0000001102257223 */ /* 0x080fe20000000025 */
[----:B------:R-:W-:Y:S01]  /*5d70*/  FFMA R4, R24, R17, R39 ;  /* 0x0000001118047223 */ /* 0x000fe20000000027 */
[-C--:B------:R-:W-:Y:S01]  /*5d80*/  FFMA R31, R2, R18.reuse, R31 ;  /* 0x00000012021f7223 */ /* 0x080fe2000000001f */
[-C--:B------:R-:W-:Y:S01]  /*5d90*/  FFMA R17, R25, R18.reuse, R36 ;  /* 0x0000001219117223 */ /* 0x080fe20000000024 */
[----:B------:R-:W-:Y:S01]  /*5da0*/  FFMA R16, R24, R18, R3 ;  /* 0x0000001218107223 */ /* 0x000fe20000000003 */
[CC--:B------:R-:W-:Y:S01]  /*5db0*/  FFMA R35, R2.reuse, R19.reuse, R35 ;  /* 0x0000001302237223 */ /* 0x0c0fe20000000023 */
[----:B-1----:R-:W-:Y:S01]  /*5dc0*/  FFMA R2, R2, R8, R33 ;  /* 0x0000000802027223 */ /* 0x002fe20000000021 */
[----:B------:R-:W-:Y:S01]  /*5dd0*/  IADD3 R26, P0, PT, R26, UR5, RZ ;  /* 0x000000051a1a7c10 */ /* 0x000fe2000ff1e0ff */
[CC--:B------:R-:W-:Y:S01]  /*5de0*/  FFMA R6, R0.reuse, R18.reuse, R37 ;  /* 0x0000001200067223 */ /* 0x0c0fe20000000025 */
[----:B------:R-:W-:Y:S01]  /*5df0*/  FFMA R5, R7, R18, R4 ;  /* 0x0000001207057223 */ /* 0x000fe20000000004 */
[-C--:B------:R-:W-:Y:S01]  /*5e00*/  FFMA R4, R0, R19.reuse, R31 ;  /* 0x0000001300047223 */ /* 0x080fe2000000001f */
[-C--:B------:R-:W-:Y:S01]  /*5e10*/  FFMA R3, R25, R19.reuse, R38 ;  /* 0x0000001319037223 */ /* 0x080fe20000000026 */
[-C--:B------:R-:W-:Y:S01]  /*5e20*/  FFMA R18, R24, R19.reuse, R17 ;  /* 0x0000001318127223 */ /* 0x080fe20000000011 */
[----:B------:R-:W-:Y:S01]  /*5e30*/  FFMA R19, R7, R19, R16 ;  /* 0x0000001307137223 */ /* 0x000fe20000000010 */
[C---:B------:R-:W-:Y:S01]  /*5e40*/  FFMA R16, R0.reuse, R9, R2 ;  /* 0x0000000900107223 */ /* 0x040fe20000000002 */
[----:B------:R-:W-:Y:S01]  /*5e50*/  IADD3.X R31, PT, PT, RZ, RZ, RZ, P0, !PT ;  /* 0x000000ffff1f7210 */ /* 0x000fe200007fe4ff */
[-C--:B------:R-:W-:Y:S01]  /*5e60*/  FFMA R35, R0, R8.reuse, R35 ;  /* 0x0000000800237223 */ /* 0x080fe20000000023 */
[----:B---3--:R-:W-:Y:S01]  /*5e70*/  LEA R2, P0, R26, UR6, 0x2 ;  /* 0x000000061a027c11 */ /* 0x008fe2000f8010ff */
[----:B------:R-:W-:Y:S01]  /*5e80*/  FFMA R0, R24, R8, R3 ;  /* 0x0000000818007223 */ /* 0x000fe20000000003 */
[----:B------:R-:W-:Y:S01]  /*5e90*/  FFMA R23, R25, R10, R6 ;  /* 0x0000000a19177223 */ /* 0x000fe20000000006 */
[----:B------:R-:W-:Y:S01]  /*5ea0*/  FFMA R17, R7, R8, R18 ;  /* 0x0000000807117223 */ /* 0x000fe20000000012 */
[----:B------:R-:W-:Y:S01]  /*5eb0*/  LEA.HI.X R3, R26, UR7, R31, 0x2, P0 ;  /* 0x000000071a037c11 */ /* 0x000fe200080f141f */
[C---:B------:R-:W-:Y:S01]  /*5ec0*/  FFMA R31, R25.reuse, R11, R4 ;  /* 0x0000000b191f7223 */ /* 0x040fe20000000004 */
[----:B--2---:R-:W-:Y:S01]  /*5ed0*/  FFMA R4, R25, R12, R35 ;  /* 0x0000000c19047223 */ /* 0x004fe20000000023 */
[----:B------:R-:W-:Y:S01]  /*5ee0*/  FFMA R9, R7, R9, R0 ;  /* 0x0000000907097223 */ /* 0x000fe20000000000 */
[----:B------:R-:W-:Y:S01]  /*5ef0*/  FFMA R25, R25, R13, R16 ;  /* 0x0000000d19197223 */ /* 0x000fe20000000010 */
[----:B------:R-:W-:Y:S06]  /*5f00*/  BRA.U UP0, `(.L_x_6) ;  /* 0x0000000100207547 */ /* 0x000fec000b800000 */
[----:B------:R0:W-:Y:S04]  /*5f10*/  REDG.E.ADD.F32.FTZ.RN.STRONG.GPU desc[UR8][R2.64+0xe0], R20 ;  /* 0x0000e014020079a6 */ /* 0x0001e8000c12f308 */
[----:B------:R0:W-:Y:S04]  /*5f20*/  REDG.E.ADD.F32.FTZ.RN.STRONG.GPU desc[UR8][R2.64+0xe4], R27 ;  /* 0x0000e41b020079a6 */ /* 0x0001e8000c12f308 */
[----:B------:R0:W-:Y:S04]  /*5f30*/  REDG.E.ADD.F32.FTZ.RN.STRONG.GPU desc[UR8][R2.64+0xe8], R21 ;  /* 0x0000e815020079a6 */ /* 0x0001e8000c12f308 */
[----:B------:R0:W-:Y:S04]  /*5f40*/  REDG.E.ADD.F32.FTZ.RN.STRONG.GPU desc[UR8][R2.64+0xec], R29 ;  /* 0x0000ec1d020079a6 */ /* 0x0001e8000c12f308 */
[----:B------:R0:W-:Y:S04]  /*5f50*/  REDG.E.ADD.F32.FTZ.RN.STRONG.GPU desc[UR8][R2.64+0x1c0], R5 ;  /* 0x0001c005020079a6 */ /* 0x0001e8000c12f308 */
[----:B------:R0:W-:Y:S04]  /*5f60*/  REDG.E.ADD.F32.FTZ.RN.STRONG.GPU desc[UR8][R2.64+0x1c4], R19 ;  /* 0x0001c413020079a6 */ /* 0x0001e8000c12f308 */
[----:B------:R0:W-:Y:S04]  /*5f70*/  REDG.E.ADD.F32.FTZ.RN.STRONG.GPU desc[UR8][R2.64+0x1c8], R17 ;  /* 0x0001c811020079a6 */ /* 0x0001e8000c12f308 */
[----:B------:R0:W-:Y:S02]  /*5f80*/  REDG.E.ADD.F32.FTZ.RN.STRONG.GPU desc[UR8][R2.64+0x1cc], R9 ;  /* 0x0001cc09020079a6 */ /* 0x0001e4000c12f308 */
.L_x_6:
[----:B------:R-:W-:Y:S01]  /*5f90*/  PLOP3.LUT P0, PT, PT, PT, UP0, 0x80, 0x8 ;  /* 0x000000000008781c */ /* 0x000fe20003f0f008 */
[C---:B------:R-:W-:Y:S01]  /*5fa0*/  FFMA R0, R24.reuse, R11, R23 ;  /* 0x0000000b18007223 */ /* 0x040fe20000000017 */
[C---:B------:R-:W-:Y:S01]  /*5fb0*/  FFMA R6, R24.reuse, R12, R31 ;  /* 0x0000000c18067223 */ /* 0x040fe2000000001f */
[CC--:B------:R-:W-:Y:S01]  /*5fc0*/  FFMA R4, R24.reuse, R13.reuse, R4 ;  /* 0x0000000d18047223 */ /* 0x0c0fe20000000004 */
[----:B------:R-:W-:Y:S01]  /*5fd0*/  FFMA R24, R24, R14, R25 ;  /* 0x0000000e18187223 */ /* 0x000fe20000000019 */
[C---:B0-----:R-:W-:Y:S01]  /*5fe0*/  FFMA R5, R7.reuse, R12, R0 ;  /* 0x0000000c07057223 */ /* 0x041fe20000000000 */
[C---:B------:R-:W-:Y:S01]  /*5ff0*/  FFMA R13, R7.reuse, R13, R6 ;  /* 0x0000000d070d7223 */ /* 0x040fe20000000006 */
[C---:B------:R-:W-:Y:S01]  /*6000*/  FFMA R9, R7.reuse, R14, R4 ;  /* 0x0000000e07097223 */ /* 0x040fe20000000004 */
[----:B------:R-:W-:-:S05]  /*6010*/  FFMA R15, R7, R15, R24 ;  /* 0x0000000f070f7223 */ /* 0x000fca0000000018 */
[----:B------:R-:W-:Y:S05]  /*6020*/  @P0 EXIT ;  /* 0x000000000000094d */ /* 0x000fea0003800000 */
[----:B------:R-:W-:Y:S04]  /*6030*/  REDG.E.ADD.F32.FTZ.RN.STRONG.GPU desc[UR8][R2.64+0x2a0], R5 ;  /* 0x0002a005020079a6 */ /* 0x000fe8000c12f308 */
[----:B------:R-:W-:Y:S04]  /*6040*/  REDG.E.ADD.F32.FTZ.RN.STRONG.GPU desc[UR8][R2.64+0x2a4], R13 ;  /* 0x0002a40d020079a6 */ /* 0x000fe8000c12f308 */
[----:B------:R-:W-:Y:S04]  /*6050*/  REDG.E.ADD.F32.FTZ.RN.STRONG.GPU desc[UR8][R2.64+0x2a8], R9 ;  /* 0x0002a809020079a6 */ /* 0x000fe8000c12f308 */
[----:B------:R-:W-:Y:S01]  /*6060*/  REDG.E.ADD.F32.FTZ.RN.STRONG.GPU desc[UR8][R2.64+0x2ac], R15 ;  /* 0x0002ac0f020079a6 */ /* 0x000fe2000c12f308 */
[----:B------:R-:W-:Y:S05]  /*6070*/  EXIT ;  /* 0x000000000000794d */ /* 0x000fea0003800000 */
.L_x_7:
[----:B------:R-:W-:-:S00]  /*6080*/  BRA `(.L_x_7) ;  /* 0xfffffffc00fc7947 */ /* 0x000fc0000383ffff */
[----:B------:R-:W-:-:S00]  /*6090*/  NOP ;  /* 0x0000000000007918 */ /* 0x000fc00000000000 */
        /* <DEDUP_REMOVED lines=14> */
.L_x_90:


//--------------------- .text._Z9transformPfS_    --------------------------
	.section	.text._Z9transformPfS_,"ax",@progbits
	.align	128
        .global         _Z9transformPfS_
        .type           _Z9transformPfS_,@function
        .size           _Z9transformPfS_,(.L_x_91 - _Z9transformPfS_)
        .other          _Z9transformPfS_,@"STO_CUDA_ENTRY STV_DEFAULT"
_Z9transformPfS_:
.text._Z9transformPfS_:
[----:B------:R-:W-:Y:S01]  /*0000*/  LDC R1, c[0x0][0x37c] ;  /* 0x0000df00ff017b82 */ /* 0x000fe20000000800 */
[----:B------:R-:W0:Y:S07]  /*0010*/  S2R R0, SR_TID.X ;  /* 0x0000000000007919 */ /* 0x000e2e0000002100 */
[----:B------:R-:W0:Y:S08]  /*0020*/  S2UR UR4, SR_CTAID.X ;  /* 0x00000000000479c3 */ /* 0x000e300000002500 */
[----:B------:R-:W0:Y:S02]  /*0030*/  LDC R3, c[0x0][0x360] ;  /* 0x0000d800ff037b82 */ /* 0x000e240000000800 */
[----:B0-----:R-:W-:-:S05]  /*0040*/  IMAD R0, R3, UR4, R0 ;  /* 0x0000000403007c24 */ /* 0x001fca000f8e0200 */
[----:B------:R-:W-:-:S13]  /*0050*/  ISETP.GT.U32.AND P0, PT, R0, 0x187ff, PT ;  /* 0x000187ff0000780c */ /* 0x000fda0003f04070 */
[----:B------:R-:W-:Y:S05]  /*0060*/  @P0 EXIT ;  /* 0x000000000000094d */ /* 0x000fea0003800000 */
[----:B------:R-:W0:Y:S01]  /*0070*/  LDCU UR4, c[0x0][0x370] ;  /* 0x00006e00ff0477ac */ /* 0x000e220008000800 */
[----:B------:R-:W1:Y:S01]  /*0080*/  LDCU.64 UR6, c[0x0][0x358] ;  /* 0x00006b00ff0677ac */ /* 0x000e620008000a00 */
[----:B0-----:R-:W-:-:S07]  /*0090*/  IMAD R3, R3, UR4, RZ ;  /* 0x0000000403037c24 */ /* 0x001fce000f8e02ff */
.L_x_14:
[----:B------:R-:W-:Y:S01]  /*00a0*/  IMAD.HI.U32 R4, R0, 0x5397829d, RZ ;  /* 0x5397829d00047827 */ /* 0x000fe200078e00ff */
[----:B0-----:R-:W0:Y:S04]  /*00b0*/  LDC.64 R6, c[0x0][0x380] ;  /* 0x0000e000ff067b82 */ /* 0x001e280000000a00 */
[----:B------:R-:W-:-:S05]  /*00c0*/  SHF.R.U32.HI R5, RZ, 0xa, R4 ;  /* 0x0000000aff057819 */ /* 0x000fca0000011604 */
[----:B-1----:R-:W-:-:S05]  /*00d0*/  IMAD R8, R5, -0xc40, R0 ;  /* 0xfffff3c005087824 */ /* 0x002fca00078e0200 */
[----:B------:R-:W-:-:S05]  /*00e0*/  LOP3.LUT R4, R8, 0xffff, RZ, 0xc0, !PT ;  /* 0x0000ffff08047812 */ /* 0x000fca00078ec0ff */
[----:B------:R-:W-:-:S05]  /*00f0*/  IMAD R4, R4, 0x925, RZ ;  /* 0x0000092504047824 */ /* 0x000fca00078e02ff */
[----:B------:R-:W-:Y:S01]  /*0100*/  SHF.R.U32.HI R4, RZ, 0x11, R4 ;  /* 0x00000011ff047819 */ /* 0x000fe20000011604 */
[----:B0-----:R-:W-:-:S03]  /*0110*/  IMAD.WIDE.U32 R6, R0, 0x4, R6 ;  /* 0x0000000400067825 */ /* 0x001fc600078e0006 */
[----:B------:R-:W-:Y:S02]  /*0120*/  PRMT R9, R4, 0x9910, RZ ;  /* 0x0000991004097816 */ /* 0x000fe400000000ff */
[----:B-1---5:R0:W5:Y:S01]  /*0130*/  LDG.E R2, desc[UR6][R6.64] ;  /* 0x0000000606027981 */ /* 0x022162000c1e1900 */
[----:B------:R-:W-:Y:S01]  /*0140*/  IMAD.IADD R0, R3, 0x1, R0 ;  /* 0x0000000103007824 */ /* 0x000fe200078e0200 */
[----:B------:R-:W-:Y:S01]  /*0150*/  BSSY.RECONVERGENT B0, `(.L_x_8) ;  /* 0x0000029000007945 */ /* 0x000fe20003800200 */
[----:B------:R-:W-:-:S03]  /*0160*/  IMAD R9, R9, 0x38, RZ ;  /* 0x0000003809097824 */ /* 0x000fc600078e02ff */
[----:B------:R-:W-:Y:S01]  /*0170*/  ISETP.GE.U32.AND P0, PT, R0, 0x18800, PT ;  /* 0x000188000000780c */ /* 0x000fe20003f06070 */
[----:B------:R-:W-:-:S05]  /*0180*/  IMAD.MOV R9, RZ, RZ, -R9 ;  /* 0x000000ffff097224 */ /* 0x000fca00078e0a09 */
[----:B0-----:R-:W-:-:S05]  /*0190*/  PRMT R7, R9, 0x7710, RZ ;  /* 0x0000771009077816 */ /* 0x001fca00000000ff */
[----:B------:R-:W-:-:S05]  /*01a0*/  IMAD.IADD R8, R8, 0x1, R7 ;  /* 0x0000000108087824 */ /* 0x000fca00078e0207 */
[----:B------:R-:W-:-:S04]  /*01b0*/  LOP3.LUT R13, R8, 0xffff, RZ, 0xc0, !PT ;  /* 0x0000ffff080d7812 */ /* 0x000fc800078ec0ff */
[----:B------:R-:W-:-:S04]  /*01c0*/  IADD3 R6, PT, PT, R13, 0x1, RZ ;  /* 0x000000010d067810 */ /* 0x000fc80007ffe0ff */
[----:B------:R-:W-:-:S04]  /*01d0*/  SHF.R.U32.HI R6, RZ, 0x2, R6 ;  /* 0x00000002ff067819 */ /* 0x000fc80000011606 */
[----:B------:R-:W-:Y:S02]  /*01e0*/  VIMNMX.U32 R14, PT, PT, R6, 0xd, PT ;  /* 0x0000000d060e7848 */ /* 0x000fe40003fe0000 */
[----:B------:R-:W-:-:S03]  /*01f0*/  IADD3 R6, PT, PT, R4, 0x1, RZ ;  /* 0x0000000104067810 */ /* 0x000fc60007ffe0ff */
[C---:B------:R-:W-:Y:S01]  /*0200*/  IMAD.SHL.U32 R8, R14.reuse, 0x20, RZ ;  /* 0x000000200e087824 */ /* 0x040fe200078e00ff */
[----:B------:R-:W-:Y:S01]  /*0210*/  SHF.R.U32.HI R6, RZ, 0x2, R6 ;  /* 0x00000002ff067819 */ /* 0x000fe20000011606 */
[----:B------:R-:W-:Y:S02]  /*0220*/  IMAD.SHL.U32 R16, R14, 0x4, RZ ;  /* 0x000000040e107824 */ /* 0x000fe400078e00ff */
[----:B------:R-:W-:Y:S01]  /*0230*/  IMAD R5, R5, 0x1b90, R8 ;  /* 0x00001b9005057824 */ /* 0x000fe200078e0208 */
[----:B------:R-:W-:-:S03]  /*0240*/  VIMNMX.U32 R10, PT, PT, R6, 0xd, PT ;  /* 0x0000000d060a7848 */ /* 0x000fc60003fe0000 */
[----:B------:R-:W-:-:S04]  /*0250*/  IMAD R5, R4, 0x6, R5 ;  /* 0x0000000604057824 */ /* 0x000fc800078e0205 */
[----:B------:R-:W-:-:S07]  /*0260*/  IMAD.IADD R15, R13, 0x1, R5 ;  /* 0x000000010d0f7824 */ /* 0x000fce00078e0205 */
.L_x_13:
[----:B------:R-:W-:-:S04]  /*0270*/  LEA R5, R10, 0x5, 0x2 ;  /* 0x000000050a057811 */ /* 0x000fc800078e10ff */
[----:B------:R-:W-:-:S13]  /*0280*/  ISETP.GT.U32.AND P1, PT, R5, R4, PT ;  /* 0x000000040500720c */ /* 0x000fda0003f24070 */
[----:B01----:R-:W-:Y:S05]  /*0290*/  @!P1 BRA `(.L_x_9) ;  /* 0x0000000000509947 */ /* 0x003fea0003800000 */
[----:B------:R-:W0:Y:S01]  /*02a0*/  LDC.64 R6, c[0x0][0x388] ;  /* 0x0000e200ff067b82 */ /* 0x000e220000000a00 */
[----:B------:R-:W-:Y:S01]  /*02b0*/  BSSY.RECONVERGENT B1, `(.L_x_10) ;  /* 0x000000f000017945 */ /* 0x000fe20003800200 */
[----:B------:R-:W-:Y:S01]  /*02c0*/  IMAD R5, R10, 0x1e0, R15 ;  /* 0x000001e00a057824 */ /* 0x000fe200078e020f */
[----:B------:R-:W-:Y:S01]  /*02d0*/  MOV R11, R16 ;  /* 0x00000010000b7202 */ /* 0x000fe20000000f00 */
[----:B------:R-:W-:-:S07]  /*02e0*/  IMAD.MOV.U32 R12, RZ, RZ, R14 ;  /* 0x000000ffff0c7224 */ /* 0x000fce00078e000e */
.L_x_12:
[----:B-1----:R-:W-:-:S05]  /*02f0*/  VIADD R8, R11, 0x5 ;  /* 0x000000050b087836 */ /* 0x002fca0000000000 */
[----:B------:R-:W-:-:S13]  /*0300*/  ISETP.GT.U32.AND P1, PT, R8, R13, PT ;  /* 0x0000000d0800720c */ /* 0x000fda0003f24070 */
[----:B------:R-:W-:Y:S05]  /*0310*/  @!P1 BRA `(.L_x_11) ;  /* 0x0000000000209947 */ /* 0x000fea0003800000 */
[C---:B------:R-:W-:Y:S01]  /*0320*/  IADD3 R9, PT, PT, R5.reuse, 0x7, RZ ;  /* 0x0000000705097810 */ /* 0x040fe20007ffe0ff */
[----:B------:R-:W-:Y:S01]  /*0330*/  VIADD R5, R5, 0xffffffe0 ;  /* 0xffffffe005057836 */ /* 0x000fe20000000000 */
[C---:B------:R-:W-:Y:S01]  /*0340*/  ISETP.GT.AND P1, PT, R12.reuse, RZ, PT ;  /* 0x000000ff0c00720c */ /* 0x040fe20003f24270 */
[----:B------:R-:W-:Y:S01]  /*0350*/  VIADD R12, R12, 0xffffffff ;  /* 0xffffffff0c0c7836 */ /* 0x000fe20000000000 */
[----:B------:R-:W-:Y:S01]  /*0360*/  IADD3 R11, PT, PT, R11, -0x4, RZ ;  /* 0xfffffffc0b0b7810 */ /* 0x000fe20007ffe0ff */
[----:B0-----:R-:W-:-:S05]  /*0370*/  IMAD.WIDE.U32 R8, R9, 0x4, R6 ;  /* 0x0000000409087825 */ /* 0x001fca00078e0006 */
[----:B-----5:R1:W-:Y:S05]  /*0380*/  STG.E desc[UR6][R8.64], R2 ;  /* 0x0000000208007986 */ /* 0x0203ea000c101906 */
[----:B------:R-:W-:Y:S05]  /*0390*/  @P1 BRA `(.L_x_12) ;  /* 0xfffffffc00d41947 */ /* 0x000fea000383ffff */
.L_x_11:
[----:B------:R-:W-:Y:S05]  /*03a0*/  BSYNC.RECONVERGENT B1 ;  /* 0x0000000000017941 */ /* 0x000fea0003800200 */
.L_x_10:
[C---:B------:R-:W-:Y:S02]  /*03b0*/  ISETP.GT.AND P1, PT, R10.reuse, RZ, PT ;  /* 0x000000ff0a00720c */ /* 0x040fe40003f24270 */
[----:B------:R-:W-:-:S11]  /*03c0*/  IADD3 R10, PT, PT, R10, -0x1, RZ ;  /* 0xffffffff0a0a7810 */ /* 0x000fd60007ffe0ff */
[----:B------:R-:W-:Y:S05]  /*03d0*/  @P1 BRA `(.L_x_13) ;  /* 0xfffffffc00a41947 */ /* 0x000fea000383ffff */
.L_x_9:
[----:B------:R-:W-:Y:S05]  /*03e0*/  BSYNC.RECONVERGENT B0 ;  /* 0x0000000000007941 */ /* 0x000fea0003800200 */
.L_x_8:
[----:B------:R-:W-:Y:S05]  /*03f0*/  @!P0 BRA `(.L_x_14) ;  /* 0xfffffffc00288947 */ /* 0x000fea000383ffff */
[----:B------:R-:W-:Y:S05]  /*0400*/  EXIT ;  /* 0x000000000000794d */ /* 0x000fea0003800000 */
.L_x_15:
        /* <DEDUP_REMOVED lines=15> */
.L_x_91:


//--------------------- .text.default_function_kernel0 --------------------------
	.section	.text.default_function_kernel0,"ax",@progbits
	.align	128
        .global         default_function_kernel0
        .type           default_function_kernel0,@function
        .size           default_function_kernel0,(.L_x_92 - default_function_kernel0)
        .other          default_function_kernel0,@"STO_CUDA_ENTRY STV_DEFAULT"
default_function_kernel0:
.text.default_function_kernel0:
[----:B------:R-:W-:Y:S01]  /*0000*/  LDC R1, c[0x0][0x37c] ;  /* 0x0000df00ff017b82 */ /* 0x000fe20000000800 */
[----:B------:R-:W0:Y:S01]  /*0010*/  S2R R5, SR_TID.X ;  /* 0x0000000000057919 */ /* 0x000e220000002100 */
[----:B------:R-:W1:Y:S01]  /*0020*/  LDCU.64 UR6, c[0x0][0x358] ;  /* 0x00006b00ff0677ac */ /* 0x000e620008000a00 */
[----:B------:R-:W-:Y:S01]  /*0030*/  BSSY.RECONVERGENT B0, `(.L_x_16) ;  /* 0x000002d000007945 */ /* 0x000fe20003800200 */
[----:B------:R-:W-:Y:S01]  /*0040*/  HFMA2 R17, -RZ, RZ, 0, 0 ;  /* 0x00000000ff117431 */ /* 0x000fe200000001ff */
[----:B------:R-:W2:Y:S01]  /*0050*/  S2R R2, SR_TID.Y ;  /* 0x0000000000027919 */ /* 0x000ea20000002200 */
[----:B------:R-:W3:Y:S01]  /*0060*/  S2R R0, SR_CTAID.Y ;  /* 0x0000000000007919 */ /* 0x000ee20000002600 */
[----:B------:R-:W4:Y:S01]  /*0070*/  S2R R7, SR_CgaCtaId ;  /* 0x0000000000077919 */ /* 0x000f220000008800 */
[----:B0-----:R-:W-:-:S04]  /*0080*/  IMAD R3, R5, 0x16, RZ ;  /* 0x0000001605037824 */ /* 0x001fc800078e02ff */
[----:B--2---:R-:W-:Y:S02]  /*0090*/  IMAD R12, R2, 0xac, R3 ;  /* 0x000000ac020c7824 */ /* 0x004fe400078e0203 */
[----:B------:R-:W0:Y:S02]  /*00a0*/  S2R R3, SR_TID.Z ;  /* 0x0000000000037919 */ /* 0x000e240000002300 */
[C---:B------:R-:W-:Y:S01]  /*00b0*/  IMAD.HI.U32 R11, R12.reuse, 0xda740e, RZ ;  /* 0x00da740e0c0b7827 */ /* 0x040fe200078e00ff */
[C---:B------:R-:W-:Y:S02]  /*00c0*/  IADD3 R10, PT, PT, R12.reuse, 0x1, RZ ;  /* 0x000000010c0a7810 */ /* 0x040fe40007ffe0ff */
[----:B------:R-:W-:Y:S01]  /*00d0*/  IADD3 R15, PT, PT, R12, 0x2, RZ ;  /* 0x000000020c0f7810 */ /* 0x000fe20007ffe0ff */
[----:B------:R-:W-:Y:S02]  /*00e0*/  IMAD R4, R11, -0x12c, R12 ;  /* 0xfffffed40b047824 */ /* 0x000fe400078e020c */
[----:B---3--:R-:W-:-:S02]  /*00f0*/  IMAD R8, R0, 0x1c, RZ ;  /* 0x0000001c00087824 */ /* 0x008fc400078e02ff */
[----:B------:R-:W-:Y:S01]  /*0100*/  IMAD.HI.U32 R21, R10, 0xda740e, RZ ;  /* 0x00da740e0a157827 */ /* 0x000fe200078e00ff */
[----:B------:R-:W-:-:S03]  /*0110*/  LOP3.LUT R4, R4, 0xffff, RZ, 0xc0, !PT ;  /* 0x0000ffff04047812 */ /* 0x000fc600078ec0ff */
[----:B------:R-:W-:Y:S02]  /*0120*/  IMAD R6, R21, -0x12c, R10 ;  /* 0xfffffed415067824 */ /* 0x000fe400078e020a */
[----:B------:R-:W-:-:S03]  /*0130*/  IMAD R4, R4, 0x199a, RZ ;  /* 0x0000199a04047824 */ /* 0x000fc600078e02ff */
[----:B------:R-:W-:Y:S02]  /*0140*/  LOP3.LUT R14, R6, 0xffff, RZ, 0xc0, !PT ;  /* 0x0000ffff060e7812 */ /* 0x000fe400078ec0ff */
[----:B------:R-:W-:Y:S02]  /*0150*/  SHF.R.U32.HI R13, RZ, 0x10, R4 ;  /* 0x00000010ff0d7819 */ /* 0x000fe40000011604 */
[----:B------:R-:W-:Y:S01]  /*0160*/  MOV R4, 0x400 ;  /* 0x0000040000047802 */ /* 0x000fe20000000f00 */
[----:B------:R-:W-:Y:S01]  /*0170*/  IMAD R18, R14, 0x199a, RZ ;  /* 0x0000199a0e127824 */ /* 0x000fe200078e02ff */
[CC--:B------:R-:W-:Y:S02]  /*0180*/  LOP3.LUT P0, RZ, R8.reuse, R13.reuse, RZ, 0xfc, !PT ;  /* 0x0000000d08ff7212 */ /* 0x0c0fe4000780fcff */
[----:B------:R-:W-:Y:S02]  /*0190*/  IADD3 R9, PT, PT, R8, R13, RZ ;  /* 0x0000000d08097210 */ /* 0x000fe40007ffe0ff */
[----:B----4-:R-:W-:-:S02]  /*01a0*/  LEA R26, R7, R4, 0x18 ;  /* 0x00000004071a7211 */ /* 0x010fc400078ec0ff */
[----:B------:R-:W-:Y:S01]  /*01b0*/  ISETP.GT.U32.OR P0, PT, R9, 0x38, !P0 ;  /* 0x000000380900780c */ /* 0x000fe20004704470 */
[----:B0-----:R-:W-:-:S04]  /*01c0*/  IMAD R9, R3, 0x4b0, R12 ;  /* 0x000004b003097824 */ /* 0x001fc800078e020c */
[----:B------:R-:W-:-:S08]  /*01d0*/  IMAD R6, R9, 0x4, R26 ;  /* 0x0000000409067824 */ /* 0x000fd000078e021a */
[----:B-1----:R-:W-:Y:S05]  /*01e0*/  @P0 BRA `(.L_x_17) ;  /* 0x0000000000440947 */ /* 0x002fea0003800000 */
[----:B------:R-:W0:Y:S01]  /*01f0*/  S2UR UR4, SR_CTAID.X ;  /* 0x00000000000479c3 */ /* 0x000e220000002500 */
[----:B------:R-:W-:-:S04]  /*0200*/  IMAD.HI.U32 R19, R12, 0x1999999a, RZ ;  /* 0x1999999a0c137827 */ /* 0x000fc800078e00ff */
[----:B------:R-:W-:Y:S01]  /*0210*/  IMAD R19, R19, -0xa, R12 ;  /* 0xfffffff613137824 */ /* 0x000fe200078e020c */
[----:B0-----:R-:W-:-:S06]  /*0220*/  USHF.L.U32 UR4, UR4, 0x3, URZ ;  /* 0x0000000304047899 */ /* 0x001fcc00080006ff */
[C---:B------:R-:W-:Y:S02]  /*0230*/  LOP3.LUT P0, RZ, R19.reuse, UR4, RZ, 0xfc, !PT ;  /* 0x0000000413ff7c12 */ /* 0x040fe4000f80fcff */
[----:B------:R-:W-:-:S04]  /*0240*/  IADD3 R19, PT, PT, R19, UR4, RZ ;  /* 0x0000000413137c10 */ /* 0x000fc8000fffe0ff */
[----:B------:R-:W-:-:S13]  /*0250*/  ISETP.GT.U32.OR P0, PT, R19, 0x38, !P0 ;  /* 0x000000381300780c */ /* 0x000fda0004704470 */
[----:B------:R-:W-:Y:S05]  /*0260*/  @P0 BRA `(.L_x_17) ;  /* 0x0000000000240947 */ /* 0x000fea0003800000 */
[----:B------:R-:W0:Y:S01]  /*0270*/  S2R R23, SR_TID.Z ;  /* 0x0000000000177919 */ /* 0x000e220000002300 */
[----:B------:R-:W1:Y:S01]  /*0280*/  LDC.64 R16, c[0x0][0x380] ;  /* 0x0000e000ff107b82 */ /* 0x000e620000000a00 */
[----:B0-----:R-:W-:-:S05]  /*0290*/  LEA R14, R23, R0, 0x3 ;  /* 0x00000000170e7211 */ /* 0x001fca00078e18ff */
[----:B------:R-:W-:-:S04]  /*02a0*/  IMAD R14, R14, 0x620, R19 ;  /* 0x000006200e0e7824 */ /* 0x000fc800078e0213 */
[----:B------:R-:W-:-:S04]  /*02b0*/  IMAD R14, R11, 0xc40, R14 ;  /* 0x00000c400b0e7824 */ /* 0x000fc800078e020e */
[----:B------:R-:W-:-:S04]  /*02c0*/  IMAD R14, R13, 0x38, R14 ;  /* 0x000000380d0e7824 */ /* 0x000fc800078e020e */
[----:B------:R-:W-:-:S04]  /*02d0*/  VIADD R11, R14, 0xffffffc7 ;  /* 0xffffffc70e0b7836 */ /* 0x000fc80000000000 */
[----:B-1----:R-:W-:-:S06]  /*02e0*/  IMAD.WIDE R16, R11, 0x4, R16 ;  /* 0x000000040b107825 */ /* 0x002fcc00078e0210 */
[----:B------:R0:W5:Y:S02]  /*02f0*/  LDG.E.CONSTANT R17, desc[UR6][R16.64] ;  /* 0x0000000610117981 */ /* 0x000164000c1e9900 */
.L_x_17:
[----:B------:R-:W-:Y:S05]  /*0300*/  BSYNC.RECONVERGENT B0 ;  /* 0x0000000000007941 */ /* 0x000fea0003800200 */
.L_x_16:
[----:B------:R-:W-:Y:S01]  /*0310*/  SHF.R.U32.HI R11, RZ, 0x10, R18 ;  /* 0x00000010ff0b7819 */ /* 0x000fe20000011612 */
[----:B-----5:R1:W-:Y:S01]  /*0320*/  STS [R6], R17 ;  /* 0x0000001106007388 */ /* 0x0203e20000000800 */
[----:B------:R-:W-:Y:S01]  /*0330*/  IMAD.HI.U32 R20, R15, 0xda740e, RZ ;  /* 0x00da740e0f147827 */ /* 0x000fe200078e00ff */
[----:B------:R-:W-:Y:S01]  /*0340*/  BSSY.RECONVERGENT B0, `(.L_x_18) ;  /* 0x0000018000007945 */ /* 0x000fe20003800200 */
[CC--:B------:R-:W-:Y:S02]  /*0350*/  LOP3.LUT P0, RZ, R8.reuse, R11.reuse, RZ, 0xfc, !PT ;  /* 0x0000000b08ff7212 */ /* 0x0c0fe4000780fcff */
[----:B------:R-:W-:Y:S01]  /*0360*/  IADD3 R13, PT, PT, R8, R11, RZ ;  /* 0x0000000b080d7210 */ /* 0x000fe20007ffe0ff */
[----:B------:R-:W-:Y:S01]  /*0370*/  IMAD R14, R20, -0x12c, R15 ;  /* 0xfffffed4140e7824 */ /* 0x000fe200078e020f */
[----:B0-----:R-:W-:Y:S02]  /*0380*/  IADD3 R16, PT, PT, R12, 0x3, RZ ;  /* 0x000000030c107810 */ /* 0x001fe40007ffe0ff */
[----:B------:R-:W-:-:S02]  /*0390*/  ISETP.GT.U32.OR P0, PT, R13, 0x38, !P0 ;  /* 0x000000380d00780c */ /* 0x000fc40004704470 */
[----:B------:R-:W-:Y:S02]  /*03a0*/  LOP3.LUT R14, R14, 0xffff, RZ, 0xc0, !PT ;  /* 0x0000ffff0e0e7812 */ /* 0x000fe400078ec0ff */
[----:B------:R-:W-:-:S03]  /*03b0*/  MOV R19, RZ ;  /* 0x000000ff00137202 */ /* 0x000fc60000000f00 */
[----:B------:R-:W-:-:S06]  /*03c0*/  IMAD R22, R14, 0x199a, RZ ;  /* 0x0000199a0e167824 */ /* 0x000fcc00078e02ff */
[----:B-1----:R-:W-:Y:S05]  /*03d0*/  @P0 BRA `(.L_x_19) ;  /* 0x0000000000380947 */ /* 0x002fea0003800000 */
[----:B------:R-:W0:Y:S01]  /*03e0*/  S2R R14, SR_CTAID.X ;  /* 0x00000000000e7919 */ /* 0x000e220000002500 */
[----:B------:R-:W-:-:S04]  /*03f0*/  IMAD.HI.U32 R13, R10, 0x1999999a, RZ ;  /* 0x1999999a0a0d7827 */ /* 0x000fc800078e00ff */
[----:B------:R-:W-:-:S04]  /*0400*/  IMAD R13, R13, -0xa, R10 ;  /* 0xfffffff60d0d7824 */ /* 0x000fc800078e020a */
[----:B0-----:R-:W-:-:S05]  /*0410*/  IMAD R13, R14, 0x8, R13 ;  /* 0x000000080e0d7824 */ /* 0x001fca00078e020d */
[----:B------:R-:W-:-:S13]  /*0420*/  ISETP.GT.U32.AND P0, PT, R13, 0x38, PT ;  /* 0x000000380d00780c */ /* 0x000fda0003f04070 */
[----:B------:R-:W-:Y:S05]  /*0430*/  @P0 BRA `(.L_x_19) ;  /* 0x0000000000200947 */ /* 0x000fea0003800000 */
[----:B------:R-:W0:Y:S01]  /*0440*/  LDC.64 R18, c[0x0][0x380] ;  /* 0x0000e000ff127b82 */ /* 0x000e220000000a00 */
[----:B------:R-:W-:-:S05]  /*0450*/  LEA R14, R3, R0, 0x3 ;  /* 0x00000000030e7211 */ /* 0x000fca00078e18ff */
[----:B------:R-:W-:-:S04]  /*0460*/  IMAD R14, R14, 0x620, R13 ;  /* 0x000006200e0e7824 */ /* 0x000fc800078e020d */
[----:B------:R-:W-:-:S04]  /*0470*/  IMAD R14, R21, 0xc40, R14 ;  /* 0x00000c40150e7824 */ /* 0x000fc800078e020e */
[----:B------:R-:W-:-:S05]  /*0480*/  IMAD R14, R11, 0x38, R14 ;  /* 0x000000380b0e7824 */ /* 0x000fca00078e020e */
[----:B------:R-:W-:-:S05]  /*0490*/  IADD3 R11, PT, PT, R14, -0x39, RZ ;  /* 0xffffffc70e0b7810 */ /* 0x000fca0007ffe0ff */
[----:B0-----:R-:W-:-:S06]  /*04a0*/  IMAD.WIDE R18, R11, 0x4, R18 ;  /* 0x000000040b127825 */ /* 0x001fcc00078e0212 */
[----:B------:R0:W5:Y:S02]  /*04b0*/  LDG.E.CONSTANT R19, desc[UR6][R18.64] ;  /* 0x0000000612137981 */ /* 0x000164000c1e9900 */
.L_x_19:
[----:B------:R-:W-:Y:S05]  /*04c0*/  BSYNC.RECONVERGENT B0 ;  /* 0x0000000000007941 */ /* 0x000fea0003800200 */
.L_x_18:
[----:B------:R-:W-:Y:S01]  /*04d0*/  SHF.R.U32.HI R11, RZ, 0x10, R22 ;  /* 0x00000010ff0b7819 */ /* 0x000fe20000011616 */
[----:B-----5:R1:W-:Y:S01]  /*04e0*/  STS [R6+0x4], R19 ;  /* 0x0000041306007388 */ /* 0x0203e20000000800 */
[----:B------:R-:W-:Y:S01]  /*04f0*/  IMAD.HI.U32 R21, R16, 0xda740e, RZ ;  /* 0x00da740e10157827 */ /* 0x000fe200078e00ff */
[----:B------:R-:W-:Y:S01]  /*0500*/  BSSY.RECONVERGENT B0, `(.L_x_20) ;  /* 0x000001a000007945 */ /* 0x000fe20003800200 */
[CC--:B------:R-:W-:Y:S02]  /*0510*/  LOP3.LUT P0, RZ, R8.reuse, R11.reuse, RZ, 0xfc, !PT ;  /* 0x0000000b08ff7212 */ /* 0x0c0fe4000780fcff */
[----:B------:R-:W-:Y:S01]  /*0520*/  HFMA2 R17, -RZ, RZ, 0, 0 ;  /* 0x00000000ff117431 */ /* 0x000fe200000001ff */
[----:B------:R-:W-:Y:S01]  /*0530*/  IADD3 R13, PT, PT, R8, R11, RZ ;  /* 0x0000000b080d7210 */ /* 0x000fe20007ffe0ff */
[----:B------:R-:W-:-:S03]  /*0540*/  IMAD R14, R21, -0x12c, R16 ;  /* 0xfffffed4150e7824 */ /* 0x000fc600078e0210 */
[----:B------:R-:W-:Y:S01]  /*0550*/  ISETP.GT.U32.OR P0, PT, R13, 0x38, !P0 ;  /* 0x000000380d00780c */ /* 0x000fe20004704470 */
[----:B------:R-:W-:Y:S01]  /*0560*/  VIADD R13, R12, 0x4 ;  /* 0x000000040c0d7836 */ /* 0x000fe20000000000 */
[----:B------:R-:W-:-:S05]  /*0570*/  LOP3.LUT R14, R14, 0xffff, RZ, 0xc0, !PT ;  /* 0x0000ffff0e0e7812 */ /* 0x000fca00078ec0ff */
[----:B------:R-:W-:-:S06]  /*0580*/  IMAD R22, R14, 0x199a, RZ ;  /* 0x0000199a0e167824 */ /* 0x000fcc00078e02ff */
[----:B-1----:R-:W-:Y:S05]  /*0590*/  @P0 BRA `(.L_x_21) ;  /* 0x0000000000400947 */ /* 0x002fea0003800000 */
[----:B------:R-:W1:Y:S01]  /*05a0*/  S2UR UR4, SR_CTAID.X ;  /* 0x00000000000479c3 */ /* 0x000e620000002500 */
[----:B------:R-:W-:-:S04]  /*05b0*/  IMAD.HI.U32 R14, R15, 0x1999999a, RZ ;  /* 0x1999999a0f0e7827 */ /* 0x000fc800078e00ff */
[----:B------:R-:W-:Y:S01]  /*05c0*/  IMAD R14, R14, -0xa, R15 ;  /* 0xfffffff60e0e7824 */ /* 0x000fe200078e020f */
[----:B-1----:R-:W-:-:S06]  /*05d0*/  USHF.L.U32 UR4, UR4, 0x3, URZ ;  /* 0x0000000304047899 */ /* 0x002fcc00080006ff */
[C---:B------:R-:W-:Y:S02]  /*05e0*/  LOP3.LUT P0, RZ, R14.reuse, UR4, RZ, 0xfc, !PT ;  /* 0x000000040eff7c12 */ /* 0x040fe4000f80fcff */
[----:B------:R-:W-:-:S04]  /*05f0*/  IADD3 R14, PT, PT, R14, UR4, RZ ;  /* 0x000000040e0e7c10 */ /* 0x000fc8000fffe0ff */
[----:B------:R-:W-:-:S13]  /*0600*/  ISETP.GT.U32.OR P0, PT, R14, 0x38, !P0 ;  /* 0x000000380e00780c */ /* 0x000fda0004704470 */
[----:B------:R-:W-:Y:S05]  /*0610*/  @P0 BRA `(.L_x_21) ;  /* 0x0000000000200947 */ /* 0x000fea0003800000 */
[----:B0-----:R-:W0:Y:S01]  /*0620*/  LDC.64 R18, c[0x0][0x380] ;  /* 0x0000e000ff127b82 */ /* 0x001e220000000a00 */
[----:B------:R-:W-:-:S05]  /*0630*/  LEA R17, R3, R0, 0x3 ;  /* 0x0000000003117211 */ /* 0x000fca00078e18ff */
[----:B------:R-:W-:-:S04]  /*0640*/  IMAD R17, R17, 0x620, R14 ;  /* 0x0000062011117824 */ /* 0x000fc800078e020e */
[----:B------:R-:W-:-:S04]  /*0650*/  IMAD R20, R20, 0xc40, R17 ;  /* 0x00000c4014147824 */ /* 0x000fc800078e0211 */
[----:B------:R-:W-:-:S04]  /*0660*/  IMAD R20, R11, 0x38, R20 ;  /* 0x000000380b147824 */ /* 0x000fc800078e0214 */
[----:B------:R-:W-:-:S04]  /*0670*/  VIADD R11, R20, 0xffffffc7 ;  /* 0xffffffc7140b7836 */ /* 0x000fc80000000000 */
[----:B0-----:R-:W-:-:S05]  /*0680*/  IMAD.WIDE R18, R11, 0x4, R18 ;  /* 0x000000040b127825 */ /* 0x001fca00078e0212 */
[----:B------:R1:W5:Y:S02]  /*0690*/  LDG.E.CONSTANT R17, desc[UR6][R18.64] ;  /* 0x0000000612117981 */ /* 0x000364000c1e9900 */
.L_x_21:
[----:B------:R-:W-:Y:S05]  /*06a0*/  BSYNC.RECONVERGENT B0 ;  /* 0x0000000000007941 */ /* 0x000fea0003800200 */
.L_x_20:
[----:B------:R-:W-:Y:S01]  /*06b0*/  SHF.R.U32.HI R11, RZ, 0x10, R22 ;  /* 0x00000010ff0b7819 */ /* 0x000fe20000011616 */
[----:B-----5:R2:W-:Y:S01]  /*06c0*/  STS [R6+0x8], R17 ;  /* 0x0000081106007388 */ /* 0x0205e20000000800 */
[----:B------:R-:W-:Y:S01]  /*06d0*/  IMAD.HI.U32 R22, R13, 0xda740e, RZ ;  /* 0x00da740e0d167827 */ /* 0x000fe200078e00ff */
[----:B------:R-:W-:Y:S01]  /*06e0*/  BSSY.RECONVERGENT B0, `(.L_x_22) ;  /* 0x0000018000007945 */ /* 0x000fe20003800200 */
[CC--:B------:R-:W-:Y:S02]  /*06f0*/  LOP3.LUT P0, RZ, R8.reuse, R11.reuse, RZ, 0xfc, !PT ;  /* 0x0000000b08ff7212 */ /* 0x0c0fe4000780fcff */
[----:B------:R-:W-:Y:S01]  /*0700*/  IADD3 R14, PT, PT, R8, R11, RZ ;  /* 0x0000000b080e7210 */ /* 0x000fe20007ffe0ff */
[----:B01----:R-:W-:Y:S01]  /*0710*/  IMAD R18, R22, -0x12c, R13 ;  /* 0xfffffed416127824 */ /* 0x003fe200078e020d */
[----:B------:R-:W-:Y:S02]  /*0720*/  MOV R19, RZ ;  /* 0x000000ff00137202 */ /* 0x000fe40000000f00 */
[----:B------:R-:W-:-:S02]  /*0730*/  ISETP.GT.U32.OR P0, PT, R14, 0x38, !P0 ;  /* 0x000000380e00780c */ /* 0x000fc40004704470 */
[----:B------:R-:W-:Y:S02]  /*0740*/  LOP3.LUT R18, R18, 0xffff, RZ, 0xc0, !PT ;  /* 0x0000ffff12127812 */ /* 0x000fe400078ec0ff */
[----:B------:R-:W-:-:S03]  /*0750*/  IADD3 R14, PT, PT, R12, 0x5, RZ ;  /* 0x000000050c0e7810 */ /* 0x000fc60007ffe0ff */
[----:B------:R-:W-:-:S06]  /*0760*/  IMAD R23, R18, 0x199a, RZ ;  /* 0x0000199a12177824 */ /* 0x000fcc00078e02ff */
[----:B--2---:R-:W-:Y:S05]  /*0770*/  @P0 BRA `(.L_x_23) ;  /* 0x0000000000380947 */ /* 0x004fea0003800000 */
[----:B------:R-:W0:Y:S01]  /*0780*/  S2R R18, SR_CTAID.X ;  /* 0x0000000000127919 */ /* 0x000e220000002500 */
[----:B------:R-:W-:-:S04]  /*0790*/  IMAD.HI.U32 R17, R16, 0x1999999a, RZ ;  /* 0x1999999a10117827 */ /* 0x000fc800078e00ff */
[----:B------:R-:W-:-:S05]  /*07a0*/  IMAD R17, R17, -0xa, R16 ;  /* 0xfffffff611117824 */ /* 0x000fca00078e0210 */
[----:B0-----:R-:W-:-:S04]  /*07b0*/  LEA R17, R18, R17, 0x3 ;  /* 0x0000001112117211 */ /* 0x001fc800078e18ff */
[----:B------:R-:W-:-:S13]  /*07c0*/  ISETP.GT.U32.AND P0, PT, R17, 0x38, PT ;  /* 0x000000381100780c */ /* 0x000fda0003f04070 */
[----:B------:R-:W-:Y:S05]  /*07d0*/  @P0 BRA `(.L_x_23) ;  /* 0x0000000000200947 */ /* 0x000fea0003800000 */
[----:B------:R-:W0:Y:S01]  /*07e0*/  LDC.64 R18, c[0x0][0x380] ;  /* 0x0000e000ff127b82 */ /* 0x000e220000000a00 */
[----:B------:R-:W-:-:S04]  /*07f0*/  IMAD R20, R3, 0x8, R0 ;  /* 0x0000000803147824 */ /* 0x000fc800078e0200 */
[----:B------:R-:W-:-:S04]  /*0800*/  IMAD R20, R20, 0x620, R17 ;  /* 0x0000062014147824 */ /* 0x000fc800078e0211 */
[----:B------:R-:W-:-:S04]  /*0810*/  IMAD R20, R21, 0xc40, R20 ;  /* 0x00000c4015147824 */ /* 0x000fc800078e0214 */
[----:B------:R-:W-:-:S05]  /*0820*/  IMAD R20, R11, 0x38, R20 ;  /* 0x000000380b147824 */ /* 0x000fca00078e0214 */
[----:B------:R-:W-:-:S05]  /*0830*/  IADD3 R11, PT, PT, R20, -0x39, RZ ;  /* 0xffffffc7140b7810 */ /* 0x000fca0007ffe0ff */
[----:B0-----:R-:W-:-:S06]  /*0840*/  IMAD.WIDE R18, R11, 0x4, R18 ;  /* 0x000000040b127825 */ /* 0x001fcc00078e0212 */
[----:B------:R0:W5:Y:S02]  /*0850*/  LDG.E.CONSTANT R19, desc[UR6][R18.64] ;  /* 0x0000000612137981 */ /* 0x000164000c1e9900 */
.L_x_23:
[----:B------:R-:W-:Y:S05]  /*0860*/  BSYNC.RECONVERGENT B0 ;  /* 0x0000000000007941 */ /* 0x000fea0003800200 */
.L_x_22:
[----:B------:R-:W-:Y:S01]  /*0870*/  SHF.R.U32.HI R17, RZ, 0x10, R23 ;  /* 0x00000010ff117819 */ /* 0x000fe20000011617 */
[----:B-----5:R1:W-:Y:S01]  /*0880*/  STS [R6+0xc], R19 ;  /* 0x00000c1306007388 */ /* 0x0203e20000000800 */
[----:B------:R-:W-:Y:S01]  /*0890*/  IMAD.HI.U32 R23, R14, 0xda740e, RZ ;  /* 0x00da740e0e177827 */ /* 0x000fe200078e00ff */
[----:B------:R-:W-:Y:S01]  /*08a0*/  BSSY.RECONVERGENT B0, `(.L_x_24) ;  /* 0x000001a000007945 */ /* 0x000fe20003800200 */
[CC--:B------:R-:W-:Y:S02]  /*08b0*/  LOP3.LUT P0, RZ, R8.reuse, R17.reuse, RZ, 0xfc, !PT ;  /* 0x0000001108ff7212 */ /* 0x0c0fe4000780fcff */
[----:B------:R-:W-:Y:S01]  /*08c0*/  HFMA2 R21, -RZ, RZ, 0, 0 ;  /* 0x00000000ff157431 */ /* 0x000fe200000001ff */
[----:B------:R-:W-:Y:S01]  /*08d0*/  IADD3 R11, PT, PT, R8, R17, RZ ;  /* 0x00000011080b7210 */ /* 0x000fe20007ffe0ff */
[----:B0-----:R-:W-:-:S03]  /*08e0*/  IMAD R18, R23, -0x12c, R14 ;  /* 0xfffffed417127824 */ /* 0x001fc600078e020e */
[----:B------:R-:W-:Y:S02]  /*08f0*/  ISETP.GT.U32.OR P0, PT, R11, 0x38, !P0 ;  /* 0x000000380b00780c */ /* 0x000fe40004704470 */
[----:B------:R-:W-:Y:S02]  /*0900*/  LOP3.LUT R18, R18, 0xffff, RZ, 0xc0, !PT ;  /* 0x0000ffff12127812 */ /* 0x000fe400078ec0ff */
[----:B------:R-:W-:-:S03]  /*0910*/  IADD3 R11, PT, PT, R12, 0x6, RZ ;  /* 0x000000060c0b7810 */ /* 0x000fc60007ffe0ff */
[----:B------:R-:W-:-:S06]  /*0920*/  IMAD R25, R18, 0x199a, RZ ;  /* 0x0000199a12197824 */ /* 0x000fcc00078e02ff */
[----:B-1----:R-:W-:Y:S05]  /*0930*/  @P0 BRA `(.L_x_25) ;  /* 0x0000000000400947 */ /* 0x002fea0003800000 */
[----:B------:R-:W0:Y:S01]  /*0940*/  S2UR UR4, SR_CTAID.X ;  /* 0x00000000000479c3 */ /* 0x000e220000002500 */
[----:B------:R-:W-:-:S04]  /*0950*/  IMAD.HI.U32 R18, R13, 0x1999999a, RZ ;  /* 0x1999999a0d127827 */ /* 0x000fc800078e00ff */
[----:B------:R-:W-:Y:S01]  /*0960*/  IMAD R18, R18, -0xa, R13 ;  /* 0xfffffff612127824 */ /* 0x000fe200078e020d */
[----:B0-----:R-:W-:-:S06]  /*0970*/  USHF.L.U32 UR4, UR4, 0x3, URZ ;  /* 0x0000000304047899 */ /* 0x001fcc00080006ff */
[C---:B------:R-:W-:Y:S01]  /*0980*/  VIADD R20, R18.reuse, UR4 ;  /* 0x0000000412147c36 */ /* 0x040fe20008000000 */
[----:B------:R-:W-:-:S04]  /*0990*/  LOP3.LUT P0, RZ, R18, UR4, RZ, 0xfc, !PT ;  /* 0x0000000412ff7c12 */ /* 0x000fc8000f80fcff */
[----:B------:R-:W-:-:S13]  /*09a0*/  ISETP.GT.U32.OR P0, PT, R20, 0x38, !P0 ;  /* 0x000000381400780c */ /* 0x000fda0004704470 */
[----:B------:R-:W-:Y:S05]  /*09b0*/  @P0 BRA `(.L_x_25) ;  /* 0x0000000000200947 */ /* 0x000fea0003800000 */
[----:B------:R-:W0:Y:S01]  /*09c0*/  LDC.64 R18, c[0x0][0x380] ;  /* 0x0000e000ff127b82 */ /* 0x000e220000000a00 */
[----:B------:R-:W-:-:S05]  /*09d0*/  LEA R21, R3, R0, 0x3 ;  /* 0x0000000003157211 */ /* 0x000fca00078e18ff */
[----:B------:R-:W-:-:S04]  /*09e0*/  IMAD R21, R21, 0x620, R20 ;  /* 0x0000062015157824 */ /* 0x000fc800078e0214 */
[----:B------:R-:W-:-:S04]  /*09f0*/  IMAD R22, R22, 0xc40, R21 ;  /* 0x00000c4016167824 */ /* 0x000fc800078e0215 */
[----:B------:R-:W-:-:S05]  /*0a00*/  IMAD R22, R17, 0x38, R22 ;  /* 0x0000003811167824 */ /* 0x000fca00078e0216 */
[----:B------:R-:W-:-:S05]  /*0a10*/  IADD3 R17, PT, PT, R22, -0x39, RZ ;  /* 0xffffffc716117810 */ /* 0x000fca0007ffe0ff */
[----:B0-----:R-:W-:-:S05]  /*0a20*/  IMAD.WIDE R18, R17, 0x4, R18 ;  /* 0x0000000411127825 */ /* 0x001fca00078e0212 */
[----:B------:R0:W5:Y:S02]  /*0a30*/  LDG.E.CONSTANT R21, desc[UR6][R18.64] ;  /* 0x0000000612157981 */ /* 0x000164000c1e9900 */
.L_x_25:
[----:B------:R-:W-:Y:S05]  /*0a40*/  BSYNC.RECONVERGENT B0 ;  /* 0x0000000000007941 */ /* 0x000fea0003800200 */
.L_x_24:
[----:B------:R-:W-:Y:S01]  /*0a50*/  SHF.R.U32.HI R25, RZ, 0x10, R25 ;  /* 0x00000010ff197819 */ /* 0x000fe20000011619 */
[----:B-----5:R1:W-:Y:S01]  /*0a60*/  STS [R6+0x10], R21 ;  /* 0x0000101506007388 */ /* 0x0203e20000000800 */
[----:B------:R-:W-:Y:S01]  /*0a70*/  IMAD.HI.U32 R22, R11, 0xda740e, RZ ;  /* 0x00da740e0b167827 */ /* 0x000fe200078e00ff */
[----:B------:R-:W-:Y:S01]  /*0a80*/  BSSY.RECONVERGENT B0, `(.L_x_26) ;  /* 0x0000018000007945 */ /* 0x000fe20003800200 */
[CC--:B------:R-:W-:Y:S02]  /*0a90*/  LOP3.LUT P0, RZ, R8.reuse, R25.reuse, RZ, 0xfc, !PT ;  /* 0x0000001908ff7212 */ /* 0x0c0fe4000780fcff */
[----:B------:R-:W-:Y:S01]  /*0aa0*/  IADD3 R17, PT, PT, R8, R25, RZ ;  /* 0x0000001908117210 */ /* 0x000fe20007ffe0ff */
[----:B0-----:R-:W-:Y:S02]  /*0ab0*/  IMAD R18, R22, -0x12c, R11 ;  /* 0xfffffed416127824 */ /* 0x001fe400078e020b */
[----:B------:R-:W-:Y:S01]  /*0ac0*/  IMAD.MOV.U32 R19, RZ, RZ, RZ ;  /* 0x000000ffff137224 */ /* 0x000fe200078e00ff */
[----:B------:R-:W-:-:S02]  /*0ad0*/  ISETP.GT.U32.OR P0, PT, R17, 0x38, !P0 ;  /* 0x000000381100780c */ /* 0x000fc40004704470 */
[----:B------:R-:W-:Y:S02]  /*0ae0*/  LOP3.LUT R18, R18, 0xffff, RZ, 0xc0, !PT ;  /* 0x0000ffff12127812 */ /* 0x000fe400078ec0ff */
[----:B------:R-:W-:-:S03]  /*0af0*/  IADD3 R17, PT, PT, R12, 0x7, RZ ;  /* 0x000000070c117810 */ /* 0x000fc60007ffe0ff */
[----:B------:R-:W-:-:S06]  /*0b00*/  IMAD R24, R18, 0x199a, RZ ;  /* 0x0000199a12187824 */ /* 0x000fcc00078e02ff */
[----:B-1----:R-:W-:Y:S05]  /*0b10*/  @P0 BRA `(.L_x_27) ;  /* 0x0000000000380947 */ /* 0x002fea0003800000 */
[----:B------:R-:W0:Y:S01]  /*0b20*/  S2R R18, SR_CTAID.X ;  /* 0x0000000000127919 */ /* 0x000e220000002500 */
[----:B------:R-:W-:-:S04]  /*0b30*/  IMAD.HI.U32 R21, R14, 0x1999999a, RZ ;  /* 0x1999999a0e157827 */ /* 0x000fc800078e00ff */
[----:B------:R-:W-:-:S05]  /*0b40*/  IMAD R21, R21, -0xa, R14 ;  /* 0xfffffff615157824 */ /* 0x000fca00078e020e */
[----:B0-----:R-:W-:-:S04]  /*0b50*/  LEA R21, R18, R21, 0x3 ;  /* 0x0000001512157211 */ /* 0x001fc800078e18ff */
        /* <DEDUP_REMOVED lines=10> */
.L_x_27:
[----:B------:R-:W-:Y:S05]  /*0c00*/  BSYNC.RECONVERGENT B0 ;  /* 0x0000000000007941 */ /* 0x000fea0003800200 */
.L_x_26:
[----:B------:R-:W-:Y:S01]  /*0c10*/  SHF.R.U32.HI R23, RZ, 0x10, R24 ;  /* 0x00000010ff177819 */ /* 0x000fe20000011618 */
[----:B-----5:R1:W-:Y:S01]  /*0c20*/  STS [R6+0x14], R19 ;  /* 0x0000141306007388 */ /* 0x0203e20000000800 */
[----:B------:R-:W-:Y:S01]  /*0c30*/  IMAD.HI.U32 R24, R17, 0xda740e, RZ ;  /* 0x00da740e11187827 */ /* 0x000fe200078e00ff */
[----:B------:R-:W-:Y:S01]  /*0c40*/  BSSY.RECONVERGENT B0, `(.L_x_28) ;  /* 0x000001a000007945 */ /* 0x000fe20003800200 */
[CC--:B------:R-:W-:Y:S02]  /*0c50*/  LOP3.LUT P0, RZ, R8.reuse, R23.reuse, RZ, 0xfc, !PT ;  /* 0x0000001708ff7212 */ /* 0x0c0fe4000780fcff */
[----:B0-----:R-:W-:Y:S01]  /*0c60*/  IADD3 R18, PT, PT, R8, R23, RZ ;  /* 0x0000001708127210 */ /* 0x001fe20007ffe0ff */
[----:B------:R-:W-:Y:S01]  /*0c70*/  IMAD R20, R24, -0x12c, R17 ;  /* 0xfffffed418147824 */ /* 0x000fe200078e0211 */
[----:B------:R-:W-:Y:S02]  /*0c80*/  MOV R21, RZ ;  /* 0x000000ff00157202 */ /* 0x000fe40000000f00 */
[----:B------:R-:W-:Y:S01]  /*0c90*/  ISETP.GT.U32.OR P0, PT, R18, 0x38, !P0 ;  /* 0x000000381200780c */ /* 0x000fe20004704470 */
[----:B------:R-:W-:Y:S01]  /*0ca0*/  VIADD R18, R12, 0x8 ;  /* 0x000000080c127836 */ /* 0x000fe20000000000 */
[----:B------:R-:W-:-:S05]  /*0cb0*/  LOP3.LUT R20, R20, 0xffff, RZ, 0xc0, !PT ;  /* 0x0000ffff14147812 */ /* 0x000fca00078ec0ff */
[----:B------:R-:W-:-:S06]  /*0cc0*/  IMAD R25, R20, 0x199a, RZ ;  /* 0x0000199a14197824 */ /* 0x000fcc00078e02ff */
        /* <DEDUP_REMOVED lines=17> */
.L_x_29:
[----:B------:R-:W-:Y:S05]  /*0de0*/  BSYNC.RECONVERGENT B0 ;  /* 0x0000000000007941 */ /* 0x000fea0003800200 */
.L_x_28:
[----:B------:R-:W-:Y:S01]  /*0df0*/  SHF.R.U32.HI R25, RZ, 0x10, R25 ;  /* 0x00000010ff197819 */ /* 0x000fe20000011619 */
[----:B-----5:R1:W-:Y:S01]  /*0e00*/  STS [R6+0x18], R21 ;  /* 0x0000181506007388 */ /* 0x0203e20000000800 */
[----:B------:R-:W-:Y:S01]  /*0e10*/  IMAD.HI.U32 R23, R18, 0xda740e, RZ ;  /* 0x00da740e12177827 */ /* 0x000fe200078e00ff */
[----:B------:R-:W-:Y:S01]  /*0e20*/  BSSY.RECONVERGENT B0, `(.L_x_30) ;  /* 0x0000018000007945 */ /* 0x000fe20003800200 */
[C---:B------:R-:W-:Y:S02]  /*0e30*/  LOP3.LUT P0, RZ, R8.reuse, R25, RZ, 0xfc, !PT ;  /* 0x0000001908ff7212 */ /* 0x040fe4000780fcff */
[----:B------:R-:W-:Y:S02]  /*0e40*/  HFMA2 R27, -RZ, RZ, 0, 0 ;  /* 0x00000000ff1b7431 */ /* 0x000fe400000001ff */
[----:B------:R-:W-:Y:S02]  /*0e50*/  IMAD.IADD R19, R8, 0x1, R25 ;  /* 0x0000000108137824 */ /* 0x000fe400078e0219 */
[----:B0-----:R-:W-:-:S03]  /*0e60*/  IMAD R20, R23, -0x12c, R18 ;  /* 0xfffffed417147824 */ /* 0x001fc600078e0212 */
[----:B------:R-:W-:Y:S02]  /*0e70*/  ISETP.GT.U32.OR P0, PT, R19, 0x38, !P0 ;  /* 0x000000381300780c */ /* 0x000fe40004704470 */
        /* <DEDUP_REMOVED lines=14> */
[----:B------:R-:W-:-:S04]  /*0f60*/  IMAD R24, R25, 0x38, R24 ;  /* 0x0000003819187824 */ /* 0x000fc800078e0218 */
[----:B------:R-:W-:-:S04]  /*0f70*/  VIADD R25, R24, 0xffffffc7 ;  /* 0xffffffc718197836 */ /* 0x000fc80000000000 */
[----:B0-----:R-:W-:-:S05]  /*0f80*/  IMAD.WIDE R20, R25, 0x4, R20 ;  /* 0x0000000419147825 */ /* 0x001fca00078e0214 */
[----:B------:R0:W5:Y:S02]  /*0f90*/  LDG.E.CONSTANT R27, desc[UR6][R20.64] ;  /* 0x00000006141b7981 */ /* 0x000164000c1e9900 */
.L_x_31:
[----:B------:R-:W-:Y:S05]  /*0fa0*/  BSYNC.RECONVERGENT B0 ;  /* 0x0000000000007941 */ /* 0x000fea0003800200 */
.L_x_30:
[----:B------:R-:W-:Y:S01]  /*0fb0*/  SHF.R.U32.HI R25, RZ, 0x10, R28 ;  /* 0x00000010ff197819 */ /* 0x000fe2000001161c */
[----:B-----5:R1:W-:Y:S01]  /*0fc0*/  STS [R6+0x1c], R27 ;  /* 0x00001c1b06007388 */ /* 0x0203e20000000800 */
[----:B------:R-:W-:Y:S01]  /*0fd0*/  IMAD.HI.U32 R22, R19, 0xda740e, RZ ;  /* 0x00da740e13167827 */ /* 0x000fe200078e00ff */
[----:B------:R-:W-:Y:S01]  /*0fe0*/  BSSY.RECONVERGENT B0, `(.L_x_32) ;  /* 0x000001a000007945 */ /* 0x000fe20003800200 */
[CC--:B------:R-:W-:Y:S02]  /*0ff0*/  LOP3.LUT P0, RZ, R8.reuse, R25.reuse, RZ, 0xfc, !PT ;  /* 0x0000001908ff7212 */ /* 0x0c0fe4000780fcff */
[----:B0-----:R-:W-:Y:S01]  /*1000*/  IADD3 R20, PT, PT, R8, R25, RZ ;  /* 0x0000001908147210 */ /* 0x001fe20007ffe0ff */
[----:B------:R-:W-:Y:S01]  /*1010*/  IMAD R21, R22, -0x12c, R19 ;  /* 0xfffffed416157824 */ /* 0x000fe200078e0213 */
[----:B------:R-:W-:Y:S02]  /*1020*/  IADD3 R28, PT, PT, R12, 0xa, RZ ;  /* 0x0000000a0c1c7810 */ /* 0x000fe40007ffe0ff */
[----:B------:R-:W-:-:S02]  /*1030*/  ISETP.GT.U32.OR P0, PT, R20, 0x38, !P0 ;  /* 0x000000381400780c */ /* 0x000fc40004704470 */
[----:B------:R-:W-:-:S05]  /*1040*/  LOP3.LUT R21, R21, 0xffff, RZ, 0xc0, !PT ;  /* 0x0000ffff15157812 */ /* 0x000fca00078ec0ff */
[----:B------:R-:W-:Y:S01]  /*1050*/  IMAD R29, R21, 0x199a, RZ ;  /* 0x0000199a151d7824 */ /* 0x000fe200078e02ff */
[----:B------:R-:W-:-:S05]  /*1060*/  MOV R21, RZ ;  /* 0x000000ff00157202 */ /* 0x000fca0000000f00 */
        /* <DEDUP_REMOVED lines=17> */
.L_x_33:
[----:B------:R-:W-:Y:S05]  /*1180*/  BSYNC.RECONVERGENT B0 ;  /* 0x0000000000007941 */ /* 0x000fea0003800200 */
.L_x_32:
[----:B------:R-:W-:Y:S01]  /*1190*/  SHF.R.U32.HI R25, RZ, 0x10, R29 ;  /* 0x00000010ff197819 */ /* 0x000fe2000001161d */
[----:B-----5:R1:W-:Y:S01]  /*11a0*/  STS [R6+0x20], R21 ;  /* 0x0000201506007388 */ /* 0x0203e20000000800 */
[----:B------:R-:W-:Y:S01]  /*11b0*/  IMAD.HI.U32 R23, R28, 0xda740e, RZ ;  /* 0x00da740e1c177827 */ /* 0x000fe200078e00ff */
[----:B------:R-:W-:Y:S01]  /*11c0*/  BSSY.RECONVERGENT B0, `(.L_x_34) ;  /* 0x0000018000007945 */ /* 0x000fe20003800200 */
[CC--:B------:R-:W-:Y:S02]  /*11d0*/  LOP3.LUT P0, RZ, R8.reuse, R25.reuse, RZ, 0xfc, !PT ;  /* 0x0000001908ff7212 */ /* 0x0c0fe4000780fcff */
[----:B------:R-:W-:Y:S01]  /*11e0*/  HFMA2 R27, -RZ, RZ, 0, 0 ;  /* 0x00000000ff1b7431 */ /* 0x000fe200000001ff */
[----:B0-----:R-:W-:Y:S01]  /*11f0*/  IADD3 R20, PT, PT, R8, R25, RZ ;  /* 0x0000001908147210 */ /* 0x001fe20007ffe0ff */
[----:B------:R-:W-:Y:S01]  /*1200*/  IMAD R28, R23, -0x12c, R28 ;  /* 0xfffffed4171c7824 */ /* 0x000fe200078e021c */
[----:B------:R-:W-:Y:S02]  /*1210*/  IADD3 R29, PT, PT, R12, 0xb, RZ ;  /* 0x0000000b0c1d7810 */ /* 0x000fe40007ffe0ff */
[----:B------:R-:W-:-:S02]  /*1220*/  ISETP.GT.U32.OR P0, PT, R20, 0x38, !P0 ;  /* 0x000000381400780c */ /* 0x000fc40004704470 */
[----:B------:R-:W-:-:S05]  /*1230*/  LOP3.LUT R28, R28, 0xffff, RZ, 0xc0, !PT ;  /* 0x0000ffff1c1c7812 */ /* 0x000fca00078ec0ff */
        /* <DEDUP_REMOVED lines=16> */
.L_x_35:
[----:B------:R-:W-:Y:S05]  /*1340*/  BSYNC.RECONVERGENT B0 ;  /* 0x0000000000007941 */ /* 0x000fea0003800200 */
.L_x_34:
[----:B------:R-:W-:Y:S01]  /*1350*/  SHF.R.U32.HI R25, RZ, 0x10, R28 ;  /* 0x00000010ff197819 */ /* 0x000fe2000001161c */
[----:B-----5:R1:W-:Y:S01]  /*1360*/  STS [R6+0x24], R27 ;  /* 0x0000241b06007388 */ /* 0x0203e20000000800 */
[----:B------:R-:W-:Y:S01]  /*1370*/  IMAD.HI.U32 R22, R29, 0xda740e, RZ ;  /* 0x00da740e1d167827 */ /* 0x000fe200078e00ff */
[----:B------:R-:W-:Y:S01]  /*1380*/  BSSY.RECONVERGENT B0, `(.L_x_36) ;  /* 0x000001a000007945 */ /* 0x000fe20003800200 */
[CC--:B------:R-:W-:Y:S02]  /*1390*/  LOP3.LUT P0, RZ, R8.reuse, R25.reuse, RZ, 0xfc, !PT ;  /* 0x0000001908ff7212 */ /* 0x0c0fe4000780fcff */
[----:B0-----:R-:W-:Y:S01]  /*13a0*/  IADD3 R20, PT, PT, R8, R25, RZ ;  /* 0x0000001908147210 */ /* 0x001fe20007ffe0ff */
[----:B------:R-:W-:Y:S01]  /*13b0*/  IMAD R29, R22, -0x12c, R29 ;  /* 0xfffffed4161d7824 */ /* 0x000fe200078e021d */
[----:B------:R-:W-:Y:S01]  /*13c0*/  IADD3 R28, PT, PT, R12, 0xc, RZ ;  /* 0x0000000c0c1c7810 */ /* 0x000fe20007ffe0ff */
[----:B------:R-:W-:Y:S01]  /*13d0*/  IMAD.MOV.U32 R21, RZ, RZ, RZ ;  /* 0x000000ffff157224 */ /* 0x000fe200078e00ff */
[----:B------:R-:W-:-:S02]  /*13e0*/  ISETP.GT.U32.OR P0, PT, R20, 0x38, !P0 ;  /* 0x000000381400780c */ /* 0x000fc40004704470 */
        /* <DEDUP_REMOVED lines=19> */
.L_x_37:
[----:B------:R-:W-:Y:S05]  /*1520*/  BSYNC.RECONVERGENT B0 ;  /* 0x0000000000007941 */ /* 0x000fea0003800200 */
.L_x_36:
[----:B------:R-:W-:Y:S01]  /*1530*/  SHF.R.U32.HI R25, RZ, 0x10, R29 ;  /* 0x00000010ff197819 */ /* 0x000fe2000001161d */
[----:B-----5:R1:W-:Y:S01]  /*1540*/  STS [R6+0x28], R21 ;  /* 0x0000281506007388 */ /* 0x0203e20000000800 */
[----:B------:R-:W-:Y:S01]  /*1550*/  IMAD.HI.U32 R23, R28, 0xda740e, RZ ;  /* 0x00da740e1c177827 */ /* 0x000fe200078e00ff */
[----:B------:R-:W-:Y:S01]  /*1560*/  BSSY.RECONVERGENT B0, `(.L_x_38) ;  /* 0x0000018000007945 */ /* 0x000fe20003800200 */
[CC--:B------:R-:W-:Y:S02]  /*1570*/  LOP3.LUT P0, RZ, R8.reuse, R25.reuse, RZ, 0xfc, !PT ;  /* 0x0000001908ff7212 */ /* 0x0c0fe4000780fcff */
[----:B0-----:R-:W-:Y:S01]  /*1580*/  IADD3 R20, PT, PT, R8, R25, RZ ;  /* 0x0000001908147210 */ /* 0x001fe20007ffe0ff */
[----:B------:R-:W-:Y:S01]  /*1590*/  IMAD R28, R23, -0x12c, R28 ;  /* 0xfffffed4171c7824 */ /* 0x000fe200078e021c */
[----:B------:R-:W-:Y:S01]  /*15a0*/  MOV R27, RZ ;  /* 0x000000ff001b7202 */ /* 0x000fe20000000f00 */
[----:B------:R-:W-:Y:S01]  /*15b0*/  VIADD R24, R12, 0xd ;  /* 0x0000000d0c187836 */ /* 0x000fe20000000000 */
[----:B------:R-:W-:-:S02]  /*15c0*/  ISETP.GT.U32.OR P0, PT, R20, 0x38, !P0 ;  /* 0x000000381400780c */ /* 0x000fc40004704470 */
[----:B------:R-:W-:-:S05]  /*15d0*/  LOP3.LUT R28, R28, 0xffff, RZ, 0xc0, !PT ;  /* 0x0000ffff1c1c7812 */ /* 0x000fca00078ec0ff */
        /* <DEDUP_REMOVED lines=16> */
.L_x_39:
[----:B------:R-:W-:Y:S05]  /*16e0*/  BSYNC.RECONVERGENT B0 ;  /* 0x0000000000007941 */ /* 0x000fea0003800200 */
.L_x_38:
[----:B------:R-:W-:Y:S01]  /*16f0*/  SHF.R.U32.HI R25, RZ, 0x10, R28 ;  /* 0x00000010ff197819 */ /* 0x000fe2000001161c */
[----:B-----5:R1:W-:Y:S01]  /*1700*/  STS [R6+0x2c], R27 ;  /* 0x00002c1b06007388 */ /* 0x0203e20000000800 */
[----:B------:R-:W-:Y:S01]  /*1710*/  IMAD.HI.U32 R29, R24, 0xda740e, RZ ;  /* 0x00da740e181d7827 */ /* 0x000fe200078e00ff */
[----:B------:R-:W-:Y:S01]  /*1720*/  BSSY.RECONVERGENT B0, `(.L_x_40) ;  /* 0x0000019000007945 */ /* 0x000fe20003800200 */
[C---:B------:R-:W-:Y:S02]  /*1730*/  LOP3.LUT P0, RZ, R8.reuse, R25, RZ, 0xfc, !PT ;  /* 0x0000001908ff7212 */ /* 0x040fe4000780fcff */
[----:B0-----:R-:W-:Y:S02]  /*1740*/  HFMA2 R21, -RZ, RZ, 0, 0 ;  /* 0x00000000ff157431 */ /* 0x001fe400000001ff */
[----:B------:R-:W-:Y:S02]  /*1750*/  IMAD.IADD R20, R8, 0x1, R25 ;  /* 0x0000000108147824 */ /* 0x000fe400078e0219 */
[----:B------:R-:W-:-:S03]  /*1760*/  IMAD R24, R29, -0x12c, R24 ;  /* 0xfffffed41d187824 */ /* 0x000fc600078e0218 */
[----:B------:R-:W-:Y:S02]  /*1770*/  ISETP.GT.U32.OR P0, PT, R20, 0x38, !P0 ;  /* 0x000000381400780c */ /* 0x000fe40004704470 */
        /* <DEDUP_REMOVED lines=19> */
.L_x_41:
[----:B------:R-:W-:Y:S05]  /*18b0*/  BSYNC.RECONVERGENT B0 ;  /* 0x0000000000007941 */ /* 0x000fea0003800200 */
.L_x_40:
[----:B------:R-:W-:Y:S01]  /*18c0*/  SHF.R.U32.HI R15, RZ, 0x10, R24 ;  /* 0x00000010ff0f7819 */ /* 0x000fe20000011618 */
[----:B-----5:R1:W-:Y:S01]  /*18d0*/  STS [R6+0x30], R21 ;  /* 0x0000301506007388 */ /* 0x0203e20000000800 */
[----:B------:R-:W-:Y:S01]  /*18e0*/  BSSY.RECONVERGENT B0, `(.L_x_42) ;  /* 0x0000015000007945 */ /* 0x000fe20003800200 */
[----:B------:R-:W-:Y:S02]  /*18f0*/  IADD3 R22, PT, PT, R12, 0xe, RZ ;  /* 0x0000000e0c167810 */ /* 0x000fe40007ffe0ff */
[C---:B0-----:R-:W-:Y:S01]  /*1900*/  IMAD.IADD R20, R8.reuse, 0x1, R15 ;  /* 0x0000000108147824 */ /* 0x041fe200078e020f */
[----:B------:R-:W-:Y:S02]  /*1910*/  LOP3.LUT P0, RZ, R8, R15, RZ, 0xfc, !PT ;  /* 0x0000000f08ff7212 */ /* 0x000fe4000780fcff */
[----:B------:R-:W-:Y:S02]  /*1920*/  MOV R23, RZ ;  /* 0x000000ff00177202 */ /* 0x000fe40000000f00 */
[----:B------:R-:W-:-:S13]  /*1930*/  ISETP.GT.U32.OR P0, PT, R20, 0x38, !P0 ;  /* 0x000000381400780c */ /* 0x000fda0004704470 */
        /* <DEDUP_REMOVED lines=15> */
.L_x_43:
[----:B------:R-:W-:Y:S05]  /*1a30*/  BSYNC.RECONVERGENT B0 ;  /* 0x0000000000007941 */ /* 0x000fea0003800200 */
.L_x_42:
[----:B------:R-:W-:Y:S01]  /*1a40*/  IMAD.HI.U32 R16, R22, 0xda740e, RZ ;  /* 0x00da740e16107827 */ /* 0x000fe200078e00ff */
[----:B-----5:R1:W-:Y:S01]  /*1a50*/  STS [R6+0x34], R23 ;  /* 0x0000341706007388 */ /* 0x0203e20000000800 */
[----:B------:R-:W-:Y:S03]  /*1a60*/  BSSY.RECONVERGENT B0, `(.L_x_44) ;  /* 0x0000037000007945 */ /* 0x000fe60003800200 */
[----:B------:R-:W-:-:S04]  /*1a70*/  LEA R15, R3, R16, 0x2 ;  /* 0x00000010030f7211 */ /* 0x000fc800078e10ff */
[----:B------:R-:W-:-:S13]  /*1a80*/  ISETP.GT.U32.AND P0, PT, R15, 0x1f, PT ;  /* 0x0000001f0f00780c */ /* 0x000fda0003f04070 */
[----:B-1----:R-:W-:Y:S05]  /*1a90*/  @P0 BRA `(.L_x_45) ;  /* 0x0000000000cc0947 */ /* 0x002fea0003800000 */
[----:B0-----:R-:W-:Y:S01]  /*1aa0*/  IMAD.HI.U32 R20, R22, 0x1999999a, RZ ;  /* 0x1999999a16147827 */ /* 0x001fe200078e00ff */
[----:B------:R-:W-:-:S03]  /*1ab0*/  ISETP.GT.U32.AND P0, PT, R9, 0x2571, PT ;  /* 0x000025710900780c */ /* 0x000fc60003f04070 */
[----:B------:R-:W-:-:S05]  /*1ac0*/  IMAD R20, R3, 0x78, R20 ;  /* 0x0000007803147824 */ /* 0x000fca00078e0214 */
[----:B------:R-:W-:-:S04]  /*1ad0*/  ISETP.GT.U32.OR P0, PT, R20, 0x3bf, P0 ;  /* 0x000003bf1400780c */ /* 0x000fc80000704470 */
[----:B------:R-:W-:-:S13]  /*1ae0*/  ISETP.GT.U32.OR P0, PT, R12, 0x4a1, P0 ;  /* 0x000004a10c00780c */ /* 0x000fda0000704470 */
[----:B------:R-:W-:Y:S05]  /*1af0*/  @P0 BRA `(.L_x_45) ;  /* 0x0000000000b40947 */ /* 0x000fea0003800000 */
[----:B------:R-:W-:Y:S01]  /*1b00*/  LOP3.LUT R15, R22, 0xffff, RZ, 0xc0, !PT ;  /* 0x0000ffff160f7812 */ /* 0x000fe200078ec0ff */
[----:B------:R-:W-:Y:S01]  /*1b10*/  BSSY.RECONVERGENT B1, `(.L_x_46) ;  /* 0x000002a000017945 */ /* 0x000fe20003800200 */
[----:B------:R-:W-:Y:S02]  /*1b20*/  IMAD.MOV.U32 R21, RZ, RZ, RZ ;  /* 0x000000ffff157224 */ /* 0x000fe400078e00ff */
[----:B------:R-:W-:-:S04]  /*1b30*/  SHF.R.U32.HI R15, RZ, 0x2, R15 ;  /* 0x00000002ff0f7819 */ /* 0x000fc8000001160f */
[----:B------:R-:W-:-:S05]  /*1b40*/  LOP3.LUT R15, R15, 0xffff, RZ, 0xc0, !PT ;  /* 0x0000ffff0f0f7812 */ /* 0x000fca00078ec0ff */
[----:B------:R-:W-:-:S05]  /*1b50*/  IMAD R15, R15, 0x6d3b, RZ ;  /* 0x00006d3b0f0f7824 */ /* 0x000fca00078e02ff */
[----:B------:R-:W-:-:S04]  /*1b60*/  SHF.R.U32.HI R15, RZ, 0x15, R15 ;  /* 0x00000015ff0f7819 */ /* 0x000fc8000001160f */
[----:B------:R-:W-:-:S05]  /*1b70*/  PRMT R15, R15, 0x9910, RZ ;  /* 0x000099100f0f7816 */ /* 0x000fca00000000ff */
[----:B------:R-:W-:-:S05]  /*1b80*/  IMAD R15, R15, 0x12c, RZ ;  /* 0x0000012c0f0f7824 */ /* 0x000fca00078e02ff */
[----:B------:R-:W-:-:S04]  /*1b90*/  IADD3 R15, PT, PT, RZ, -R15, RZ ;  /* 0x8000000fff0f7210 */ /* 0x000fc80007ffe0ff */
[----:B------:R-:W-:-:S04]  /*1ba0*/  PRMT R15, R15, 0x7710, RZ ;  /* 0x000077100f0f7816 */ /* 0x000fc800000000ff */
[----:B------:R-:W-:-:S04]  /*1bb0*/  IADD3 R22, PT, PT, R22, R15, RZ ;  /* 0x0000000f16167210 */ /* 0x000fc80007ffe0ff */
[----:B------:R-:W-:-:S05]  /*1bc0*/  LOP3.LUT R22, R22, 0xffff, RZ, 0xc0, !PT ;  /* 0x0000ffff16167812 */ /* 0x000fca00078ec0ff */
[----:B------:R-:W-:-:S05]  /*1bd0*/  IMAD R15, R22, 0x199a, RZ ;  /* 0x0000199a160f7824 */ /* 0x000fca00078e02ff */
[----:B------:R-:W-:-:S04]  /*1be0*/  SHF.R.U32.HI R15, RZ, 0x10, R15 ;  /* 0x00000010ff0f7819 */ /* 0x000fc8000001160f */
[CC--:B------:R-:W-:Y:S02]  /*1bf0*/  LOP3.LUT P0, RZ, R8.reuse, R15.reuse, RZ, 0xfc, !PT ;  /* 0x0000000f08ff7212 */ /* 0x0c0fe4000780fcff */
[----:B------:R-:W-:-:S04]  /*1c00*/  IADD3 R20, PT, PT, R8, R15, RZ ;  /* 0x0000000f08147210 */ /* 0x000fc80007ffe0ff */
[----:B------:R-:W-:-:S13]  /*1c10*/  ISETP.GT.U32.OR P0, PT, R20, 0x38, !P0 ;  /* 0x000000381400780c */ /* 0x000fda0004704470 */
[----:B------:R-:W-:Y:S05]  /*1c20*/  @P0 BRA `(.L_x_47) ;  /* 0x0000000000600947 */ /* 0x000fea0003800000 */
[----:B------:R-:W-:Y:S01]  /*1c30*/  LOP3.LUT R20, R13, 0xffff, RZ, 0xc0, !PT ;  /* 0x0000ffff0d147812 */ /* 0x000fe200078ec0ff */
[----:B------:R-:W0:Y:S04]  /*1c40*/  S2R R22, SR_CTAID.X ;  /* 0x0000000000167919 */ /* 0x000e280000002500 */
[----:B------:R-:W-:-:S05]  /*1c50*/  IMAD R20, R20, 0xcccd, RZ ;  /* 0x0000cccd14147824 */ /* 0x000fca00078e02ff */
[----:B------:R-:W-:-:S04]  /*1c60*/  SHF.R.U32.HI R20, RZ, 0x13, R20 ;  /* 0x00000013ff147819 */ /* 0x000fc80000011614 */
[----:B------:R-:W-:-:S05]  /*1c70*/  PRMT R20, R20, 0x9910, RZ ;  /* 0x0000991014147816 */ /* 0x000fca00000000ff */
[----:B------:R-:W-:-:S05]  /*1c80*/  IMAD R20, R20, 0xa, RZ ;  /* 0x0000000a14147824 */ /* 0x000fca00078e02ff */
[----:B------:R-:W-:-:S04]  /*1c90*/  IADD3 R20, PT, PT, RZ, -R20, RZ ;  /* 0x80000014ff147210 */ /* 0x000fc80007ffe0ff */
[----:B------:R-:W-:-:S04]  /*1ca0*/  PRMT R20, R20, 0x7710, RZ ;  /* 0x0000771014147816 */ /* 0x000fc800000000ff */
[----:B------:R-:W-:Y:S02]  /*1cb0*/  IADD3 R13, PT, PT, R13, R20, RZ ;  /* 0x000000140d0d7210 */ /* 0x000fe40007ffe0ff */
[----:B0-----:R-:W-:Y:S02]  /*1cc0*/  SHF.L.U32 R22, R22, 0x3, RZ ;  /* 0x0000000316167819 */ /* 0x001fe400000006ff */
[----:B------:R-:W-:-:S04]  /*1cd0*/  LOP3.LUT R13, R13, 0xffff, RZ, 0xc0, !PT ;  /* 0x0000ffff0d0d7812 */ /* 0x000fc800078ec0ff */
[CC--:B------:R-:W-:Y:S02]  /*1ce0*/  LOP3.LUT P0, RZ, R22.reuse, R13.reuse, RZ, 0xfc, !PT ;  /* 0x0000000d16ff7212 */ /* 0x0c0fe4000780fcff */
[----:B------:R-:W-:-:S04]  /*1cf0*/  IADD3 R20, PT, PT, R22, R13, RZ ;  /* 0x0000000d16147210 */ /* 0x000fc80007ffe0ff */
[----:B------:R-:W-:-:S13]  /*1d00*/  ISETP.GT.U32.OR P0, PT, R20, 0x38, !P0 ;  /* 0x000000381400780c */ /* 0x000fda0004704470 */
[----:B------:R-:W-:Y:S05]  /*1d10*/  @P0 BRA `(.L_x_47) ;  /* 0x0000000000240947 */ /* 0x000fea0003800000 */
[----:B------:R-:W-:Y:S01]  /*1d20*/  IMAD R23, R3, 0x8, R0 ;  /* 0x0000000803177824 */ /* 0x000fe200078e0200 */
[----:B------:R-:W0:Y:S03]  /*1d30*/  LDC.64 R20, c[0x0][0x380] ;  /* 0x0000e000ff147b82 */ /* 0x000e260000000a00 */
[----:B------:R-:W-:-:S04]  /*1d40*/  IMAD R23, R23, 0x620, R22 ;  /* 0x0000062017177824 */ /* 0x000fc800078e0216 */
[----:B------:R-:W-:-:S05]  /*1d50*/  IMAD R16, R16, 0xc40, R23 ;  /* 0x00000c4010107824 */ /* 0x000fca00078e0217 */
[----:B------:R-:W-:-:S05]  /*1d60*/  IADD3 R16, PT, PT, R13, R16, RZ ;  /* 0x000000100d107210 */ /* 0x000fca0007ffe0ff */
[----:B------:R-:W-:-:S05]  /*1d70*/  IMAD R16, R15, 0x38, R16 ;  /* 0x000000380f107824 */ /* 0x000fca00078e0210 */
[----:B------:R-:W-:-:S05]  /*1d80*/  IADD3 R13, PT, PT, R16, -0x39, RZ ;  /* 0xffffffc7100d7810 */ /* 0x000fca0007ffe0ff */
[----:B0-----:R-:W-:-:S06]  /*1d90*/  IMAD.WIDE R20, R13, 0x4, R20 ;  /* 0x000000040d147825 */ /* 0x001fcc00078e0214 */
[----:B------:R0:W5:Y:S02]  /*1da0*/  LDG.E.CONSTANT R21, desc[UR6][R20.64] ;  /* 0x0000000614157981 */ /* 0x000164000c1e9900 */
.L_x_47:
[----:B------:R-:W-:Y:S05]  /*1db0*/  BSYNC.RECONVERGENT B1 ;  /* 0x0000000000017941 */ /* 0x000fea0003800200 */
.L_x_46:
[----:B-----5:R1:W-:Y:S02]  /*1dc0*/  STS [R6+0x38], R21 ;  /* 0x0000381506007388 */ /* 0x0203e40000000800 */
.L_x_45:
[----:B------:R-:W-:Y:S05]  /*1dd0*/  BSYNC.RECONVERGENT B0 ;  /* 0x0000000000007941 */ /* 0x000fea0003800200 */
.L_x_44:
[----:B------:R-:W-:Y:S01]  /*1de0*/  IADD3 R13, PT, PT, R12, 0xf, RZ ;  /* 0x0000000f0c0d7810 */ /* 0x000fe20007ffe0ff */
[----:B------:R-:W-:Y:S04]  /*1df0*/  BSSY.RECONVERGENT B0, `(.L_x_48) ;  /* 0x0000036000007945 */ /* 0x000fe80003800200 */
[----:B------:R-:W-:-:S05]  /*1e00*/  IMAD.HI.U32 R16, R13, 0xda740e, RZ ;  /* 0x00da740e0d107827 */ /* 0x000fca00078e00ff */
[----:B------:R-:W-:-:S04]  /*1e10*/  LEA R15, R3, R16, 0x2 ;  /* 0x00000010030f7211 */ /* 0x000fc800078e10ff */
[----:B------:R-:W-:-:S13]  /*1e20*/  ISETP.GT.U32.AND P0, PT, R15, 0x1f, PT ;  /* 0x0000001f0f00780c */ /* 0x000fda0003f04070 */
[----:B------:R-:W-:Y:S05]  /*1e30*/  @P0 BRA `(.L_x_49) ;  /* 0x0000000000c40947 */ /* 0x000fea0003800000 */
[----:B0-----:R-:W-:Y:S01]  /*1e40*/  IMAD.HI.U32 R20, R13, 0x1999999a, RZ ;  /* 0x1999999a0d147827 */ /* 0x001fe200078e00ff */
[----:B------:R-:W-:-:S03]  /*1e50*/  ISETP.GT.U32.AND P0, PT, R9, 0x2570, PT ;  /* 0x000025700900780c */ /* 0x000fc60003f04070 */
[----:B------:R-:W-:-:S05]  /*1e60*/  IMAD R20, R3, 0x78, R20 ;  /* 0x0000007803147824 */ /* 0x000fca00078e0214 */
[----:B------:R-:W-:-:S04]  /*1e70*/  ISETP.GT.U32.OR P0, PT, R20, 0x3bf, P0 ;  /* 0x000003bf1400780c */ /* 0x000fc80000704470 */
[----:B------:R-:W-:-:S13]  /*1e80*/  ISETP.GT.U32.OR P0, PT, R12, 0x4a0, P0 ;  /* 0x000004a00c00780c */ /* 0x000fda0000704470 */
[----:B------:R-:W-:Y:S05]  /*1e90*/  @P0 BRA `(.L_x_49) ;  /* 0x0000000000ac0947 */ /* 0x000fea0003800000 */
[----:B------:R-:W-:Y:S01]  /*1ea0*/  LOP3.LUT R15, R13, 0xffff, RZ, 0xc0, !PT ;  /* 0x0000ffff0d0f7812 */ /* 0x000fe200078ec0ff */
[----:B------:R-:W-:Y:S03]  /*1eb0*/  BSSY.RECONVERGENT B1, `(.L_x_50) ;  /* 0x0000028000017945 */ /* 0x000fe60003800200 */
[----:B------:R-:W-:-:S04]  /*1ec0*/  SHF.R.U32.HI R15, RZ, 0x2, R15 ;  /* 0x00000002ff0f7819 */ /* 0x000fc8000001160f */
[----:B------:R-:W-:-:S05]  /*1ed0*/  LOP3.LUT R15, R15, 0xffff, RZ, 0xc0, !PT ;  /* 0x0000ffff0f0f7812 */ /* 0x000fca00078ec0ff */
[----:B------:R-:W-:-:S05]  /*1ee0*/  IMAD R15, R15, 0x6d3b, RZ ;  /* 0x00006d3b0f0f7824 */ /* 0x000fca00078e02ff */
[----:B------:R-:W-:-:S04]  /*1ef0*/  SHF.R.U32.HI R15, RZ, 0x15, R15 ;  /* 0x00000015ff0f7819 */ /* 0x000fc8000001160f */
[----:B------:R-:W-:-:S05]  /*1f00*/  PRMT R15, R15, 0x9910, RZ ;  /* 0x000099100f0f7816 */ /* 0x000fca00000000ff */
[----:B------:R-:W-:-:S04]  /*1f10*/  IMAD R15, R15, 0x12c, RZ ;  /* 0x0000012c0f0f7824 */ /* 0x000fc800078e02ff */
[----:B------:R-:W-:-:S05]  /*1f20*/  IMAD.MOV R15, RZ, RZ, -R15 ;  /* 0x000000ffff0f7224 */ /* 0x000fca00078e0a0f */
[----:B------:R-:W-:-:S04]  /*1f30*/  PRMT R20, R15, 0x7710, RZ ;  /* 0x000077100f147816 */ /* 0x000fc800000000ff */
[----:B------:R-:W-:-:S04]  /*1f40*/  IADD3 R13, PT, PT, R13, R20, RZ ;  /* 0x000000140d0d7210 */ /* 0x000fc80007ffe0ff */
[----:B------:R-:W-:-:S05]  /*1f50*/  LOP3.LUT R13, R13, 0xffff, RZ, 0xc0, !PT ;  /* 0x0000ffff0d0d7812 */ /* 0x000fca00078ec0ff */
[----:B------:R-:W-:-:S05]  /*1f60*/  IMAD R13, R13, 0x199a, RZ ;  /* 0x0000199a0d0d7824 */ /* 0x000fca00078e02ff */
[----:B------:R-:W-:-:S04]  /*1f70*/  SHF.R.U32.HI R13, RZ, 0x10, R13 ;  /* 0x00000010ff0d7819 */ /* 0x000fc8000001160d */
[CC--:B------:R-:W-:Y:S02]  /*1f80*/  LOP3.LUT P0, RZ, R8.reuse, R13.reuse, RZ, 0xfc, !PT ;  /* 0x0000000d08ff7212 */ /* 0x0c0fe4000780fcff */
[----:B------:R-:W-:-:S04]  /*1f90*/  IADD3 R15, PT, PT, R8, R13, RZ ;  /* 0x0000000d080f7210 */ /* 0x000fc80007ffe0ff */
[----:B------:R-:W-:Y:S01]  /*1fa0*/  ISETP.GT.U32.OR P0, PT, R15, 0x38, !P0 ;  /* 0x000000380f00780c */ /* 0x000fe20004704470 */
[----:B------:R-:W-:-:S12]  /*1fb0*/  HFMA2 R15, -RZ, RZ, 0, 0 ;  /* 0x00000000ff0f7431 */ /* 0x000fd800000001ff */
        /* <DEDUP_REMOVED lines=8> */
[----:B-1----:R-:W-:-:S05]  /*2040*/  PRMT R21, R20, 0x7710, RZ ;  /* 0x0000771014157816 */ /* 0x002fca00000000ff */
[----:B------:R-:W-:-:S05]  /*2050*/  IMAD.IADD R14, R14, 0x1, R21 ;  /* 0x000000010e0e7824 */ /* 0x000fca00078e0215 */
[----:B------:R-:W-:-:S04]  /*2060*/  LOP3.LUT R20, R14, 0xffff, RZ, 0xc0, !PT ;  /* 0x0000ffff0e147812 */ /* 0x000fc800078ec0ff */
[----:B0-----:R-:W-:-:S04]  /*2070*/  LEA R14, R23, R20, 0x3 ;  /* 0x00000014170e7211 */ /* 0x001fc800078e18ff */
[----:B------:R-:W-:-:S13]  /*2080*/  ISETP.GT.U32.AND P0, PT, R14, 0x38, PT ;  /* 0x000000380e00780c */ /* 0x000fda0003f04070 */
[----:B------:R-:W-:Y:S05]  /*2090*/  @P0 BRA `(.L_x_51) ;  /* 0x0000000000240947 */ /* 0x000fea0003800000 */
[----:B------:R-:W-:Y:S01]  /*20a0*/  LEA R22, R3, R0, 0x3 ;  /* 0x0000000003167211 */ /* 0x000fe200078e18ff */
[----:B------:R-:W0:Y:S04]  /*20b0*/  LDC.64 R14, c[0x0][0x380] ;  /* 0x0000e000ff0e7b82 */ /* 0x000e280000000a00 */
[----:B------:R-:W-:-:S04]  /*20c0*/  IMAD R21, R22, 0xc4, R23 ;  /* 0x000000c416157824 */ /* 0x000fc800078e0217 */
[----:B------:R-:W-:-:S05]  /*20d0*/  IMAD R21, R16, 0x188, R21 ;  /* 0x0000018810157824 */ /* 0x000fca00078e0215 */
[----:B------:R-:W-:-:S05]  /*20e0*/  LEA R20, R21, R20, 0x3 ;  /* 0x0000001415147211 */ /* 0x000fca00078e18ff */
[----:B------:R-:W-:-:S05]  /*20f0*/  IMAD R20, R13, 0x38, R20 ;  /* 0x000000380d147824 */ /* 0x000fca00078e0214 */
[----:B------:R-:W-:-:S05]  /*2100*/  IADD3 R13, PT, PT, R20, -0x39, RZ ;  /* 0xffffffc7140d7810 */ /* 0x000fca0007ffe0ff */
[----:B0-----:R-:W-:-:S06]  /*2110*/  IMAD.WIDE R14, R13, 0x4, R14 ;  /* 0x000000040d0e7825 */ /* 0x001fcc00078e020e */
[----:B------:R0:W5:Y:S02]  /*2120*/  LDG.E.CONSTANT R15, desc[UR6][R14.64] ;  /* 0x000000060e0f7981 */ /* 0x000164000c1e9900 */
.L_x_51:
[----:B------:R-:W-:Y:S05]  /*2130*/  BSYNC.RECONVERGENT B1 ;  /* 0x0000000000017941 */ /* 0x000fea0003800200 */
.L_x_50:
[----:B-----5:R2:W-:Y:S02]  /*2140*/  STS [R6+0x3c], R15 ;  /* 0x00003c0f06007388 */ /* 0x0205e40000000800 */
.L_x_49:
[----:B------:R-:W-:Y:S05]  /*2150*/  BSYNC.RECONVERGENT B0 ;  /* 0x0000000000007941 */ /* 0x000fea0003800200 */
.L_x_48:
[----:B------:R-:W-:Y:S01]  /*2160*/  VIADD R13, R12, 0x10 ;  /* 0x000000100c0d7836 */ /* 0x000fe20000000000 */
[----:B------:R-:W-:Y:S03]  /*2170*/  BSSY.RECONVERGENT B0, `(.L_x_52) ;  /* 0x0000038000007945 */ /* 0x000fe60003800200 */
[----:B0-----:R-:W-:-:S05]  /*2180*/  IMAD.HI.U32 R14, R13, 0xda740e, RZ ;  /* 0x00da740e0d0e7827 */ /* 0x001fca00078e00ff */
[----:B--2---:R-:W-:-:S04]  /*2190*/  LEA R15, R3, R14, 0x2 ;  /* 0x0000000e030f7211 */ /* 0x004fc800078e10ff */
[----:B------:R-:W-:-:S13]  /*21a0*/  ISETP.GT.U32.AND P0, PT, R15, 0x1f, PT ;  /* 0x0000001f0f00780c */ /* 0x000fda0003f04070 */
[----:B------:R-:W-:Y:S05]  /*21b0*/  @P0 BRA `(.L_x_53) ;  /* 0x0000000000cc0947 */ /* 0x000fea0003800000 */
[----:B------:R-:W-:Y:S01]  /*21c0*/  IMAD.HI.U32 R16, R13, 0x1999999a, RZ ;  /* 0x1999999a0d107827 */ /* 0x000fe200078e00ff */
        /* <DEDUP_REMOVED lines=22> */
[----:B------:R-:W-:-:S12]  /*2330*/  IMAD.MOV.U32 R15, RZ, RZ, RZ ;  /* 0x000000ffff0f7224 */ /* 0x000fd800078e00ff */
        /* <DEDUP_REMOVED lines=17> */
[----:B-1----:R-:W0:Y:S03]  /*2450*/  LDC.64 R20, c[0x0][0x380] ;  /* 0x0000e000ff147b82 */ /* 0x002e260000000a00 */
[----:B------:R-:W-:-:S04]  /*2460*/  IMAD R15, R15, 0x620, R16 ;  /* 0x000006200f0f7824 */ /* 0x000fc800078e0210 */
[----:B------:R-:W-:-:S05]  /*2470*/  IMAD R14, R14, 0xc40, R15 ;  /* 0x00000c400e0e7824 */ /* 0x000fca00078e020f */
[----:B------:R-:W-:-:S05]  /*2480*/  IADD3 R14, PT, PT, R11, R14, RZ ;  /* 0x0000000e0b0e7210 */ /* 0x000fca0007ffe0ff */
[----:B------:R-:W-:-:S05]  /*2490*/  IMAD R14, R13, 0x38, R14 ;  /* 0x000000380d0e7824 */ /* 0x000fca00078e020e */
[----:B------:R-:W-:-:S05]  /*24a0*/  IADD3 R15, PT, PT, R14, -0x39, RZ ;  /* 0xffffffc70e0f7810 */ /* 0x000fca0007ffe0ff */
[----:B0-----:R-:W-:-:S06]  /*24b0*/  IMAD.WIDE R14, R15, 0x4, R20 ;  /* 0x000000040f0e7825 */ /* 0x001fcc00078e0214 */
[----:B------:R0:W5:Y:S02]  /*24c0*/  LDG.E.CONSTANT R15, desc[UR6][R14.64] ;  /* 0x000000060e0f7981 */ /* 0x000164000c1e9900 */
.L_x_55:
[----:B------:R-:W-:Y:S05]  /*24d0*/  BSYNC.RECONVERGENT B1 ;  /* 0x0000000000017941 */ /* 0x000fea0003800200 */
.L_x_54:
[----:B-----5:R2:W-:Y:S02]  /*24e0*/  STS [R6+0x40], R15 ;  /* 0x0000400f06007388 */ /* 0x0205e40000000800 */
.L_x_53:
[----:B------:R-:W-:Y:S05]  /*24f0*/  BSYNC.RECONVERGENT B0 ;  /* 0x0000000000007941 */ /* 0x000fea0003800200 */
.L_x_52:
        /* <DEDUP_REMOVED lines=14> */
[----:B--2---:R-:W-:Y:S02]  /*25e0*/  MOV R15, RZ ;  /* 0x000000ff000f7202 */ /* 0x004fe40000000f00 */
        /* <DEDUP_REMOVED lines=23> */
[----:B------:R-:W-:-:S05]  /*2760*/  PRMT R14, R13, 0x7710, RZ ;  /* 0x000077100d0e7816 */ /* 0x000fca00000000ff */
        /* <DEDUP_REMOVED lines=14> */
.L_x_59:
[----:B------:R-:W-:Y:S05]  /*2850*/  BSYNC.RECONVERGENT B1 ;  /* 0x0000000000017941 */ /* 0x000fea0003800200 */
.L_x_58:
[----:B-----5:R3:W-:Y:S02]  /*2860*/  STS [R6+0x44], R15 ;  /* 0x0000440f06007388 */ /* 0x0207e40000000800 */
.L_x_57:
[----:B------:R-:W-:Y:S05]  /*2870*/  BSYNC.RECONVERGENT B0 ;  /* 0x0000000000007941 */ /* 0x000fea0003800200 */
.L_x_56:
[----:B------:R-:W-:Y:S01]  /*2880*/  VIADD R11, R12, 0x12 ;  /* 0x000000120c0b7836 */ /* 0x000fe20000000000 */
[----:B------:R-:W-:Y:S01]  /*2890*/  ISETP.GT.U32.AND P0, PT, R9, 0x256d, PT ;  /* 0x0000256d0900780c */ /* 0x000fe20003f04070 */
[----:B------:R-:W-:Y:S02]  /*28a0*/  BSSY.RECONVERGENT B0, `(.L_x_60) ;  /* 0x0000038000007945 */ /* 0x000fe40003800200 */
[----:B0-----:R-:W-:-:S04]  /*28b0*/  IMAD.HI.U32 R14, R11, 0x1999999a, RZ ;  /* 0x1999999a0b0e7827 */ /* 0x001fc800078e00ff */
[----:B------:R-:W-:-:S04]  /*28c0*/  IMAD.HI.U32 R16, R11, 0xda740e, RZ ;  /* 0x00da740e0b107827 */ /* 0x000fc800078e00ff */
[C---:B------:R-:W-:Y:S01]  /*28d0*/  IMAD R14, R3.reuse, 0x78, R14 ;  /* 0x00000078030e7824 */ /* 0x040fe200078e020e */
[----:B------:R-:W-:-:S04]  /*28e0*/  LEA R13, R3, R16, 0x2 ;  /* 0x00000010030d7211 */ /* 0x000fc800078e10ff */
[----:B------:R-:W-:-:S04]  /*28f0*/  ISETP.GT.U32.OR P0, PT, R14, 0x3bf, P0 ;  /* 0x000003bf0e00780c */ /* 0x000fc80000704470 */
[----:B------:R-:W-:-:S13]  /*2900*/  ISETP.GT.U32.OR P0, PT, R13, 0x1f, P0 ;  /* 0x0000001f0d00780c */ /* 0x000fda0000704470 */
[----:B------:R-:W-:Y:S05]  /*2910*/  @P0 BRA `(.L_x_61) ;  /* 0x0000000000c00947 */ /* 0x000fea0003800000 */
[----:B------:R-:W-:-:S04]  /*2920*/  ISETP.GT.U32.AND P0, PT, R12, 0x49d, PT ;  /* 0x0000049d0c00780c */ /* 0x000fc80003f04070 */
[----:B------:R-:W-:-:S13]  /*2930*/  ISETP.GT.U32.OR P0, PT, R5, 0x6, P0 ;  /* 0x000000060500780c */ /* 0x000fda0000704470 */
[----:B------:R-:W-:Y:S05]  /*2940*/  @P0 BRA `(.L_x_61) ;  /* 0x0000000000b40947 */ /* 0x000fea0003800000 */
[----:B------:R-:W-:Y:S01]  /*2950*/  LOP3.LUT R13, R11, 0xffff, RZ, 0xc0, !PT ;  /* 0x0000ffff0b0d7812 */ /* 0x000fe200078ec0ff */
[----:B------:R-:W-:Y:S01]  /*2960*/  BSSY.RECONVERGENT B1, `(.L_x_62) ;  /* 0x000002a000017945 */ /* 0x000fe20003800200 */
[----:B--23--:R-:W-:Y:S02]  /*2970*/  IMAD.MOV.U32 R15, RZ, RZ, RZ ;  /* 0x000000ffff0f7224 */ /* 0x00cfe400078e00ff */
        /* <DEDUP_REMOVED lines=40> */
.L_x_63:
[----:B------:R-:W-:Y:S05]  /*2c00*/  BSYNC.RECONVERGENT B1 ;  /* 0x0000000000017941 */ /* 0x000fea0003800200 */
.L_x_62:
[----:B-----5:R4:W-:Y:S02]  /*2c10*/  STS [R6+0x48], R15 ;  /* 0x0000480f06007388 */ /* 0x0209e40000000800 */
.L_x_61:
[----:B------:R-:W-:Y:S05]  /*2c20*/  BSYNC.RECONVERGENT B0 ;  /* 0x0000000000007941 */ /* 0x000fea0003800200 */
.L_x_60:
[----:B------:R-:W-:Y:S01]  /*2c30*/  IADD3 R11, PT, PT, R12, 0x13, RZ ;  /* 0x000000130c0b7810 */ /* 0x000fe20007ffe0ff */
[----:B------:R-:W-:Y:S01]  /*2c40*/  BSSY.RECONVERGENT B0, `(.L_x_64) ;  /* 0x0000037000007945 */ /* 0x000fe20003800200 */
[----:B------:R-:W-:-:S03]  /*2c50*/  ISETP.GT.U32.AND P0, PT, R9, 0x256c, PT ;  /* 0x0000256c0900780c */ /* 0x000fc60003f04070 */
        /* <DEDUP_REMOVED lines=12> */
[----:B--234-:R-:W-:Y:S02]  /*2d20*/  HFMA2 R15, -RZ, RZ, 0, 0 ;  /* 0x00000000ff0f7431 */ /* 0x01cfe400000001ff */
        /* <DEDUP_REMOVED lines=38> */
.L_x_67:
[----:B------:R-:W-:Y:S05]  /*2f90*/  BSYNC.RECONVERGENT B1 ;  /* 0x0000000000017941 */ /* 0x000fea0003800200 */
.L_x_66:
[----:B-----5:R2:W-:Y:S02]  /*2fa0*/  STS [R6+0x4c], R15 ;  /* 0x00004c0f06007388 */ /* 0x0205e40000000800 */
.L_x_65:
[----:B------:R-:W-:Y:S05]  /*2fb0*/  BSYNC.RECONVERGENT B0 ;  /* 0x0000000000007941 */ /* 0x000fea0003800200 */
.L_x_64:
[C---:B0-----:R-:W-:Y:S01]  /*2fc0*/  IMAD.HI.U32 R14, R12.reuse, 0x1999999a, RZ ;  /* 0x1999999a0c0e7827 */ /* 0x041fe200078e00ff */
[----:B------:R-:W-:Y:S01]  /*2fd0*/  ISETP.GT.U32.AND P0, PT, R9, 0x256b, PT ;  /* 0x0000256b0900780c */ /* 0x000fe20003f04070 */
[----:B------:R-:W-:Y:S02]  /*2fe0*/  BSSY.RECONVERGENT B0, `(.L_x_68) ;  /* 0x0000038000007945 */ /* 0x000fe40003800200 */
[----:B------:R-:W-:Y:S02]  /*2ff0*/  VIADD R11, R12, 0x14 ;  /* 0x000000140c0b7836 */ /* 0x000fe40000000000 */
[----:B------:R-:W-:Y:S02]  /*3000*/  IMAD R13, R3, 0x78, R14 ;  /* 0x00000078030d7824 */ /* 0x000fe400078e020e */
[----:B------:R-:W-:-:S03]  /*3010*/  IMAD.HI.U32 R16, R11, 0xda740e, RZ ;  /* 0x00da740e0b107827 */ /* 0x000fc600078e00ff */
[----:B------:R-:W-:Y:S02]  /*3020*/  ISETP.GT.U32.OR P0, PT, R13, 0x3bd, P0 ;  /* 0x000003bd0d00780c */ /* 0x000fe40000704470 */
[----:B------:R-:W-:-:S04]  /*3030*/  LEA R13, R3, R16, 0x2 ;  /* 0x00000010030d7211 */ /* 0x000fc800078e10ff */
[----:B------:R-:W-:-:S13]  /*3040*/  ISETP.GT.U32.OR P0, PT, R13, 0x1f, P0 ;  /* 0x0000001f0d00780c */ /* 0x000fda0000704470 */
[----:B------:R-:W-:Y:S05]  /*3050*/  @P0 BRA `(.L_x_69) ;  /* 0x0000000000c00947 */ /* 0x000fea0003800000 */
[----:B------:R-:W-:-:S04]  /*3060*/  ISETP.GT.U32.AND P0, PT, R12, 0x49b, PT ;  /* 0x0000049b0c00780c */ /* 0x000fc80003f04070 */
[----:B------:R-:W-:-:S13]  /*3070*/  ISETP.GT.U32.OR P0, PT, R5, 0x6, P0 ;  /* 0x000000060500780c */ /* 0x000fda0000704470 */
[----:B------:R-:W-:Y:S05]  /*3080*/  @P0 BRA `(.L_x_69) ;  /* 0x0000000000b40947 */ /* 0x000fea0003800000 */
[----:B------:R-:W-:Y:S01]  /*3090*/  LOP3.LUT R13, R11, 0xffff, RZ, 0xc0, !PT ;  /* 0x0000ffff0b0d7812 */ /* 0x000fe200078ec0ff */
[----:B------:R-:W-:Y:S01]  /*30a0*/  BSSY.RECONVERGENT B1, `(.L_x_70) ;  /* 0x000002a000017945 */ /* 0x000fe20003800200 */
[----:B--234-:R-:W-:Y:S02]  /*30b0*/  IMAD.MOV.U32 R15, RZ, RZ, RZ ;  /* 0x000000ffff0f7224 */ /* 0x01cfe400078e00ff */
        /* <DEDUP_REMOVED lines=40> */
.L_x_71:
[----:B------:R-:W-:Y:S05]  /*3340*/  BSYNC.RECONVERGENT B1 ;  /* 0x0000000000017941 */ /* 0x000fea0003800200 */
.L_x_70:
[----:B-----5:R2:W-:Y:S02]  /*3350*/  STS [R6+0x50], R15 ;  /* 0x0000500f06007388 */ /* 0x0205e40000000800 */
.L_x_69:
[----:B------:R-:W-:Y:S05]  /*3360*/  BSYNC.RECONVERGENT B0 ;  /* 0x0000000000007941 */ /* 0x000fea0003800200 */
.L_x_68:
[----:B------:R-:W-:Y:S01]  /*3370*/  IADD3 R11, PT, PT, R12, 0x15, RZ ;  /* 0x000000150c0b7810 */ /* 0x000fe20007ffe0ff */
[----:B------:R-:W-:Y:S01]  /*3380*/  BSSY.RECONVERGENT B0, `(.L_x_72) ;  /* 0x0000037000007945 */ /* 0x000fe20003800200 */
[----:B------:R-:W-:-:S03]  /*3390*/  ISETP.GT.U32.AND P0, PT, R9, 0x256a, PT ;  /* 0x0000256a0900780c */ /* 0x000fc60003f04070 */
[----:B------:R-:W-:-:S04]  /*33a0*/  IMAD.HI.U32 R16, R11, 0x1999999a, RZ ;  /* 0x1999999a0b107827 */ /* 0x000fc800078e00ff */
[----:B0-----:R-:W-:-:S04]  /*33b0*/  IMAD.HI.U32 R14, R11, 0xda740e, RZ ;  /* 0x00da740e0b0e7827 */ /* 0x001fc800078e00ff */
        /* <DEDUP_REMOVED lines=17> */
[----:B------:R-:W-:Y:S02]  /*34d0*/  PRMT R12, R9, 0x7710, RZ ;  /* 0x00007710090c7816 */ /* 0x000fe400000000ff */
[----:B------:R-:W-:Y:S02]  /*34e0*/  MOV R9, RZ ;  /* 0x000000ff00097202 */ /* 0x000fe40000000f00 */
        /* <DEDUP_REMOVED lines=9> */
[----:B--234-:R-:W0:Y:S04]  /*3580*/  S2R R15, SR_CTAID.X ;  /* 0x00000000000f7919 */ /* 0x01ce280000002500 */
        /* <DEDUP_REMOVED lines=20> */
.L_x_75:
[----:B------:R-:W-:Y:S05]  /*36d0*/  BSYNC.RECONVERGENT B1 ;  /* 0x0000000000017941 */ /* 0x000fea0003800200 */
.L_x_74:
[----:B-----5:R0:W-:Y:S02]  /*36e0*/  STS [R6+0x54], R9 ;  /* 0x0000540906007388 */ /* 0x0201e40000000800 */
.L_x_73:
[----:B------:R-:W-:Y:S05]  /*36f0*/  BSYNC.RECONVERGENT B0 ;  /* 0x0000000000007941 */ /* 0x000fea0003800200 */
.L_x_72:
[----:B0-----:R-:W-:Y:S01]  /*3700*/  IMAD R8, R2, 0x7, R5 ;  /* 0x0000000702087824 */ /* 0x001fe200078e0205 */
[----:B------:R-:W-:Y:S01]  /*3710*/  IADD3 R4, PT, PT, R4, 0x9600, RZ ;  /* 0x0000960004047810 */ /* 0x000fe20007ffe0ff */
[----:B------:R-:W-:Y:S02]  /*3720*/  BSSY.RECONVERGENT B0, `(.L_x_76) ;  /* 0x0000042000007945 */ /* 0x000fe40003800200 */
[----:B------:R-:W-:Y:S01]  /*3730*/  IMAD.SHL.U32 R8, R8, 0x2, RZ ;  /* 0x0000000208087824 */ /* 0x000fe200078e00ff */
[----:B------:R-:W-:-:S04]  /*3740*/  LEA R4, R7, R4, 0x18 ;  /* 0x0000000407047211 */ /* 0x000fc800078ec0ff */
[----:B------:R-:W-:-:S05]  /*3750*/  LOP3.LUT R9, R8, 0xffff, RZ, 0xc0, !PT ;  /* 0x0000ffff08097812 */ /* 0x000fca00078ec0ff */
[C---:B-1234-:R-:W-:Y:S02]  /*3760*/  IMAD R6, R9.reuse, 0x5556, RZ ;  /* 0x0000555609067824 */ /* 0x05efe400078e02ff */
[----:B------:R-:W-:-:S03]  /*3770*/  IMAD R12, R9, 0x2aab, RZ ;  /* 0x00002aab090c7824 */ /* 0x000fc600078e02ff */
[----:B------:R-:W-:Y:S02]  /*3780*/  SHF.R.U32.HI R6, RZ, 0x10, R6 ;  /* 0x00000010ff067819 */ /* 0x000fe40000011606 */
[----:B------:R-:W-:Y:S02]  /*3790*/  LEA.HI R12, R12, R3, RZ, 0xc ;  /* 0x000000030c0c7211 */ /* 0x000fe400078f60ff */
[----:B------:R-:W-:Y:S01]  /*37a0*/  LEA R9, R3, R6, 0x5 ;  /* 0x0000000603097211 */ /* 0x000fe200078e28ff */
[----:B------:R-:W-:-:S03]  /*37b0*/  IMAD R6, R2, 0x2a, RZ ;  /* 0x0000002a02067824 */ /* 0x000fc600078e02ff */
[----:B------:R-:W-:Y:S01]  /*37c0*/  ISETP.GT.U32.AND P0, PT, R9, 0xff, PT ;  /* 0x000000ff0900780c */ /* 0x000fe20003f04070 */
[----:B------:R-:W-:-:S03]  /*37d0*/  IMAD R10, R3, 0x120, R6 ;  /* 0x00000120030a7824 */ /* 0x000fc600078e0206 */
[----:B------:R-:W-:Y:S01]  /*37e0*/  ISETP.GT.U32.OR P0, PT, R12, 0x7, P0 ;  /* 0x000000070c00780c */ /* 0x000fe20000704470 */
[----:B------:R-:W-:-:S05]  /*37f0*/  IMAD R9, R5, 0x6, R10 ;  /* 0x0000000605097824 */ /* 0x000fca00078e020a */
[----:B------:R-:W-:-:S07]  /*3800*/  LEA R7, R9, R4, 0x2 ;  /* 0x0000000409077211 */ /* 0x000fce00078e10ff */
[----:B------:R-:W-:Y:S05]  /*3810*/  @P0 BRA `(.L_x_77) ;  /* 0x0000000000c80947 */ /* 0x000fea0003800000 */
[----:B------:R-:W-:Y:S01]  /*3820*/  IMAD R10, R3, 0x60, R8 ;  /* 0x00000060030a7824 */ /* 0x000fe200078e0208 */
[----:B------:R-:W-:Y:S04]  /*3830*/  BSSY.RECONVERGENT B1, `(.L_x_78) ;  /* 0x0000021000017945 */ /* 0x000fe80003800200 */
[----:B------:R-:W-:-:S13]  /*3840*/  ISETP.GT.U32.AND P2, PT, R10, 0x2ff, PT ;  /* 0x000002ff0a00780c */ /* 0x000fda0003f44070 */
[----:B------:R-:W-:Y:S05]  /*3850*/  @P2 BRA `(.L_x_79) ;  /* 0x0000000000782947 */ /* 0x000fea0003800000 */
[C-C-:B------:R-:W-:Y:S01]  /*3860*/  IMAD R10, R5.reuse, 0x6, R6.reuse ;  /* 0x00000006050a7824 */ /* 0x140fe200078e0206 */
[----:B------:R-:W-:Y:S01]  /*3870*/  BSSY.RECONVERGENT B2, `(.L_x_80) ;  /* 0x0000012000027945 */ /* 0x000fe20003800200 */
[----:B------:R-:W-:-:S03]  /*3880*/  IMAD R11, R5, 0x6, R6 ;  /* 0x00000006050b7824 */ /* 0x000fc600078e0206 */
[----:B------:R-:W-:Y:S02]  /*3890*/  ISETP.GT.U32.AND P1, PT, R10, 0x11f, PT ;  /* 0x0000011f0a00780c */ /* 0x000fe40003f24070 */
[----:B------:R-:W-:Y:S02]  /*38a0*/  ISETP.GT.U32.AND P0, PT, R11, 0x11e, PT ;  /* 0x0000011e0b00780c */ /* 0x000fe40003f04070 */
[C---:B------:R-:W-:Y:S02]  /*38b0*/  ISETP.GT.U32.OR P1, PT, R5.reuse, 0x6, P1 ;  /* 0x000000060500780c */ /* 0x040fe40000f24470 */
[----:B------:R-:W-:Y:S02]  /*38c0*/  ISETP.GT.U32.OR P0, PT, R5, 0x6, P0 ;  /* 0x000000060500780c */ /* 0x000fe40000704470 */
[C---:B------:R-:W-:Y:S02]  /*38d0*/  ISETP.GT.U32.OR P1, PT, R9.reuse, 0x8ff, P1 ;  /* 0x000008ff0900780c */ /* 0x040fe40000f24470 */
[----:B------:R-:W-:-:S11]  /*38e0*/  ISETP.GT.U32.OR P0, PT, R9, 0x8fe, P0 ;  /* 0x000008fe0900780c */ /* 0x000fd60000704470 */
[----:B------:R-:W-:Y:S05]  /*38f0*/  @P1 BRA `(.L_x_81) ;  /* 0x0000000000241947 */ /* 0x000fea0003800000 */
[----:B------:R-:W0:Y:S02]  /*3900*/  S2R R13, SR_CTAID.Z ;  /* 0x00000000000d7919 */ /* 0x000e240000002700 */
[----:B0-----:R-:W-:-:S04]  /*3910*/  LEA R10, R13, R12, 0x3 ;  /* 0x0000000c0d0a7211 */ /* 0x001fc800078e18ff */
[----:B------:R-:W-:-:S13]  /*3920*/  ISETP.GT.U32.AND P1, PT, R10, 0x1f, PT ;  /* 0x0000001f0a00780c */ /* 0x000fda0003f24070 */
[----:B------:R-:W-:Y:S05]  /*3930*/  @P1 BRA `(.L_x_81) ;  /* 0x0000000000141947 */ /* 0x000fea0003800000 */
[----:B------:R-:W0:Y:S01]  /*3940*/  LDC.64 R10, c[0x0][0x388] ;  /* 0x0000e200ff0a7b82 */ /* 0x000e220000000a00 */
[----:B------:R-:W-:-:S04]  /*3950*/  IMAD R13, R13, 0x900, R9 ;  /* 0x000009000d0d7824 */ /* 0x000fc800078e0209 */
[----:B0-----:R-:W-:-:S06]  /*3960*/  IMAD.WIDE.U32 R10, R13, 0x4, R10 ;  /* 0x000000040d0a7825 */ /* 0x001fcc00078e000a */
[----:B------:R-:W2:Y:S04]  /*3970*/  LDG.E.CONSTANT R10, desc[UR6][R10.64] ;  /* 0x000000060a0a7981 */ /* 0x000ea8000c1e9900 */
[----:B--2---:R0:W-:Y:S02]  /*3980*/  STS [R7], R10 ;  /* 0x0000000a07007388 */ /* 0x0041e40000000800 */
.L_x_81:
[----:B------:R-:W-:Y:S05]  /*3990*/  BSYNC.RECONVERGENT B2 ;  /* 0x0000000000027941 */ /* 0x000fea0003800200 */
.L_x_80:
[----:B------:R-:W-:Y:S05]  /*39a0*/  @P0 BRA `(.L_x_79) ;  /* 0x0000000000240947 */ /* 0x000fea0003800000 */
[----:B------:R-:W0:Y:S02]  /*39b0*/  S2R R13, SR_CTAID.Z ;  /* 0x00000000000d7919 */ /* 0x000e240000002700 */
[----:B0-----:R-:W-:-:S05]  /*39c0*/  IMAD R10, R13, 0x8, R12 ;  /* 0x000000080d0a7824 */ /* 0x001fca00078e020c */
[----:B------:R-:W-:-:S13]  /*39d0*/  ISETP.GT.U32.AND P0, PT, R10, 0x1f, PT ;  /* 0x0000001f0a00780c */ /* 0x000fda0003f04070 */
[----:B------:R-:W-:Y:S05]  /*39e0*/  @P0 BRA `(.L_x_79) ;  /* 0x0000000000140947 */ /* 0x000fea0003800000 */
[----:B------:R-:W0:Y:S01]  /*39f0*/  LDC.64 R10, c[0x0][0x388] ;  /* 0x0000e200ff0a7b82 */ /* 0x000e220000000a00 */
[----:B------:R-:W-:-:S04]  /*3a00*/  IMAD R13, R13, 0x900, R9 ;  /* 0x000009000d0d7824 */ /* 0x000fc800078e0209 */
[----:B0-----:R-:W-:-:S06]  /*3a10*/  IMAD.WIDE.U32 R10, R13, 0x4, R10 ;  /* 0x000000040d0a7825 */ /* 0x001fcc00078e000a */
[----:B------:R-:W2:Y:S04]  /*3a20*/  LDG.E.CONSTANT R10, desc[UR6][R10.64+0x4] ;  /* 0x000004060a0a7981 */ /* 0x000ea8000c1e9900 */
[----:B--2---:R1:W-:Y:S02]  /*3a30*/  STS [R7+0x4], R10 ;  /* 0x0000040a07007388 */ /* 0x0043e40000000800 */
.L_x_79:
[----:B------:R-:W-:Y:S05]  /*3a40*/  BSYNC.RECONVERGENT B1 ;  /* 0x0000000000017941 */ /* 0x000fea0003800200 */
.L_x_78:
[----:B------:R-:W-:Y:S05]  /*3a50*/  @P2 BRA `(.L_x_77) ;  /* 0x0000000000382947 */ /* 0x000fea0003800000 */
[----:B01----:R-:W-:-:S05]  /*3a60*/  IMAD R10, R5, 0x6, R6 ;  /* 0x00000006050a7824 */ /* 0x003fca00078e0206 */
[----:B------:R-:W-:-:S04]  /*3a70*/  ISETP.GT.U32.AND P0, PT, R10, 0x11d, PT ;  /* 0x0000011d0a00780c */ /* 0x000fc80003f04070 */
[----:B------:R-:W-:-:S04]  /*3a80*/  ISETP.GT.U32.OR P0, PT, R5, 0x6, P0 ;  /* 0x000000060500780c */ /* 0x000fc80000704470 */
[----:B------:R-:W-:-:S13]  /*3a90*/  ISETP.GT.U32.OR P0, PT, R9, 0x8fd, P0 ;  /* 0x000008fd0900780c */ /* 0x000fda0000704470 */
        /* <DEDUP_REMOVED lines=9> */
[----:B--2---:R2:W-:Y:S02]  /*3b30*/  STS [R7+0x8], R10 ;  /* 0x0000080a07007388 */ /* 0x0045e40000000800 */
.L_x_77:
[----:B------:R-:W-:Y:S05]  /*3b40*/  BSYNC.RECONVERGENT B0 ;  /* 0x0000000000007941 */ /* 0x000fea0003800200 */
.L_x_76:
[----:B012---:R-:W-:Y:S01]  /*3b50*/  IADD3 R10, PT, PT, R8, 0x1, RZ ;  /* 0x00000001080a7810 */ /* 0x007fe20007ffe0ff */
[----:B------:R-:W-:Y:S03]  /*3b60*/  BSSY.RECONVERGENT B0, `(.L_x_82) ;  /* 0x000003c000007945 */ /* 0x000fe60003800200 */
[----:B------:R-:W-:-:S05]  /*3b70*/  LOP3.LUT R11, R10, 0xffff, RZ, 0xc0, !PT ;  /* 0x0000ffff0a0b7812 */ /* 0x000fca00078ec0ff */
[C---:B------:R-:W-:Y:S02]  /*3b80*/  IMAD R10, R11.reuse, 0x5556, RZ ;  /* 0x000055560b0a7824 */ /* 0x040fe400078e02ff */
[----:B------:R-:W-:-:S03]  /*3b90*/  IMAD R12, R11, 0x2aab, RZ ;  /* 0x00002aab0b0c7824 */ /* 0x000fc600078e02ff */
[----:B------:R-:W-:Y:S02]  /*3ba0*/  SHF.R.U32.HI R10, RZ, 0x10, R10 ;  /* 0x00000010ff0a7819 */ /* 0x000fe4000001160a */
[----:B------:R-:W-:Y:S02]  /*3bb0*/  LEA.HI R12, R12, R3, RZ, 0xc ;  /* 0x000000030c0c7211 */ /* 0x000fe400078f60ff */
[----:B------:R-:W-:-:S04]  /*3bc0*/  LEA R10, R3, R10, 0x5 ;  /* 0x0000000a030a7211 */ /* 0x000fc800078e28ff */
[----:B------:R-:W-:-:S04]  /*3bd0*/  ISETP.GT.U32.AND P0, PT, R10, 0xff, PT ;  /* 0x000000ff0a00780c */ /* 0x000fc80003f04070 */
[----:B------:R-:W-:-:S13]  /*3be0*/  ISETP.GT.U32.OR P0, PT, R12, 0x7, P0 ;  /* 0x000000070c00780c */ /* 0x000fda0000704470 */
        /* <DEDUP_REMOVED lines=24> */
.L_x_87:
[----:B------:R-:W-:Y:S05]  /*3d70*/  BSYNC.RECONVERGENT B2 ;  /* 0x0000000000027941 */ /* 0x000fea0003800200 */
.L_x_86:
        /* <DEDUP_REMOVED lines=10> */
.L_x_85:
[----:B------:R-:W-:Y:S05]  /*3e20*/  BSYNC.RECONVERGENT B1 ;  /* 0x0000000000017941 */ /* 0x000fea0003800200 */
.L_x_84:
[----:B------:R-:W-:Y:S05]  /*3e30*/  @P2 BRA `(.L_x_83) ;  /* 0x0000000000382947 */ /* 0x000fea0003800000 */
[----:B------:R-:W-:-:S05]  /*3e40*/  IMAD R6, R5, 0x6, R6 ;  /* 0x0000000605067824 */ /* 0x000fca00078e0206 */
[----:B------:R-:W-:-:S04]  /*3e50*/  ISETP.GT.U32.AND P0, PT, R6, 0x11a, PT ;  /* 0x0000011a0600780c */ /* 0x000fc80003f04070 */
[----:B------:R-:W-:-:S04]  /*3e60*/  ISETP.GT.U32.OR P0, PT, R5, 0x6, P0 ;  /* 0x000000060500780c */ /* 0x000fc80000704470 */
[----:B------:R-:W-:-:S13]  /*3e70*/  ISETP.GT.U32.OR P0, PT, R9, 0x8fa, P0 ;  /* 0x000008fa0900780c */ /* 0x000fda0000704470 */
[----:B------:R-:W-:Y:S05]  /*3e80*/  @P0 BRA `(.L_x_83) ;  /* 0x0000000000240947 */ /* 0x000fea0003800000 */
[----:B------:R-:W2:Y:S02]  /*3e90*/  S2R R6, SR_CTAID.Z ;  /* 0x0000000000067919 */ /* 0x000ea40000002700 */
[----:B--2---:R-:W-:-:S04]  /*3ea0*/  LEA R12, R6, R12, 0x3 ;  /* 0x0000000c060c7211 */ /* 0x004fc800078e18ff */
[----:B------:R-:W-:-:S13]  /*3eb0*/  ISETP.GT.U32.AND P0, PT, R12, 0x1f, PT ;  /* 0x0000001f0c00780c */ /* 0x000fda0003f04070 */
[----:B------:R-:W-:Y:S05]  /*3ec0*/  @P0 BRA `(.L_x_83) ;  /* 0x0000000000140947 */ /* 0x000fea0003800000 */
[----:B01----:R-:W0:Y:S01]  /*3ed0*/  LDC.64 R10, c[0x0][0x388] ;  /* 0x0000e200ff0a7b82 */ /* 0x003e220000000a00 */
[----:B------:R-:W-:-:S04]  /*3ee0*/  IMAD R9, R6, 0x900, R9 ;  /* 0x0000090006097824 */ /* 0x000fc800078e0209 */
[----:B0-----:R-:W-:-:S06]  /*3ef0*/  IMAD.WIDE.U32 R10, R9, 0x4, R10 ;  /* 0x00000004090a7825 */ /* 0x001fcc00078e000a */
[----:B------:R-:W2:Y:S04]  /*3f00*/  LDG.E.CONSTANT R10, desc[UR6][R10.64+0x14] ;  /* 0x000014060a0a7981 */ /* 0x000ea8000c1e9900 */
[----:B--2---:R2:W-:Y:S02]  /*3f10*/  STS [R7+0x14], R10 ;  /* 0x0000140a07007388 */ /* 0x0045e40000000800 */
.L_x_83:
[----:B------:R-:W-:Y:S05]  /*3f20*/  BSYNC.RECONVERGENT B0 ;  /* 0x0000000000007941 */ /* 0x000fea0003800200 */
.L_x_82:
[----:B------:R-:W-:Y:S01]  /*3f30*/  BAR.SYNC.DEFER_BLOCKING 0x0 ;  /* 0x0000000000007b1d */ /* 0x000fe20000010000 */
[----:B------:R-:W-:Y:S02]  /*3f40*/  IMAD R5, R2, 0x28, R5 ;  /* 0x0000002802057824 */ /* 0x000fe400078e0205 */
[----:B------:R-:W-:Y:S02]  /*3f50*/  HFMA2 R32, -RZ, RZ, 0, 0 ;  /* 0x00000000ff207431 */ /* 0x000fe400000001ff */
[----:B------:R-:W-:Y:S02]  /*3f60*/  IMAD R3, R3, 0x480, R4 ;  /* 0x0000048003037824 */ /* 0x000fe400078e0204 */
[----:B012---:R-:W-:Y:S01]  /*3f70*/  HFMA2 R7, -RZ, RZ, 0, 0 ;  /* 0x00000000ff077431 */ /* 0x007fe200000001ff */
[----:B------:R-:W-:Y:S01]  /*3f80*/  MOV R10, RZ ;  /* 0x000000ff000a7202 */ /* 0x000fe20000000f00 */
[----:B------:R-:W-:Y:S01]  /*3f90*/  IMAD.MOV.U32 R29, RZ, RZ, RZ ;  /* 0x000000ffff1d7224 */ /* 0x000fe200078e00ff */
[----:B------:R-:W-:Y:S01]  /*3fa0*/  LEA R26, R5, R26, 0x2 ;  /* 0x0000001a051a7211 */ /* 0x000fe200078e10ff */
[----:B------:R-:W-:Y:S01]  /*3fb0*/  UMOV UR4, 0x960 ;  /* 0x0000096000047882 */ /* 0x000fe20000000000 */
[----:B------:R-:W-:-:S07]  /*3fc0*/  IADD3 R27, PT, PT, R3, 0x48, RZ ;  /* 0x00000048031b7810 */ /* 0x000fce0007ffe0ff */
.L_x_88:
[----:B------:R-:W-:Y:S04]  /*3fd0*/  LDS R6, [R26+UR4+-0x960] ;  /* 0xfff6a0041a067984 */ /* 0x000fe80008000800 */
[----:B------:R-:W0:Y:S04]  /*3fe0*/  LDS.64 R22, [R27+-0x48] ;  /* 0xffffb8001b167984 */ /* 0x000e280000000a00 */
[----:B------:R-:W1:Y:S04]  /*3ff0*/  LDS R12, [R26+UR4+-0x95c] ;  /* 0xfff6a4041a0c7984 */ /* 0x000e680008000800 */
[----:B------:R-:W-:Y:S04]  /*4000*/  LDS R13, [R26+UR4+-0x958] ;  /* 0xfff6a8041a0d7984 */ /* 0x000fe80008000800 */
[----:B------:R-:W2:Y:S04]  /*4010*/  LDS.64 R4, [R27+-0x40] ;  /* 0xffffc0001b047984 */ /* 0x000ea80000000a00 */
[----:B------:R-:W-:Y:S04]  /*4020*/  LDS R16, [R26+UR4+-0x4b0] ;  /* 0xfffb50041a107984 */ /* 0x000fe80008000800 */
[----:B------:R-:W3:Y:S04]  /*4030*/  LDS.64 R2, [R27+-0x28] ;  /* 0xffffd8001b027984 */ /* 0x000ee80000000a00 */
[----:B------:R-:W-:Y:S04]  /*4040*/  LDS R17, [R26+UR4+-0x4ac] ;  /* 0xfffb54041a117984 */ /* 0x000fe80008000800 */
[----:B------:R-:W4:Y:S04]  /*4050*/  LDS.64 R24, [R27+-0x20] ;  /* 0xffffe0001b187984 */ /* 0x000f280000000a00 */
[----:B------:R-:W5:Y:S04]  /*4060*/  LDS R18, [R26+UR4+-0x4a8] ;  /* 0xfffb58041a127984 */ /* 0x000f680008000800 */
[----:B------:R-:W-:Y:S04]  /*4070*/  LDS R33, [R26+UR4] ;  /* 0x000000041a217984 */ /* 0x000fe80008000800 */
[----:B------:R-:W5:Y:S01]  /*4080*/  LDS.64 R20, [R27] ;  /* 0x000000001b147984 */ /* 0x000f620000000a00 */
[----:B0-----:R-:W-:-:S03]  /*4090*/  FFMA R7, R6, R22, R7 ;  /* 0x0000001606077223 */ /* 0x001fc60000000007 */
[----:B------:R-:W0:Y:S01]  /*40a0*/  LDS R28, [R26+UR4+0x4] ;  /* 0x000004041a1c7984 */ /* 0x000e220008000800 */
[----:B-1----:R-:W-:-:S03]  /*40b0*/  FFMA R12, R12, R23, R7 ;  /* 0x000000170c0c7223 */ /* 0x002fc60000000007 */
[----:B------:R-:W-:Y:S04]  /*40c0*/  LDS R37, [R26+UR4+0x8] ;  /* 0x000008041a257984 */ /* 0x000fe80008000800 */
[----:B------:R-:W1:Y:S01]  /*40d0*/  LDS.64 R8, [R27+0x8] ;  /* 0x000008001b087984 */ /* 0x000e620000000a00 */
[----:B--2---:R-:W-:-:S03]  /*40e0*/  FFMA R13, R13, R4, R12 ;  /* 0x000000040d0d7223 */ /* 0x004fc6000000000c */
[----:B------:R-:W-:Y:S04]  /*40f0*/  LDS R30, [R26+UR4+0x4b0] ;  /* 0x0004b0041a1e7984 */ /* 0x000fe80008000800 */
[----:B------:R-:W2:Y:S01]  /*4100*/  LDS.64 R14, [R27+0x20] ;  /* 0x000020001b0e7984 */ /* 0x000ea20000000a00 */
[----:B---3--:R-:W-:-:S03]  /*4110*/  FFMA R16, R16, R3, R13 ;  /* 0x0000000310107223 */ /* 0x008fc6000000000d */
[----:B------:R-:W-:Y:S04]  /*4120*/  LDS R11, [R26+UR4+0x4b4] ;  /* 0x0004b4041a0b7984 */ /* 0x000fe80008000800 */
[----:B------:R-:W3:Y:S01]  /*4130*/  LDS.64 R6, [R27+0x28] ;  /* 0x000028001b067984 */ /* 0x000ee20000000a00 */
[----:B----4-:R-:W-:-:S03]  /*4140*/  FFMA R17, R17, R24, R16 ;  /* 0x0000001811117223 */ /* 0x010fc60000000010 */
[----:B------:R-:W4:Y:S01]  /*4150*/  LDS R34, [R26+UR4+0x4b8] ;  /* 0x0004b8041a227984 */ /* 0x000f220008000800 */
[----:B-----5:R-:W-:-:S03]  /*4160*/  FFMA R12, R18, R25, R17 ;  /* 0x00000019120c7223 */ /* 0x020fc60000000011 */
[----:B------:R-:W5:Y:S04]  /*4170*/  LDS R42, [R26+UR4+-0x938] ;  /* 0xfff6c8041a2a7984 */ /* 0x000f680008000800 */
[----:B------:R-:W5:Y:S01]  /*4180*/  LDS R31, [R26+UR4+-0x934] ;  /* 0xfff6cc041a1f7984 */ /* 0x000f620008000800 */
[----:B------:R-:W-:-:S03]  /*4190*/  FFMA R33, R33, R20, R12 ;  /* 0x0000001421217223 */ /* 0x000fc6000000000c */
[----:B------:R-:W5:Y:S01]  /*41a0*/  LDS.64 R18, [R27+-0x38] ;  /* 0xffffc8001b127984 */ /* 0x000f620000000a00 */
[----:B0-----:R-:W-:-:S03]  /*41b0*/  FFMA R28, R28, R21, R33 ;  /* 0x000000151c1c7223 */ /* 0x001fc60000000021 */
[----:B------:R-:W0:Y:S04]  /*41c0*/  LDS R47, [R26+UR4+-0x930] ;  /* 0xfff6d0041a2f7984 */ /* 0x000e280008000800 */
[----:B------:R-:W0:Y:S01]  /*41d0*/  LDS R41, [R26+UR4+-0x910] ;  /* 0xfff6f0041a297984 */ /* 0x000e220008000800 */
[----:B-1----:R-:W-:-:S03]  /*41e0*/  FFMA R37, R37, R8, R28 ;  /* 0x0000000825257223 */ /* 0x002fc6000000001c */
[----:B------:R-:W1:Y:S01]  /*41f0*/  LDS R35, [R26+UR4+-0x8e8] ;  /* 0xfff718041a237984 */ /* 0x000e620008000800 */
[----:B--2---:R-:W-:-:S03]  /*4200*/  FFMA R30, R30, R15, R37 ;  /* 0x0000000f1e1e7223 */ /* 0x004fc60000000025 */
[----:B------:R-:W2:Y:S04]  /*4210*/  LDS R36, [R26+UR4+-0x90c] ;  /* 0xfff6f4041a247984 */ /* 0x000ea80008000800 */
[----:B------:R-:W2:Y:S01]  /*4220*/  LDS R40, [R26+UR4+-0x8e4] ;  /* 0xfff71c041a287984 */ /* 0x000ea20008000800 */
[----:B---3--:R-:W-:-:S03]  /*4230*/  FFMA R11, R11, R6, R30 ;  /* 0x000000060b0b7223 */ /* 0x008fc6000000001e */
[----:B------:R-:W3:Y:S01]  /*4240*/  LDS R37, [R26+UR4+-0x488] ;  /* 0xfffb78041a257984 */ /* 0x000ee20008000800 */
[----:B----4-:R-:W-:-:S03]  /*4250*/  FFMA R44, R34, R7, R11 ;  /* 0x00000007222c7223 */ /* 0x010fc6000000000b */
[----:B------:R-:W4:Y:S01]  /*4260*/  LDS.64 R16, [R27+-0x18] ;  /* 0xffffe8001b107984 */ /* 0x000f220000000a00 */
[----:B-----5:R-:W-:-:S03]  /*4270*/  FFMA R34, R42, R22, R29 ;  /* 0x000000162a227223 */ /* 0x020fc6000000001d */
[----:B------:R-:W5:Y:S01]  /*4280*/  LDS R39, [R26+UR4+-0x908] ;  /* 0xfff6f8041a277984 */ /* 0x000f620008000800 */
[----:B------:R-:W-:Y:S01]  /*4290*/  FFMA R11, R42, R5, R44 ;  /* 0x000000052a0b7223 */ /* 0x000fe2000000002c */
[C---:B------:R-:W-:Y:S02]  /*42a0*/  FFMA R34, R31.reuse, R23, R34 ;  /* 0x000000171f227223 */ /* 0x040fe40000000022 */
[----:B------:R-:W5:Y:S01]  /*42b0*/  LDS R33, [R26+UR4+-0x8e0] ;  /* 0xfff720041a217984 */ /* 0x000f620008000800 */
[----:B------:R-:W-:-:S03]  /*42c0*/  FFMA R42, R31, R18, R11 ;  /* 0x000000121f2a7223 */ /* 0x000fc6000000000b */
[----:B------:R-:W5:Y:S01]  /*42d0*/  LDS R38, [R26+UR4+-0x484] ;  /* 0xfffb7c041a267984 */ /* 0x000f620008000800 */
[----:B0-----:R-:W-:-:S03]  /*42e0*/  FFMA R46, R47, R4, R34 ;  /* 0x000000042f2e7223 */ /* 0x001fc60000000022 */
[----:B------:R-:W0:Y:S01]  /*42f0*/  LDS R45, [R26+UR4+-0x480] ;  /* 0xfffb80041a2d7984 */ /* 0x000e220008000800 */
[----:B------:R-:W-:Y:S01]  /*4300*/  FFMA R47, R47, R19, R42 ;  /* 0x000000132f2f7223 */ /* 0x000fe2000000002a */
[-C--:B------:R-:W-:Y:S02]  /*4310*/  FFMA R49, R41, R22.reuse, R10 ;  /* 0x0000001629317223 */ /* 0x080fe4000000000a */
[----:B------:R-:W0:Y:S01]  /*4320*/  LDS.64 R12, [R27+-0x10] ;  /* 0xfffff0001b0c7984 */ /* 0x000e220000000a00 */
[----:B-1----:R-:W-:-:S03]  /*4330*/  FFMA R51, R35, R22, R32 ;  /* 0x0000001623337223 */ /* 0x002fc60000000020 */
[----:B------:R-:W1:Y:S04]  /*4340*/  LDS R30, [R26+UR4+-0x460] ;  /* 0xfffba0041a1e7984 */ /* 0x000e680008000800 */
[----:B------:R-:W1:Y:S01]  /*4350*/  LDS R28, [R26+UR4+-0x438] ;  /* 0xfffbc8041a1c7984 */ /* 0x000e620008000800 */
[----:B--2---:R-:W-:-:S03]  /*4360*/  FFMA R22, R36, R23, R49 ;  /* 0x0000001724167223 */ /* 0x004fc60000000031 */
[----:B------:R-:W2:Y:S01]  /*4370*/  LDS R42, [R26+UR4+0x28] ;  /* 0x000028041a2a7984 */ /* 0x000ea20008000800 */
[----:B------:R-:W-:-:S03]  /*4380*/  FFMA R48, R40, R23, R51 ;  /* 0x0000001728307223 */ /* 0x000fc60000000033 */
[----:B------:R-:W2:Y:S01]  /*4390*/  LDS R31, [R26+UR4+-0x45c] ;  /* 0xfffba4041a1f7984 */ /* 0x000ea20008000800 */
[----:B---3--:R-:W-:-:S03]  /*43a0*/  FFMA R49, R37, R3, R46 ;  /* 0x0000000325317223 */ /* 0x008fc6000000002e */
[----:B------:R-:W3:Y:S01]  /*43b0*/  LDS R29, [R26+UR4+-0x434] ;  /* 0xfffbcc041a1d7984 */ /* 0x000ee20008000800 */
[----:B----4-:R-:W-:-:S03]  /*43c0*/  FFMA R46, R37, R16, R47 ;  /* 0x00000010252e7223 */ /* 0x010fc6000000002f */
[----:B------:R-:W4:Y:S01]  /*43d0*/  LDS R43, [R26+UR4+0x2c] ;  /* 0x00002c041a2b7984 */ /* 0x000f220008000800 */
[----:B-----5:R-:W-:-:S03]  /*43e0*/  FFMA R23, R39, R4, R22 ;  /* 0x0000000427177223 */ /* 0x020fc60000000016 */
[----:B------:R-:W5:Y:S01]  /*43f0*/  LDS.64 R10, [R27+0x10] ;  /* 0x000010001b0a7984 */ /* 0x000f620000000a00 */
[----:B------:R-:W-:-:S03]  /*4400*/  FFMA R37, R33, R4, R48 ;  /* 0x0000000421257223 */ /* 0x000fc60000000030 */
[----:B------:R-:W5:Y:S01]  /*4410*/  LDS R34, [R26+UR4+-0x458] ;  /* 0xfffba8041a227984 */ /* 0x000f620008000800 */
[C---:B------:R-:W-:Y:S01]  /*4420*/  FFMA R4, R38.reuse, R24, R49 ;  /* 0x0000001826047223 */ /* 0x040fe20000000031 */
[----:B------:R-:W-:Y:S02]  /*4430*/  FFMA R49, R38, R17, R46 ;  /* 0x0000001126317223 */ /* 0x000fe4000000002e */
[----:B------:R-:W5:Y:S01]  /*4440*/  LDS R32, [R26+UR4+-0x430] ;  /* 0xfffbd0041a207984 */ /* 0x000f620008000800 */
[----:B0-----:R-:W-:-:S03]  /*4450*/  FFMA R47, R45, R25, R4 ;  /* 0x000000192d2f7223 */ /* 0x001fc60000000004 */
[----:B------:R-:W0:Y:S01]  /*4460*/  LDS R44, [R26+UR4+0x30] ;  /* 0x000030041a2c7984 */ /* 0x000e220008000800 */
[----:B------:R-:W-:Y:S01]  /*4470*/  FFMA R45, R45, R12, R49 ;  /* 0x0000000c2d2d7223 */ /* 0x000fe20000000031 */
[-C--:B-1----:R-:W-:Y:S02]  /*4480*/  FFMA R50, R30, R3.reuse, R23 ;  /* 0x000000031e327223 */ /* 0x082fe40000000017 */
[----:B------:R-:W1:Y:S01]  /*4490*/  LDS R48, [R26+UR4+0x4d8] ;  /* 0x0004d8041a307984 */ /* 0x000e620008000800 */
[----:B------:R-:W-:-:S03]  /*44a0*/  FFMA R52, R28, R3, R37 ;  /* 0x000000031c347223 */ /* 0x000fc60000000025 */
[----:B------:R-:W1:Y:S01]  /*44b0*/  LDS.64 R22, [R27+0x30] ;  /* 0x000030001b167984 */ /* 0x000e620000000a00 */
[----:B--2---:R-:W-:-:S03]  /*44c0*/  FFMA R51, R42, R9, R45 ;  /* 0x000000092a337223 */ /* 0x004fc6000000002d */
[----:B------:R-:W2:Y:S01]  /*44d0*/  LDS R37, [R26+UR4+0x50] ;  /* 0x000050041a257984 */ /* 0x000ea20008000800 */
[----:B------:R-:W-:Y:S01]  /*44e0*/  FFMA R49, R42, R20, R47 ;  /* 0x000000142a317223 */ /* 0x000fe2000000002f */
[-C--:B------:R-:W-:Y:S02]  /*44f0*/  FFMA R45, R31, R24.reuse, R50 ;  /* 0x000000181f2d7223 */ /* 0x080fe40000000032 */
[----:B------:R-:W2:Y:S01]  /*4500*/  LDS R3, [R26+UR4+0x78] ;  /* 0x000078041a037984 */ /* 0x000ea20008000800 */
[----:B---3--:R-:W-:-:S03]  /*4510*/  FFMA R47, R29, R24, R52 ;  /* 0x000000181d2f7223 */ /* 0x008fc60000000034 */
[----:B------:R-:W3:Y:S01]  /*4520*/  LDS R46, [R26+UR4+0x4dc] ;  /* 0x0004dc041a2e7984 */ /* 0x000ee20008000800 */
[----:B----4-:R-:W-:-:S03]  /*4530*/  FFMA R49, R43, R21, R49 ;  /* 0x000000152b317223 */ /* 0x010fc60000000031 */
[----:B------:R-:W4:Y:S01]  /*4540*/  LDS R38, [R26+UR4+0x54] ;  /* 0x000054041a267984 */ /* 0x000f220008000800 */
[----:B-----5:R-:W-:-:S03]  /*4550*/  FFMA R24, R43, R10, R51 ;  /* 0x0000000a2b187223 */ /* 0x020fc60000000033 */
[----:B------:R-:W5:Y:S01]  /*4560*/  LDS R4, [R26+UR4+0x7c] ;  /* 0x00007c041a047984 */ /* 0x000f620008000800 */
[----:B------:R-:W-:-:S03]  /*4570*/  FFMA R42, R34, R25, R45 ;  /* 0x00000019222a7223 */ /* 0x000fc6000000002d */
[----:B------:R-:W-:Y:S01]  /*4580*/  LDS R43, [R26+UR4+0x80] ;  /* 0x000080041a2b7984 */ /* 0x000fe20008000800 */
[----:B------:R-:W-:-:S03]  /*4590*/  FFMA R50, R32, R25, R47 ;  /* 0x0000001920327223 */ /* 0x000fc6000000002f */
[----:B------:R-:W5:Y:S01]  /*45a0*/  LDS R45, [R26+UR4+0x58] ;  /* 0x000058041a2d7984 */ /* 0x000f620008000800 */
[----:B0-----:R-:W-:-:S03]  /*45b0*/  FFMA R51, R44, R11, R24 ;  /* 0x0000000b2c337223 */ /* 0x001fc60000000018 */
[----:B------:R-:W0:Y:S01]  /*45c0*/  LDS R47, [R26+UR4+0x4e0] ;  /* 0x0004e0041a2f7984 */ /* 0x000e220008000800 */
[----:B------:R-:W-:-:S03]  /*45d0*/  FFMA R49, R44, R8, R49 ;  /* 0x000000082c317223 */ /* 0x000fc60000000031 */
[----:B------:R-:W0:Y:S01]  /*45e0*/  LDS.64 R24, [R27+0x38] ;  /* 0x000038001b187984 */ /* 0x000e220000000a00 */
[C---:B-1----:R-:W-:Y:S01]  /*45f0*/  FFMA R49, R48.reuse, R15, R49 ;  /* 0x0000000f30317223 */ /* 0x042fe20000000031 */
[----:B------:R-:W-:Y:S01]  /*4600*/  FFMA R44, R48, R22, R51 ;  /* 0x00000016302c7223 */ /* 0x000fe20000000033 */
[-C--:B--2---:R-:W-:Y:S02]  /*4610*/  FFMA R51, R37, R20.reuse, R42 ;  /* 0x0000001425337223 */ /* 0x084fe4000000002a */
[----:B------:R-:W1:Y:S01]  /*4620*/  LDS R42, [R26+UR4+0x528] ;  /* 0x000528041a2a7984 */ /* 0x000e620008000800 */
[----:B------:R-:W-:Y:S01]  /*4630*/  FFMA R53, R3, R20, R50 ;  /* 0x0000001403357223 */ /* 0x000fe20000000032 */
[C---:B---3--:R-:W-:Y:S01]  /*4640*/  FFMA R48, R46.reuse, R6, R49 ;  /* 0x000000062e307223 */ /* 0x048fe20000000031 */
[----:B------:R-:W-:Y:S02]  /*4650*/  FFMA R49, R46, R23, R44 ;  /* 0x000000172e317223 */ /* 0x000fe4000000002c */
[----:B------:R-:W2:Y:S01]  /*4660*/  LDS R44, [R26+UR4+0x500] ;  /* 0x000500041a2c7984 */ /* 0x000ea20008000800 */
[-C--:B----4-:R-:W-:Y:S01]  /*4670*/  FFMA R46, R38, R21.reuse, R51 ;  /* 0x00000015262e7223 */ /* 0x090fe20000000033 */
[----:B-----5:R-:W-:-:S02]  /*4680*/  FFMA R50, R4, R21, R53 ;  /* 0x0000001504327223 */ /* 0x020fc40000000035 */
[----:B------:R-:W3:Y:S01]  /*4690*/  LDS.64 R20, [R27+-0x30] ;  /* 0xffffd0001b147984 */ /* 0x000ee20000000a00 */
[-C--:B------:R-:W-:Y:S01]  /*46a0*/  FFMA R53, R45, R8.reuse, R46 ;  /* 0x000000082d357223 */ /* 0x080fe2000000002e */
[----:B------:R-:W-:Y:S01]  /*46b0*/  FFMA R8, R43, R8, R50 ;  /* 0x000000082b087223 */ /* 0x000fe20000000032 */
[C---:B0-----:R-:W-:Y:S01]  /*46c0*/  FFMA R48, R47.reuse, R7, R48 ;  /* 0x000000072f307223 */ /* 0x041fe20000000030 */
[----:B------:R-:W-:-:S03]  /*46d0*/  FFMA R46, R47, R24, R49 ;  /* 0x000000182f2e7223 */ /* 0x000fc60000000031 */
[----:B------:R-:W-:Y:S01]  /*46e0*/  FFMA R51, R41, R5, R48 ;  /* 0x0000000529337223 */ /* 0x000fe20000000030 */
[----:B------:R-:W0:Y:S04]  /*46f0*/  LDS R49, [R26+UR4+0x504] ;  /* 0x000504041a317984 */ /* 0x000e280008000800 */
[----:B------:R-:W4:Y:S01]  /*4700*/  LDS R47, [R26+UR4+0x52c] ;  /* 0x00052c041a2f7984 */ /* 0x000f220008000800 */
[----:B-1----:R-:W-:-:S03]  /*4710*/  FFMA R8, R42, R15, R8 ;  /* 0x0000000f2a087223 */ /* 0x002fc60000000008 */
[----:B------:R-:W1:Y:S01]  /*4720*/  LDS R48, [R26+UR4+0x508] ;  /* 0x000508041a307984 */ /* 0x000e620008000800 */
[----:B--2---:R-:W-:Y:S01]  /*4730*/  FFMA R50, R44, R15, R53 ;  /* 0x0000000f2c327223 */ /* 0x004fe20000000035 */
[----:B---3--:R-:W-:Y:S02]  /*4740*/  FFMA R41, R41, R20, R46 ;  /* 0x0000001429297223 */ /* 0x008fe4000000002e */
[----:B------:R-:W2:Y:S01]  /*4750*/  LDS R46, [R26+UR4+0x530] ;  /* 0x000530041a2e7984 */ /* 0x000ea20008000800 */
[-C--:B0-----:R-:W-:Y:S01]  /*4760*/  FFMA R15, R49, R6.reuse, R50 ;  /* 0x00000006310f7223 */ /* 0x081fe20000000032 */
[----:B----4-:R-:W-:Y:S02]  /*4770*/  FFMA R53, R47, R6, R8 ;  /* 0x000000062f357223 */ /* 0x010fe40000000008 */
[----:B------:R-:W0:Y:S01]  /*4780*/  LDS R6, [R26+UR4+-0x8c0] ;  /* 0xfff740041a067984 */ /* 0x000e220008000800 */
[----:B-1----:R-:W-:-:S03]  /*4790*/  FFMA R50, R48, R7, R15 ;  /* 0x0000000730327223 */ /* 0x002fc6000000000f */
[----:B------:R-:W1:Y:S04]  /*47a0*/  LDS R8, [R26+UR4+-0x8bc] ;  /* 0xfff744041a087984 */ /* 0x000e680008000800 */
[----:B------:R-:W3:Y:S01]  /*47b0*/  LDS R15, [R26+UR4+-0x8b8] ;  /* 0xfff748041a0f7984 */ /* 0x000ee20008000800 */
[----:B--2---:R-:W-:Y:S01]  /*47c0*/  FFMA R53, R46, R7, R53 ;  /* 0x000000072e357223 */ /* 0x004fe20000000035 */
[----:B------:R-:W-:Y:S01]  /*47d0*/  FFMA R7, R35, R5, R50 ;  /* 0x0000000523077223 */ /* 0x000fe20000000032 */
[CC--:B------:R-:W-:Y:S01]  /*47e0*/  FFMA R50, R36.reuse, R18.reuse, R51 ;  /* 0x0000001224327223 */ /* 0x0c0fe20000000033 */
[----:B------:R-:W-:Y:S02]  /*47f0*/  FFMA R36, R36, R21, R41 ;  /* 0x0000001524247223 */ /* 0x000fe40000000029 */
[----:B------:R-:W-:Y:S01]  /*4800*/  FFMA R52, R40, R18, R7 ;  /* 0x0000001228347223 */ /* 0x000fe20000000007 */
[C---:B------:R-:W-:Y:S01]  /*4810*/  FFMA R7, R39.reuse, R19, R50 ;  /* 0x0000001327077223 */ /* 0x040fe20000000032 */
[----:B------:R-:W-:-:S02]  /*4820*/  FFMA R39, R39, R2, R36 ;  /* 0x0000000227277223 */ /* 0x000fc40000000024 */
[----:B------:R-:W-:Y:S01]  /*4830*/  FFMA R51, R33, R19, R52 ;  /* 0x0000001321337223 */ /* 0x000fe20000000034 */
[CC--:B------:R-:W-:Y:S01]  /*4840*/  FFMA R52, R30.reuse, R16.reuse, R7 ;  /* 0x000000101e347223 */ /* 0x0c0fe20000000007 */
[----:B------:R-:W-:Y:S02]  /*4850*/  FFMA R30, R30, R13, R39 ;  /* 0x0000000d1e1e7223 */ /* 0x000fe40000000027 */
[----:B------:R-:W-:-:S04]  /*4860*/  FFMA R51, R28, R16, R51 ;  /* 0x000000101c337223 */ /* 0x000fc80000000033 */
[----:B------:R-:W-:Y:S01]  /*4870*/  FFMA R51, R29, R17, R51 ;  /* 0x000000111d337223 */ /* 0x000fe20000000033 */
[----:B0-----:R-:W-:Y:S02]  /*4880*/  FFMA R53, R6, R5, R53 ;  /* 0x0000000506357223 */ /* 0x001fe40000000035 */
[----:B------:R-:W0:Y:S02]  /*4890*/  LDS R5, [R26+UR4+-0x410] ;  /* 0xfffbf0041a057984 */ /* 0x000e240008000800 */
[----:B-1----:R-:W-:-:S04]  /*48a0*/  FFMA R18, R8, R18, R53 ;  /* 0x0000001208127223 */ /* 0x002fc80000000035 */
[----:B---3--:R-:W-:Y:S01]  /*48b0*/  FFMA R50, R15, R19, R18 ;  /* 0x000000130f327223 */ /* 0x008fe20000000012 */
[----:B------:R-:W-:Y:S01]  /*48c0*/  FFMA R19, R31, R17, R52 ;  /* 0x000000111f137223 */ /* 0x000fe20000000034 */
[----:B------:R-:W1:Y:S01]  /*48d0*/  LDS R18, [R26+UR4+-0x40c] ;  /* 0xfffbf4041a127984 */ /* 0x000e620008000800 */
[----:B------:R-:W-:-:S04]  /*48e0*/  FFMA R52, R32, R12, R51 ;  /* 0x0000000c20347223 */ /* 0x000fc80000000033 */
[----:B------:R-:W-:-:S04]  /*48f0*/  FFMA R53, R3, R9, R52 ;  /* 0x0000000903357223 */ /* 0x000fc80000000034 */
[----:B------:R-:W-:Y:S01]  /*4900*/  FFMA R53, R4, R10, R53 ;  /* 0x0000000a04357223 */ /* 0x000fe20000000035 */
[----:B0-----:R-:W-:Y:S01]  /*4910*/  FFMA R7, R5, R16, R50 ;  /* 0x0000001005077223 */ /* 0x001fe20000000032 */
[----:B------:R-:W-:Y:S01]  /*4920*/  FFMA R50, R34, R12, R19 ;  /* 0x0000000c22327223 */ /* 0x000fe20000000013 */
[----:B------:R-:W0:Y:S03]  /*4930*/  LDS R16, [R26+UR4+-0x408] ;  /* 0xfffbf8041a107984 */ /* 0x000e260008000800 */
[----:B------:R-:W-:Y:S01]  /*4940*/  FFMA R51, R37, R9, R50 ;  /* 0x0000000925337223 */ /* 0x000fe20000000032 */
[----:B------:R-:W-:Y:S01]  /*4950*/  LDS R19, [R26+UR4+0xa8] ;  /* 0x0000a8041a137984 */ /* 0x000fe20008000800 */
[----:B-1----:R-:W-:Y:S02]  /*4960*/  FFMA R7, R18, R17, R7 ;  /* 0x0000001112077223 */ /* 0x002fe40000000007 */
[----:B------:R-:W-:Y:S01]  /*4970*/  FFMA R52, R38, R10, R51 ;  /* 0x0000000a26347223 */ /* 0x000fe20000000033 */
[----:B------:R-:W1:Y:S04]  /*4980*/  LDS R17, [R26+UR4+0xa0] ;  /* 0x0000a0041a117984 */ /* 0x000e680008000800 */
[----:B------:R-:W-:Y:S04]  /*4990*/  LDS R50, [R26+UR4+0x550] ;  /* 0x000550041a327984 */ /* 0x000fe80008000800 */
[----:B------:R-:W-:Y:S01]  /*49a0*/  LDS R51, [R26+UR4+0x554] ;  /* 0x000554041a337984 */ /* 0x000fe20008000800 */
[----:B0-----:R-:W-:-:S03]  /*49b0*/  FFMA R7, R16, R12, R7 ;  /* 0x0000000c10077223 */ /* 0x001fc60000000007 */
[----:B------:R-:W0:Y:S01]  /*49c0*/  LDS R12, [R26+UR4+0xa4] ;  /* 0x0000a4041a0c7984 */ /* 0x000e220008000800 */
[----:B-1----:R-:W-:Y:S01]  /*49d0*/  FFMA R7, R17, R9, R7 ;  /* 0x0000000911077223 */ /* 0x002fe20000000007 */
[----:B------:R-:W-:-:S03]  /*49e0*/  FFMA R9, R45, R11, R52 ;  /* 0x0000000b2d097223 */ /* 0x000fc60000000034 */
[----:B0-----:R-:W-:Y:S01]  /*49f0*/  FFMA R10, R12, R10, R7 ;  /* 0x0000000a0c0a7223 */ /* 0x001fe20000000007 */
[----:B------:R-:W-:-:S03]  /*4a00*/  FFMA R7, R43, R11, R53 ;  /* 0x0000000b2b077223 */ /* 0x000fc60000000035 */
[----:B------:R-:W-:Y:S01]  /*4a10*/  FFMA R11, R19, R11, R10 ;  /* 0x0000000b130b7223 */ /* 0x000fe2000000000a */
[-C--:B------:R-:W-:Y:S01]  /*4a20*/  FFMA R10, R44, R22.reuse, R9 ;  /* 0x000000162c0a7223 */ /* 0x080fe20000000009 */
[-C--:B------:R-:W-:Y:S02]  /*4a30*/  FFMA R52, R42, R22.reuse, R7 ;  /* 0x000000162a347223 */ /* 0x080fe40000000007 */
[----:B------:R-:W-:Y:S01]  /*4a40*/  FFMA R11, R50, R22, R11 ;  /* 0x00000016320b7223 */ /* 0x000fe2000000000b */
[----:B------:R-:W-:Y:S01]  /*4a50*/  LDS R7, [R26+UR4+-0x898] ;  /* 0xfff768041a077984 */ /* 0x000fe20008000800 */
[----:B------:R-:W-:-:S03]  /*4a60*/  FFMA R9, R49, R23, R10 ;  /* 0x0000001731097223 */ /* 0x000fc6000000000a */
[----:B------:R-:W0:Y:S01]  /*4a70*/  LDS R22, [R26+UR4+0x558] ;  /* 0x000558041a167984 */ /* 0x000e220008000800 */
[----:B------:R-:W-:Y:S01]  /*4a80*/  FFMA R10, R48, R24, R9 ;  /* 0x00000018300a7223 */ /* 0x000fe20000000009 */
[-C--:B------:R-:W-:Y:S01]  /*4a90*/  FFMA R9, R47, R23.reuse, R52 ;  /* 0x000000172f097223 */ /* 0x080fe20000000034 */
[----:B------:R-:W-:Y:S02]  /*4aa0*/  FFMA R23, R51, R23, R11 ;  /* 0x0000001733177223 */ /* 0x000fe4000000000b */
[----:B------:R-:W-:Y:S01]  /*4ab0*/  FFMA R35, R35, R20, R10 ;  /* 0x0000001423237223 */ /* 0x000fe2000000000a */
[----:B------:R-:W-:Y:S01]  /*4ac0*/  LDS R11, [R26+UR4+-0x890] ;  /* 0xfff770041a0b7984 */ /* 0x000fe20008000800 */
[----:B------:R-:W-:Y:S02]  /*4ad0*/  FFMA R9, R46, R24, R9 ;  /* 0x000000182e097223 */ /* 0x000fe40000000009 */
[----:B------:R-:W-:Y:S01]  /*4ae0*/  FFMA R40, R40, R21, R35 ;  /* 0x0000001528287223 */ /* 0x000fe20000000023 */
[----:B------:R-:W1:Y:S01]  /*4af0*/  LDS R10, [R26+UR4+-0x894] ;  /* 0xfff76c041a0a7984 */ /* 0x000e620008000800 */
[----:B------:R-:W-:-:S02]  /*4b00*/  FFMA R9, R6, R20, R9 ;  /* 0x0000001406097223 */ /* 0x000fc40000000009 */
[-C--:B------:R-:W-:Y:S02]  /*4b10*/  FFMA R33, R33, R2.reuse, R40 ;  /* 0x0000000221217223 */ /* 0x080fe40000000028 */
[----:B------:R-:W-:Y:S01]  /*4b20*/  FFMA R36, R8, R21, R9 ;  /* 0x0000001508247223 */ /* 0x000fe20000000009 */
[----:B------:R-:W-:Y:S01]  /*4b30*/  LDS R40, [R26+UR4+0x578] ;  /* 0x000578041a287984 */ /* 0x000fe20008000800 */
[-C--:B------:R-:W-:Y:S02]  /*4b40*/  FFMA R52, R28, R13.reuse, R33 ;  /* 0x0000000d1c347223 */ /* 0x080fe40000000021 */
[----:B------:R-:W-:Y:S01]  /*4b50*/  FFMA R36, R15, R2, R36 ;  /* 0x000000020f247223 */ /* 0x000fe20000000024 */
[----:B------:R-:W-:Y:S03]  /*4b60*/  LDS.64 R8, [R27+0x18] ;  /* 0x000018001b087984 */ /* 0x000fe60000000a00 */
[----:B------:R-:W-:Y:S01]  /*4b70*/  FFMA R5, R5, R13, R36 ;  /* 0x0000000d05057223 */ /* 0x000fe20000000024 */
[----:B------:R-:W-:Y:S04]  /*4b80*/  LDS R15, [R26+UR4+0xc8] ;  /* 0x0000c8041a0f7984 */ /* 0x000fe80008000800 */
[----:B------:R-:W-:Y:S04]  /*4b90*/  LDS R33, [R26+UR4+0x57c] ;  /* 0x00057c041a217984 */ /* 0x000fe80008000800 */
[----:B------:R-:W-:Y:S01]  /*4ba0*/  LDS R28, [R26+UR4+0x580] ;  /* 0x000580041a1c7984 */ /* 0x000fe20008000800 */
[----:B0-----:R-:W-:-:S03]  /*4bb0*/  FFMA R24, R22, R24, R23 ;  /* 0x0000001816187223 */ /* 0x001fc60000000017 */
[----:B------:R-:W-:Y:S01]  /*4bc0*/  LDS R23, [R26+UR4+-0x3e4] ;  /* 0xfffc1c041a177984 */ /* 0x000fe20008000800 */
[----:B------:R-:W-:-:S03]  /*4bd0*/  FFMA R35, R7, R20, R24 ;  /* 0x0000001407237223 */ /* 0x000fc60000000018 */
[----:B------:R-:W0:Y:S04]  /*4be0*/  LDS R20, [R26+UR4+-0x3e8] ;  /* 0xfffc18041a147984 */ /* 0x000e280008000800 */
[----:B------:R-:W2:Y:S01]  /*4bf0*/  LDS.64 R6, [R27+-0x8] ;  /* 0xfffff8001b067984 */ /* 0x000ea20000000a00 */
[----:B-1----:R-:W-:-:S03]  /*4c00*/  FFMA R10, R10, R21, R35 ;  /* 0x000000150a0a7223 */ /* 0x002fc60000000023 */
[----:B------:R-:W1:Y:S01]  /*4c10*/  LDS R24, [R26+UR4+-0x3e0] ;  /* 0xfffc20041a187984 */ /* 0x000e620008000800 */
[----:B------:R-:W-:-:S03]  /*4c20*/  FFMA R21, R11, R2, R10 ;  /* 0x000000020b157223 */ /* 0x000fc6000000000a */
[----:B------:R-:W3:Y:S04]  /*4c30*/  LDS R2, [R26+UR4+0xcc] ;  /* 0x0000cc041a027984 */ /* 0x000ee80008000800 */
[----:B------:R-:W4:Y:S01]  /*4c40*/  LDS R35, [R26+UR4+0xd0] ;  /* 0x0000d0041a237984 */ /* 0x000f220008000800 */
[----:B------:R-:W-:-:S03]  /*4c50*/  UIADD3 UR4, UPT, UPT, UR4, 0x12c0, URZ ;  /* 0x000012c004047890 */ /* 0x000fc6000fffe0ff */
[----:B------:R5:W4:Y:S01]  /*4c60*/  LDS.64 R10, [R27+0x40] ;  /* 0x000040001b0a7984 */ /* 0x000b220000000a00 */
[----:B------:R-:W-:Y:S01]  /*4c70*/  UISETP.NE.AND UP0, UPT, UR4, 0x9f60, UPT ;  /* 0x00009f600400788c */ /* 0x000fe2000bf05270 */
[----:B-----5:R-:W-:Y:S01]  /*4c80*/  IADD3 R27, PT, PT, R27, 0x90, RZ ;  /* 0x000000901b1b7810 */ /* 0x020fe20007ffe0ff */
[----:B0-----:R-:W-:Y:S01]  /*4c90*/  FFMA R20, R20, R13, R21 ;  /* 0x0000000d14147223 */ /* 0x001fe20000000015 */
[-C--:B--2---:R-:W-:Y:S01]  /*4ca0*/  FFMA R31, R31, R6.reuse, R30 ;  /* 0x000000061f1f7223 */ /* 0x084fe2000000001e */
[-C--:B------:R-:W-:Y:S01]  /*4cb0*/  FFMA R29, R29, R6.reuse, R52 ;  /* 0x000000061d1d7223 */ /* 0x080fe20000000034 */
[-C--:B------:R-:W-:Y:S01]  /*4cc0*/  FFMA R5, R18, R6.reuse, R5 ;  /* 0x0000000612057223 */ /* 0x080fe20000000005 */
[----:B------:R-:W-:Y:S01]  /*4cd0*/  FFMA R23, R23, R6, R20 ;  /* 0x0000000617177223 */ /* 0x000fe20000000014 */
[-C--:B------:R-:W-:Y:S01]  /*4ce0*/  FFMA R34, R34, R7.reuse, R31 ;  /* 0x0000000722227223 */ /* 0x080fe2000000001f */
[-C--:B------:R-:W-:Y:S01]  /*4cf0*/  FFMA R32, R32, R7.reuse, R29 ;  /* 0x0000000720207223 */ /* 0x080fe2000000001d */
[-C--:B------:R-:W-:Y:S01]  /*4d00*/  FFMA R16, R16, R7.reuse, R5 ;  /* 0x0000000710107223 */ /* 0x080fe20000000005 */
[----:B-1----:R-:W-:Y:S01]  /*4d10*/  FFMA R24, R24, R7, R23 ;  /* 0x0000000718187223 */ /* 0x002fe20000000017 */
[-C--:B------:R-:W-:Y:S01]  /*4d20*/  FFMA R37, R37, R8.reuse, R34 ;  /* 0x0000000825257223 */ /* 0x080fe20000000022 */
[-C--:B------:R-:W-:Y:S01]  /*4d30*/  FFMA R3, R3, R8.reuse, R32 ;  /* 0x0000000803037223 */ /* 0x080fe20000000020 */
[-C--:B------:R-:W-:Y:S01]  /*4d40*/  FFMA R17, R17, R8.reuse, R16 ;  /* 0x0000000811117223 */ /* 0x080fe20000000010 */
[----:B------:R-:W-:Y:S01]  /*4d50*/  FFMA R15, R15, R8, R24 ;  /* 0x000000080f0f7223 */ /* 0x000fe20000000018 */
[-C--:B------:R-:W-:Y:S01]  /*4d60*/  FFMA R38, R38, R9.reuse, R37 ;  /* 0x0000000926267223 */ /* 0x080fe20000000025 */
[-C--:B------:R-:W-:Y:S01]  /*4d70*/  FFMA R4, R4, R9.reuse, R3 ;  /* 0x0000000904047223 */ /* 0x080fe20000000003 */
[-C--:B------:R-:W-:Y:S01]  /*4d80*/  FFMA R12, R12, R9.reuse, R17 ;  /* 0x000000090c0c7223 */ /* 0x080fe20000000011 */
[----:B---3--:R-:W-:Y:S01]  /*4d90*/  FFMA R2, R2, R9, R15 ;  /* 0x0000000902027223 */ /* 0x008fe2000000000f */
[-C--:B------:R-:W-:Y:S01]  /*4da0*/  FFMA R45, R45, R14.reuse, R38 ;  /* 0x0000000e2d2d7223 */ /* 0x080fe20000000026 */
[-C--:B------:R-:W-:Y:S01]  /*4db0*/  FFMA R43, R43, R14.reuse, R4 ;  /* 0x0000000e2b2b7223 */ /* 0x080fe20000000004 */
[-C--:B------:R-:W-:Y:S01]  /*4dc0*/  FFMA R19, R19, R14.reuse, R12 ;  /* 0x0000000e13137223 */ /* 0x080fe2000000000c */
[----:B----4-:R-:W-:Y:S01]  /*4dd0*/  FFMA R35, R35, R14, R2 ;  /* 0x0000000e23237223 */ /* 0x010fe20000000002 */
        /* <DEDUP_REMOVED lines=12> */
[----:B------:R-:W-:Y:S06]  /*4ea0*/  BRA.U UP0, `(.L_x_88) ;  /* 0xfffffff100487547 */ /* 0x000fec000b83ffff */
[----:B------:R-:W0:Y:S01]  /*4eb0*/  S2R R4, SR_TID.X ;  /* 0x0000000000047919 */ /* 0x000e220000002100 */
[----:B------:R-:W1:Y:S01]  /*4ec0*/  LDC.64 R2, c[0x0][0x390] ;  /* 0x0000e400ff027b82 */ /* 0x000e620000000a00 */
[----:B------:R-:W0:Y:S01]  /*4ed0*/  S2R R9, SR_TID.Z ;  /* 0x0000000000097919 */ /* 0x000e220000002300 */
[----:B------:R-:W2:Y:S01]  /*4ee0*/  S2R R5, SR_CTAID.Z ;  /* 0x0000000000057919 */ /* 0x000ea20000002700 */
[----:B------:R-:W3:Y:S01]  /*4ef0*/  S2R R8, SR_TID.Y ;  /* 0x0000000000087919 */ /* 0x000ee20000002200 */
[----:B------:R-:W4:Y:S01]  /*4f00*/  S2R R6, SR_CTAID.X ;  /* 0x0000000000067919 */ /* 0x000f220000002500 */
[----:B0-----:R-:W-:-:S04]  /*4f10*/  IMAD R4, R9, 0xc40, R4 ;  /* 0x00000c4009047824 */ /* 0x001fc800078e0204 */
[----:B--2---:R-:W-:-:S04]  /*4f20*/  IMAD R5, R5, 0x6200, R4 ;  /* 0x0000620005057824 */ /* 0x004fc800078e0204 */
[----:B------:R-:W-:-:S04]  /*4f30*/  IMAD R5, R0, 0x620, R5 ;  /* 0x0000062000057824 */ /* 0x000fc800078e0205 */
[----:B---3--:R-:W-:-:S05]  /*4f40*/  IMAD R5, R8, 0xe0, R5 ;  /* 0x000000e008057824 */ /* 0x008fca00078e0205 */
[----:B----4-:R-:W-:-:S05]  /*4f50*/  LEA R5, R6, R5, 0x3 ;  /* 0x0000000506057211 */ /* 0x010fca00078e18ff */
[----:B-1----:R-:W-:-:S05]  /*4f60*/  IMAD.WIDE.U32 R2, R5, 0x4, R2 ;  /* 0x0000000405027825 */ /* 0x002fca00078e0002 */
[----:B------:R-:W-:Y:S04]  /*4f70*/  STG.E desc[UR6][R2.64], R7 ;  /* 0x0000000702007986 */ /* 0x000fe8000c101906 */
[----:B------:R-:W-:Y:S04]  /*4f80*/  STG.E desc[UR6][R2.64+0xe0], R29 ;  /* 0x0000e01d02007986 */ /* 0x000fe8000c101906 */
[----:B------:R-:W-:Y:S04]  /*4f90*/  STG.E desc[UR6][R2.64+0x1c0], R10 ;  /* 0x0001c00a02007986 */ /* 0x000fe8000c101906 */
[----:B------:R-:W-:Y:S01]  /*4fa0*/  STG.E desc[UR6][R2.64+0x2a0], R32 ;  /* 0x0002a02002007986 */ /* 0x000fe2000c101906 */
[----:B------:R-:W-:Y:S05]  /*4fb0*/  EXIT ;  /* 0x000000000000794d */ /* 0x000fea0003800000 */
.L_x_89:
        /* <DEDUP_REMOVED lines=12> */
.L_x_92:


//--------------------- .nv.shared._Z6conv2dPfPKfS_ --------------------------
	.section	.nv.shared._Z6conv2dPfPKfS_,"aw",@nobits
	.sectionflags	@""
	.align	4
.nv.shared._Z6conv2dPfPKfS_:
	.zero		2176


//--------------------- .nv.shared.reserved.0     --------------------------
	.section	.nv.shared.reserved.0,"aw",@nobits
	.weak		__nv_reservedSMEM_offset_0_alias
	.size		__nv_reservedSMEM_offset_0_alias, 0, 64
	.other		__nv_reservedSMEM_offset_0_alias,@"STO_CUDA_RESERVED_SHARED STV_DEFAULT"
__nv_reservedSMEM_offset_0_alias:
	.zero		0
	.zero		64


//--------------------- .nv.shared.default_function_kernel0 --------------------------
	.section	.nv.shared.default_function_kernel0,"aw",@nobits
	.sectionflags	@""
	.align	4
.nv.shared.default_function_kernel0:
	.zero		48640


//--------------------- .nv.constant0._Z6conv2dPfPKfS_ --------------------------
	.section	.nv.constant0._Z6conv2dPfPKfS_,"a",@progbits
	.sectionflags	@""
	.align	4
.nv.constant0._Z6conv2dPfPKfS_:
	.zero		920


//--------------------- .nv.constant0._Z9transformPfS_ --------------------------
	.section	.nv.constant0._Z9transformPfS_,"a",@progbits
	.sectionflags	@""
	.align	4
.nv.constant0._Z9transformPfS_:
	.zero		912


//--------------------- .nv.constant0.default_function_kernel0 --------------------------
	.section	.nv.constant0.default_function_kernel0,"a",@progbits
	.sectionflags	@""
	.align	4
.nv.constant0.default_function_kernel0:
	.zero		920


//--------------------- SYMBOLS --------------------------

	.type		.nv.reservedSmem.offset0,@object
	.size		.nv.reservedSmem.offset0,0x4
	.type		.nv.reservedSmem.cap,@object
	.size		.nv.reservedSmem.cap,0x4
